	.target	sm_80

	.elftype	@"ET_EXEC"


//--------------------- .note.nv.tkinfo           --------------------------
	.section	.note.nv.tkinfo,"",@"SHT_NOTE"
	.sectionflags	@"SHF_NOTE_NV_TKINFO"
	.tkinfo
        /*0018*/ 	.word	0x00000002
        /*0030*/ 	.string	""
        /*0030*/ 	.string	"ptxas"
        /*0030*/ 	.string	"Cuda compilation tools, release 13.0, V13.0.88"
        /*0030*/ 	.string	"Build cuda_13.0.r13.0/compiler.36424714_0"
        /*0030*/ 	.string	"-v  -suppress-debug-info  -lineinfo  -arch sm_80 "



//--------------------- .note.nv.cuinfo           --------------------------
	.section	.note.nv.cuinfo,"",@"SHT_NOTE"
	.sectionflags	@"SHF_NOTE_NV_CUINFO"
        /*0018*/ 	.short	0x0002
        /*001a*/ 	.short	0x0050
        /*001c*/ 	.short	0x0082
	.zero		2


//--------------------- .nv.info                  --------------------------
	.section	.nv.info,"",@"SHT_CUDA_INFO"
	.align	4


	//----- nvinfo : EIATTR_REGCOUNT
	.align		4
        /*0000*/ 	.byte	0x04, 0x2f
        /*0002*/ 	.short	(.L_2 - .L_1)
	.align		4
.L_1:
        /*0004*/ 	.word	index@(attn_fwd)
        /*0008*/ 	.word	0x00000080


	//----- nvinfo : EIATTR_FRAME_SIZE
	.align		4
.L_2:
        /*000c*/ 	.byte	0x04, 0x11
        /*000e*/ 	.short	(.L_4 - .L_3)
	.align		4
.L_3:
        /*0010*/ 	.word	index@(attn_fwd)
        /*0014*/ 	.word	0x00000e08


	//----- nvinfo : EIATTR_MIN_STACK_SIZE
	.align		4
.L_4:
        /*0018*/ 	.byte	0x04, 0x12
        /*001a*/ 	.short	(.L_6 - .L_5)
	.align		4
.L_5:
        /*001c*/ 	.word	index@(attn_fwd)
        /*0020*/ 	.word	0x00000e08
.L_6:


//--------------------- .nv.info.attn_fwd         --------------------------
	.section	.nv.info.attn_fwd,"",@"SHT_CUDA_INFO"
	.sectionflags	@""
	.align	4


	//----- nvinfo : EIATTR_CUDA_API_VERSION
	.align		4
        /*0000*/ 	.byte	0x04, 0x37
        /*0002*/ 	.short	(.L_8 - .L_7)
.L_7:
        /*0004*/ 	.word	0x00000082


	//----- nvinfo : EIATTR_SW2861232_WAR
	.align		4
.L_8:
        /*0008*/ 	.byte	0x01, 0x35
	.zero		2


	//----- nvinfo : EIATTR_PARAM_CBANK
	.align		4
        /*000c*/ 	.byte	0x04, 0x0a
        /*000e*/ 	.short	(.L_10 - .L_9)
	.align		4
.L_9:
        /*0010*/ 	.word	index@(.nv.constant0.attn_fwd)
        /*0014*/ 	.short	0x0160
        /*0016*/ 	.short	0x0088


	//----- nvinfo : EIATTR_CBANK_PARAM_SIZE
	.align		4
.L_10:
        /*0018*/ 	.byte	0x03, 0x19
        /*001a*/ 	.short	0x0088


	//----- nvinfo : EIATTR_KPARAM_INFO
	.align		4
        /*001c*/ 	.byte	0x04, 0x17
        /*001e*/ 	.short	(.L_12 - .L_11)
.L_11:
        /*0020*/ 	.word	0x00000000
        /*0024*/ 	.short	0x0019
        /*0026*/ 	.short	0x0080
        /*0028*/ 	.byte	0x00, 0xf4, 0x21, 0x00


	//----- nvinfo : EIATTR_KPARAM_INFO
	.align		4
.L_12:
        /*002c*/ 	.byte	0x04, 0x17
        /*002e*/ 	.short	(.L_14 - .L_13)
.L_13:
        /*0030*/ 	.word	0x00000000
        /*0034*/ 	.short	0x0018
        /*0036*/ 	.short	0x0078
        /*0038*/ 	.byte	0x00, 0xf4, 0x21, 0x00


	//----- nvinfo : EIATTR_KPARAM_INFO
	.align		4
.L_14:
        /*003c*/ 	.byte	0x04, 0x17
        /*003e*/ 	.short	(.L_16 - .L_15)
.L_15:
        /*0040*/ 	.word	0x00000000
        /*0044*/ 	.short	0x0017
        /*0046*/ 	.short	0x0070
        /*0048*/ 	.byte	0x00, 0xf0, 0x11, 0x00


	//----- nvinfo : EIATTR_KPARAM_INFO
	.align		4
.L_16:
        /*004c*/ 	.byte	0x04, 0x17
        /*004e*/ 	.short	(.L_18 - .L_17)
.L_17:
        /*0050*/ 	.word	0x00000000
        /*0054*/ 	.short	0x0016
        /*0056*/ 	.short	0x006c
        /*0058*/ 	.byte	0x00, 0xf0, 0x11, 0x00


	//----- nvinfo : EIATTR_KPARAM_INFO
	.align		4
.L_18:
        /*005c*/ 	.byte	0x04, 0x17
        /*005e*/ 	.short	(.L_20 - .L_19)
.L_19:
        /*0060*/ 	.word	0x00000000
        /*0064*/ 	.short	0x0015
        /*0066*/ 	.short	0x0068
        /*0068*/ 	.byte	0x00, 0xf0, 0x11, 0x00


	//----- nvinfo : EIATTR_KPARAM_INFO
	.align		4
.L_20:
        /*006c*/ 	.byte	0x04, 0x17
        /*006e*/ 	.short	(.L_22 - .L_21)
.L_21:
        /*0070*/ 	.word	0x00000000
        /*0074*/ 	.short	0x0014
        /*0076*/ 	.short	0x0064
        /*0078*/ 	.byte	0x00, 0xf0, 0x11, 0x00


	//----- nvinfo : EIATTR_KPARAM_INFO
	.align		4
.L_22:
        /*007c*/ 	.byte	0x04, 0x17
        /*007e*/ 	.short	(.L_24 - .L_23)
.L_23:
        /*0080*/ 	.word	0x00000000
        /*0084*/ 	.short	0x0013
        /*0086*/ 	.short	0x0060
        /*0088*/ 	.byte	0x00, 0xf0, 0x11, 0x00


	//----- nvinfo : EIATTR_KPARAM_INFO
	.align		4
.L_24:
        /*008c*/ 	.byte	0x04, 0x17
        /*008e*/ 	.short	(.L_26 - .L_25)
.L_25:
        /*0090*/ 	.word	0x00000000
        /*0094*/ 	.short	0x0012
        /*0096*/ 	.short	0x005c
        /*0098*/ 	.byte	0x00, 0xf0, 0x11, 0x00


	//----- nvinfo : EIATTR_KPARAM_INFO
	.align		4
.L_26:
        /*009c*/ 	.byte	0x04, 0x17
        /*009e*/ 	.short	(.L_28 - .L_27)
.L_27:
        /*00a0*/ 	.word	0x00000000
        /*00a4*/ 	.short	0x0011
        /*00a6*/ 	.short	0x0058
        /*00a8*/ 	.byte	0x00, 0xf0, 0x11, 0x00


	//----- nvinfo : EIATTR_KPARAM_INFO
	.align		4
.L_28:
        /*00ac*/ 	.byte	0x04, 0x17
        /*00ae*/ 	.short	(.L_30 - .L_29)
.L_29:
        /*00b0*/ 	.word	0x00000000
        /*00b4*/ 	.short	0x0010
        /*00b6*/ 	.short	0x0054
        /*00b8*/ 	.byte	0x00, 0xf0, 0x11, 0x00


	//----- nvinfo : EIATTR_KPARAM_INFO
	.align		4
.L_30:
        /*00bc*/ 	.byte	0x04, 0x17
        /*00be*/ 	.short	(.L_32 - .L_31)
.L_31:
        /*00c0*/ 	.word	0x00000000
        /*00c4*/ 	.short	0x000f
        /*00c6*/ 	.short	0x0050
        /*00c8*/ 	.byte	0x00, 0xf0, 0x11, 0x00


	//----- nvinfo : EIATTR_KPARAM_INFO
	.align		4
.L_32:
        /*00cc*/ 	.byte	0x04, 0x17
        /*00ce*/ 	.short	(.L_34 - .L_33)
.L_33:
        /*00d0*/ 	.word	0x00000000
        /*00d4*/ 	.short	0x000e
        /*00d6*/ 	.short	0x004c
        /*00d8*/ 	.byte	0x00, 0xf0, 0x11, 0x00


	//----- nvinfo : EIATTR_KPARAM_INFO
	.align		4
.L_34:
        /*00dc*/ 	.byte	0x04, 0x17
        /*00de*/ 	.short	(.L_36 - .L_35)
.L_35:
        /*00e0*/ 	.word	0x00000000
        /*00e4*/ 	.short	0x000d
        /*00e6*/ 	.short	0x0048
        /*00e8*/ 	.byte	0x00, 0xf0, 0x11, 0x00


	//----- nvinfo : EIATTR_KPARAM_INFO
	.align		4
.L_36:
        /*00ec*/ 	.byte	0x04, 0x17
        /*00ee*/ 	.short	(.L_38 - .L_37)
.L_37:
        /*00f0*/ 	.word	0x00000000
        /*00f4*/ 	.short	0x000c
        /*00f6*/ 	.short	0x0044
        /*00f8*/ 	.byte	0x00, 0xf0, 0x11, 0x00


	//----- nvinfo : EIATTR_KPARAM_INFO
	.align		4
.L_38:
        /*00fc*/ 	.byte	0x04, 0x17
        /*00fe*/ 	.short	(.L_40 - .L_39)
.L_39:
        /*0100*/ 	.word	0x00000000
        /*0104*/ 	.short	0x000b
        /*0106*/ 	.short	0x0040
        /*0108*/ 	.byte	0x00, 0xf0, 0x11, 0x00


	//----- nvinfo : EIATTR_KPARAM_INFO
	.align		4
.L_40:
        /*010c*/ 	.byte	0x04, 0x17
        /*010e*/ 	.short	(.L_42 - .L_41)
.L_41:
        /*0110*/ 	.word	0x00000000
        /*0114*/ 	.short	0x000a
        /*0116*/ 	.short	0x003c
        /*0118*/ 	.byte	0x00, 0xf0, 0x11, 0x00


	//----- nvinfo : EIATTR_KPARAM_INFO
	.align		4
.L_42:
        /*011c*/ 	.byte	0x04, 0x17
        /*011e*/ 	.short	(.L_44 - .L_43)
.L_43:
        /*0120*/ 	.word	0x00000000
        /*0124*/ 	.short	0x0009
        /*0126*/ 	.short	0x0038
        /*0128*/ 	.byte	0x00, 0xf0, 0x11, 0x00


	//----- nvinfo : EIATTR_KPARAM_INFO
	.align		4
.L_44:
        /*012c*/ 	.byte	0x04, 0x17
        /*012e*/ 	.short	(.L_46 - .L_45)
.L_45:
        /*0130*/ 	.word	0x00000000
        /*0134*/ 	.short	0x0008
        /*0136*/ 	.short	0x0034
        /*0138*/ 	.byte	0x00, 0xf0, 0x11, 0x00


	//----- nvinfo : EIATTR_KPARAM_INFO
	.align		4
.L_46:
        /*013c*/ 	.byte	0x04, 0x17
        /*013e*/ 	.short	(.L_48 - .L_47)
.L_47:
        /*0140*/ 	.word	0x00000000
        /*0144*/ 	.short	0x0007
        /*0146*/ 	.short	0x0030
        /*0148*/ 	.byte	0x00, 0xf0, 0x11, 0x00


	//----- nvinfo : EIATTR_KPARAM_INFO
	.align		4
.L_48:
        /*014c*/ 	.byte	0x04, 0x17
        /*014e*/ 	.short	(.L_50 - .L_49)
.L_49:
        /*0150*/ 	.word	0x00000000
        /*0154*/ 	.short	0x0006
        /*0156*/ 	.short	0x002c
        /*0158*/ 	.byte	0x00, 0xf0, 0x11, 0x00


	//----- nvinfo : EIATTR_KPARAM_INFO
	.align		4
.L_50:
        /*015c*/ 	.byte	0x04, 0x17
        /*015e*/ 	.short	(.L_52 - .L_51)
.L_51:
        /*0160*/ 	.word	0x00000000
        /*0164*/ 	.short	0x0005
        /*0166*/ 	.short	0x0028
        /*0168*/ 	.byte	0x00, 0xf0, 0x11, 0x00


	//----- nvinfo : EIATTR_KPARAM_INFO
	.align		4
.L_52:
        /*016c*/ 	.byte	0x04, 0x17
        /*016e*/ 	.short	(.L_54 - .L_53)
.L_53:
        /*0170*/ 	.word	0x00000000
        /*0174*/ 	.short	0x0004
        /*0176*/ 	.short	0x0020
        /*0178*/ 	.byte	0x00, 0xf4, 0x21, 0x00


	//----- nvinfo : EIATTR_KPARAM_INFO
	.align		4
.L_54:
        /*017c*/ 	.byte	0x04, 0x17
        /*017e*/ 	.short	(.L_56 - .L_55)
.L_55:
        /*0180*/ 	.word	0x00000000
        /*0184*/ 	.short	0x0003
        /*0186*/ 	.short	0x0018
        /*0188*/ 	.byte	0x00, 0xf4, 0x21, 0x00


	//----- nvinfo : EIATTR_KPARAM_INFO
	.align		4
.L_56:
        /*018c*/ 	.byte	0x04, 0x17
        /*018e*/ 	.short	(.L_58 - .L_57)
.L_57:
        /*0190*/ 	.word	0x00000000
        /*0194*/ 	.short	0x0002
        /*0196*/ 	.short	0x0010
        /*0198*/ 	.byte	0x00, 0xf4, 0x21, 0x00


	//----- nvinfo : EIATTR_KPARAM_INFO
	.align		4
.L_58:
        /*019c*/ 	.byte	0x04, 0x17
        /*019e*/ 	.short	(.L_60 - .L_59)
.L_59:
        /*01a0*/ 	.word	0x00000000
        /*01a4*/ 	.short	0x0001
        /*01a6*/ 	.short	0x0008
        /*01a8*/ 	.byte	0x00, 0xf4, 0x21, 0x00


	//----- nvinfo : EIATTR_KPARAM_INFO
	.align		4
.L_60:
        /*01ac*/ 	.byte	0x04, 0x17
        /*01ae*/ 	.short	(.L_62 - .L_61)
.L_61:
        /*01b0*/ 	.word	0x00000000
        /*01b4*/ 	.short	0x0000
        /*01b6*/ 	.short	0x0000
        /*01b8*/ 	.byte	0x00, 0xf4, 0x21, 0x00


	//----- nvinfo : EIATTR_MAXREG_COUNT
	.align		4
.L_62:
        /*01bc*/ 	.byte	0x03, 0x1b
        /*01be*/ 	.short	0x00ff


	//----- nvinfo : EIATTR_NUM_BARRIERS
	.align		4
        /*01c0*/ 	.byte	0x02, 0x4c
        /*01c2*/ 	.byte	0x01
	.zero		1


	//----- nvinfo : EIATTR_ANNOTATIONS
	.align		4
        /*01c4*/ 	.byte	0x04, 0x55
        /*01c6*/ 	.short	(.L_64 - .L_63)


	//   ....[0]....
.L_63:
        /*01c8*/ 	.word	0x00000001
        /*01cc*/ 	.byte	0x00, 0x01, 0x00, 0x00, 0x01, 0x00, 0x00, 0x00, 0xc0, 0x04, 0x00, 0x00, 0x01, 0x00, 0x00, 0x00
        /* <DEDUP_REMOVED lines=1573> */
        /*642c*/ 	.byte	0xa0, 0x63, 0x02, 0x00, 0x01, 0x00, 0x00, 0x00, 0xb0, 0x63, 0x02, 0x00


	//----- nvinfo : EIATTR_MERCURY_ISA_VERSION
	.align		4
.L_64:
        /*6438*/ 	.byte	0x03, 0x5f
        /*643a*/ 	.short	0x0000


	//----- nvinfo : EIATTR_COOP_GROUP_MASK_REGIDS
	.align		4
        /*643c*/ 	.byte	0x04, 0x29
        /*643e*/ 	.short	(.L_66 - .L_65)


	//   ....[0]....
.L_65:
        /*6440*/ 	.word	0xffffffff


	//   ....[1]....
        /*6444*/ 	.word	0xffffffff


	//   ....[2]....
        /*6448*/ 	.word	0xffffffff


	//   ....[3]....
        /*644c*/ 	.word	0xffffffff


	//   ....[4]....
        /*6450*/ 	.word	0xffffffff


	//   ....[5]....
        /*6454*/ 	.word	0xffffffff


	//   ....[6]....
        /*6458*/ 	.word	0xffffffff


	//   ....[7]....
        /*645c*/ 	.word	0xffffffff


	//   ....[8]....
        /*6460*/ 	.word	0xffffffff


	//   ....[9]....
        /*6464*/ 	.word	0xffffffff


	//   ....[10]....
        /*6468*/ 	.word	0xffffffff


	//   ....[11]....
        /*646c*/ 	.word	0xffffffff


	//   ....[12]....
        /*6470*/ 	.word	0xffffffff


	//   ....[13]....
        /*6474*/ 	.word	0xffffffff


	//   ....[14]....
        /*6478*/ 	.word	0xffffffff


	//   ....[15]....
        /*647c*/ 	.word	0xffffffff


	//   ....[16]....
        /*6480*/ 	.word	0xffffffff


	//   ....[17]....
        /*6484*/ 	.word	0xffffffff


	//   ....[18]....
        /*6488*/ 	.word	0xffffffff


	//   ....[19]....
        /*648c*/ 	.word	0xffffffff


	//   ....[20]....
        /*6490*/ 	.word	0xffffffff


	//   ....[21]....
        /*6494*/ 	.word	0xffffffff


	//   ....[22]....
        /*6498*/ 	.word	0xffffffff


	//   ....[23]....
        /*649c*/ 	.word	0xffffffff


	//   ....[24]....
        /*64a0*/ 	.word	0xffffffff


	//   ....[25]....
        /*64a4*/ 	.word	0xffffffff


	//   ....[26]....
        /*64a8*/ 	.word	0xffffffff


	//   ....[27]....
        /*64ac*/ 	.word	0xffffffff


	//   ....[28]....
        /*64b0*/ 	.word	0xffffffff


	//   ....[29]....
        /*64b4*/ 	.word	0xffffffff


	//   ....[30]....
        /*64b8*/ 	.word	0xffffffff


	//   ....[31]....
        /*64bc*/ 	.word	0xffffffff


	//   ....[32]....
        /*64c0*/ 	.word	0xffffffff


	//   ....[33]....
        /*64c4*/ 	.word	0xffffffff


	//   ....[34]....
        /*64c8*/ 	.word	0xffffffff


	//   ....[35]....
        /*64cc*/ 	.word	0xffffffff


	//   ....[36]....
        /*64d0*/ 	.word	0xffffffff


	//   ....[37]....
        /*64d4*/ 	.word	0xffffffff


	//   ....[38]....
        /*64d8*/ 	.word	0xffffffff


	//   ....[39]....
        /*64dc*/ 	.word	0xffffffff


	//   ....[40]....
        /*64e0*/ 	.word	0xffffffff


	//   ....[41]....
        /*64e4*/ 	.word	0xffffffff


	//   ....[42]....
        /*64e8*/ 	.word	0xffffffff


	//   ....[43]....
        /*64ec*/ 	.word	0xffffffff


	//   ....[44]....
        /*64f0*/ 	.word	0xffffffff


	//   ....[45]....
        /*64f4*/ 	.word	0xffffffff


	//   ....[46]....
        /*64f8*/ 	.word	0xffffffff


	//   ....[47]....
        /*64fc*/ 	.word	0xffffffff


	//   ....[48]....
        /*6500*/ 	.word	0xffffffff


	//   ....[49]....
        /*6504*/ 	.word	0xffffffff


	//   ....[50]....
        /*6508*/ 	.word	0xffffffff


	//   ....[51]....
        /*650c*/ 	.word	0xffffffff


	//   ....[52]....
        /*6510*/ 	.word	0xffffffff


	//   ....[53]....
        /*6514*/ 	.word	0xffffffff


	//   ....[54]....
        /*6518*/ 	.word	0xffffffff


	//   ....[55]....
        /*651c*/ 	.word	0xffffffff


	//   ....[56]....
        /*6520*/ 	.word	0xffffffff


	//   ....[57]....
        /*6524*/ 	.word	0xffffffff


	//   ....[58]....
        /*6528*/ 	.word	0xffffffff


	//   ....[59]....
        /*652c*/ 	.word	0xffffffff


	//   ....[60]....
        /*6530*/ 	.word	0xffffffff


	//   ....[61]....
        /*6534*/ 	.word	0xffffffff


	//   ....[62]....
        /*6538*/ 	.word	0xffffffff


	//   ....[63]....
        /*653c*/ 	.word	0xffffffff


	//   ....[64]....
        /*6540*/ 	.word	0xffffffff


	//   ....[65]....
        /*6544*/ 	.word	0xffffffff


	//   ....[66]....
        /*6548*/ 	.word	0xffffffff


	//   ....[67]....
        /*654c*/ 	.word	0xffffffff


	//   ....[68]....
        /*6550*/ 	.word	0xffffffff


	//   ....[69]....
        /*6554*/ 	.word	0xffffffff


	//   ....[70]....
        /*6558*/ 	.word	0xffffffff


	//   ....[71]....
        /*655c*/ 	.word	0xffffffff


	//----- nvinfo : EIATTR_COOP_GROUP_INSTR_OFFSETS
	.align		4
.L_66:
        /*6560*/ 	.byte	0x04, 0x28
        /*6562*/ 	.short	(.L_68 - .L_67)


	//   ....[0]....
.L_67:
        /*6564*/ 	.word	0x0000e240


	//   ....[1]....
        /*6568*/ 	.word	0x0000e250


	//   ....[2]....
        /*656c*/ 	.word	0x0000e260


	//   ....[3]....
        /*6570*/ 	.word	0x0000e270


	//   ....[4]....
        /*6574*/ 	.word	0x0000e280


	//   ....[5]....
        /*6578*/ 	.word	0x0000e290


	//   ....[6]....
        /*657c*/ 	.word	0x0000e2a0


	//   ....[7]....
        /*6580*/ 	.word	0x0000e2b0


	//   ....[8]....
        /*6584*/ 	.word	0x0000e2c0


	//   ....[9]....
        /*6588*/ 	.word	0x0000e2d0


	//   ....[10]....
        /*658c*/ 	.word	0x0000e2e0


	//   ....[11]....
        /*6590*/ 	.word	0x0000e2f0


	//   ....[12]....
        /*6594*/ 	.word	0x0000e300


	//   ....[13]....
        /*6598*/ 	.word	0x0000e310


	//   ....[14]....
        /*659c*/ 	.word	0x0000e320


	//   ....[15]....
        /*65a0*/ 	.word	0x0000e330


	//   ....[16]....
        /*65a4*/ 	.word	0x0000e440


	//   ....[17]....
        /*65a8*/ 	.word	0x0000e450


	//   ....[18]....
        /*65ac*/ 	.word	0x0000e460


	//   ....[19]....
        /*65b0*/ 	.word	0x0000e470


	//   ....[20]....
        /*65b4*/ 	.word	0x0000e480


	//   ....[21]....
        /*65b8*/ 	.word	0x0000e490


	//   ....[22]....
        /*65bc*/ 	.word	0x0000e4a0


	//   ....[23]....
        /*65c0*/ 	.word	0x0000e4b0


	//   ....[24]....
        /*65c4*/ 	.word	0x0000e4c0


	//   ....[25]....
        /*65c8*/ 	.word	0x0000e4d0


	//   ....[26]....
        /*65cc*/ 	.word	0x0000e4e0


	//   ....[27]....
        /*65d0*/ 	.word	0x0000e4f0


	//   ....[28]....
        /*65d4*/ 	.word	0x0000e500


	//   ....[29]....
        /*65d8*/ 	.word	0x0000e510


	//   ....[30]....
        /*65dc*/ 	.word	0x0000e520


	//   ....[31]....
        /*65e0*/ 	.word	0x0000e530


	//   ....[32]....
        /*65e4*/ 	.word	0x0000e7a0


	//   ....[33]....
        /*65e8*/ 	.word	0x0000e7b0


	//   ....[34]....
        /*65ec*/ 	.word	0x0000e7e0


	//   ....[35]....
        /*65f0*/ 	.word	0x0000e7f0


	//   ....[36]....
        /*65f4*/ 	.word	0x0000f400


	//   ....[37]....
        /*65f8*/ 	.word	0x0000f450


	//   ....[38]....
        /*65fc*/ 	.word	0x0000f480


	//   ....[39]....
        /*6600*/ 	.word	0x0000f4b0


	//   ....[40]....
        /*6604*/ 	.word	0x0000f4e0


	//   ....[41]....
        /*6608*/ 	.word	0x0000f4f0


	//   ....[42]....
        /*660c*/ 	.word	0x0000f500


	//   ....[43]....
        /*6610*/ 	.word	0x0000f510


	//   ....[44]....
        /*6614*/ 	.word	0x0000f520


	//   ....[45]....
        /*6618*/ 	.word	0x0000f530


	//   ....[46]....
        /*661c*/ 	.word	0x0000f580


	//   ....[47]....
        /*6620*/ 	.word	0x0000f5e0


	//   ....[48]....
        /*6624*/ 	.word	0x0000f600


	//   ....[49]....
        /*6628*/ 	.word	0x0000f610


	//   ....[50]....
        /*662c*/ 	.word	0x0000f620


	//   ....[51]....
        /*6630*/ 	.word	0x0000f630


	//   ....[52]....
        /*6634*/ 	.word	0x0000f640


	//   ....[53]....
        /*6638*/ 	.word	0x0000f660


	//   ....[54]....
        /*663c*/ 	.word	0x0000f670


	//   ....[55]....
        /*6640*/ 	.word	0x0000f6a0


	//   ....[56]....
        /*6644*/ 	.word	0x0000f6e0


	//   ....[57]....
        /*6648*/ 	.word	0x0000f6f0


	//   ....[58]....
        /*664c*/ 	.word	0x0000f700


	//   ....[59]....
        /*6650*/ 	.word	0x0000f720


	//   ....[60]....
        /*6654*/ 	.word	0x0000f730


	//   ....[61]....
        /*6658*/ 	.word	0x0000f740


	//   ....[62]....
        /*665c*/ 	.word	0x0000f780


	//   ....[63]....
        /*6660*/ 	.word	0x0000f790


	//   ....[64]....
        /*6664*/ 	.word	0x0000f7a0


	//   ....[65]....
        /*6668*/ 	.word	0x0000f7b0


	//   ....[66]....
        /*666c*/ 	.word	0x0000f7c0


	//   ....[67]....
        /*6670*/ 	.word	0x0000f7d0


	//   ....[68]....
        /*6674*/ 	.word	0x0000fac0


	//   ....[69]....
        /*6678*/ 	.word	0x0000fad0


	//   ....[70]....
        /*667c*/ 	.word	0x0000fb60


	//   ....[71]....
        /*6680*/ 	.word	0x0000fb70


	//----- nvinfo : EIATTR_EXIT_INSTR_OFFSETS
	.align		4
.L_68:
        /*6684*/ 	.byte	0x04, 0x1c
        /*6686*/ 	.short	(.L_70 - .L_69)


	//   ....[0]....
.L_69:
        /*6688*/ 	.word	0x00026390


	//   ....[1]....
        /*668c*/ 	.word	0x00026460


	//----- nvinfo : EIATTR_REQNTID
	.align		4
.L_70:
        /*6690*/ 	.byte	0x04, 0x10
        /*6692*/ 	.short	(.L_72 - .L_71)
.L_71:
        /*6694*/ 	.word	0x00000100
        /*6698*/ 	.word	0x00000001
        /*669c*/ 	.word	0x00000001
.L_72:


//--------------------- .nv.callgraph             --------------------------
	.section	.nv.callgraph,"",@"SHT_CUDA_CALLGRAPH"
	.align	4
	.sectionentsize	8
	.align		4
        /*0000*/ 	.word	0x00000000
	.align		4
        /*0004*/ 	.word	0xffffffff
	.align		4
        /*0008*/ 	.word	0x00000000
	.align		4
        /*000c*/ 	.word	0xfffffffe
	.align		4
        /*0010*/ 	.word	0x00000000
	.align		4
        /*0014*/ 	.word	0xfffffffd
	.align		4
        /*0018*/ 	.word	0x00000000
	.align		4
        /*001c*/ 	.word	0xfffffffc


//--------------------- .nv.rel.action            --------------------------
	.section	.nv.rel.action,"",@"SHT_CUDA_RELOCINFO"
	.align	8
	.sectionentsize	8
        /*0000*/ 	.byte	0x73, 0x00, 0x00, 0x00, 0x00, 0x00, 0x00, 0x00, 0x00, 0x00, 0x00, 0x11, 0x25, 0x00, 0x05, 0x36


//--------------------- .nv.constant4             --------------------------
	.section	.nv.constant4,"a",@progbits
	.align	8
	.align		8
.nv.constant4:
        /*0000*/ 	.dword	_$_str


//--------------------- .nv.constant0.attn_fwd    --------------------------
	.section	.nv.constant0.attn_fwd,"a",@progbits
	.sectionflags	@""
	.align	4
.nv.constant0.attn_fwd:
	.zero		488


//--------------------- .text.attn_fwd            --------------------------
	.section	.text.attn_fwd,"ax",@progbits
	.sectioninfo	@"SHI_REGISTERS=128"
	.align	128
        .global         attn_fwd
        .type           attn_fwd,@function
        .size           attn_fwd,(.L_x_3 - attn_fwd)
        .other          attn_fwd,@"STO_CUDA_ENTRY STV_DEFAULT"
attn_fwd:
.text.attn_fwd:
[----:B------:R-:W-:-:S04]  /*0000*/  IMAD.MOV.U32 R1, RZ, RZ, c[0x0][0x28] ;  /* 0x00000a00ff017624 */ /* 0x000fc800078e00ff */
[----:B------:R-:W0:Y:S01]  /*0010*/  S2R R5, SR_TID.X ;  /* 0x0000000000057919 */ /* 0x000e220000002100 */
[----:B------:R-:W-:Y:S01]  /*0020*/  IADD3 R1, R1, -0xe08, RZ ;  /* 0xfffff1f801017810 */ /* 0x000fe20007ffe0ff */
[----:B------:R-:W-:Y:S01]  /*0030*/  IMAD.MOV.U32 R45, RZ, RZ, c[0x0][0x198] ;  /* 0x00006600ff2d7624 */ /* 0x000fe200078e00ff */
[----:B------:R-:W-:Y:S01]  /*0040*/  ULDC.64 UR4, c[0x0][0x118] ;  /* 0x0000460000047ab9 */ /* 0x000fe20000000a00 */
[----:B------:R-:W1:Y:S01]  /*0050*/  S2R R3, SR_CTAID.X ;  /* 0x0000000000037919 */ /* 0x000e620000002500 */
[--C-:B0-----:R-:W-:Y:S02]  /*0060*/  SHF.R.U32.HI R0, RZ, 0x7, R5.reuse ;  /* 0x00000007ff007819 */ /* 0x101fe40000011605 */
[----:B------:R-:W-:Y:S02]  /*0070*/  SHF.R.S32.HI R44, RZ, 0x7, R5 ;  /* 0x00000007ff2c7819 */ /* 0x000fe40000011405 */
[----:B------:R-:W-:Y:S02]  /*0080*/  SGXT.U32 R2, R0, 0x1 ;  /* 0x000000010002781a */ /* 0x000fe40000000000 */
[----:B------:R-:W0:Y:S01]  /*0090*/  S2R R0, SR_CTAID.Y ;  /* 0x0000000000007919 */ /* 0x000e220000002600 */
[----:B------:R-:W-:-:S02]  /*00a0*/  SGXT R44, R44, 0x1 ;  /* 0x000000012c2c781a */ /* 0x000fc40000000200 */
[----:B------:R-:W-:Y:S01]  /*00b0*/  IMAD R10, R2, c[0x0][0x198], RZ ;  /* 0x00006600020a7a24 */ /* 0x000fe200078e02ff */
[----:B------:R-:W-:-:S04]  /*00c0*/  LOP3.LUT R2, R5, 0x7f, RZ, 0xc0, !PT ;  /* 0x0000007f05027812 */ /* 0x000fc800078ec0ff */
[----:B------:R-:W-:Y:S01]  /*00d0*/  LEA R12, R45, R10, 0x1 ;  /* 0x0000000a2d0c7211 */ /* 0x000fe200078e08ff */
[----:B-1----:R-:W-:-:S04]  /*00e0*/  IMAD R4, R3, 0x80, R2 ;  /* 0x0000008003047824 */ /* 0x002fc800078e0202 */
[C---:B------:R-:W-:Y:S01]  /*00f0*/  IMAD R16, R45.reuse, 0x2, R12 ;  /* 0x000000022d107824 */ /* 0x040fe200078e020c */
[----:B------:R1:W-:Y:S03]  /*0100*/  STL [R1+0x8c4], R4 ;  /* 0x0008c40401007387 */ /* 0x0003e60000100800 */
[----:B------:R-:W-:-:S05]  /*0110*/  IMAD R22, R45, 0x2, R16 ;  /* 0x000000022d167824 */ /* 0x000fca00078e0210 */
[----:B------:R-:W-:Y:S01]  /*0120*/  LEA R28, R45, R22, 0x1 ;  /* 0x000000162d1c7211 */ /* 0x000fe200078e08ff */
[----:B0-----:R-:W-:Y:S02]  /*0130*/  IMAD R0, R0, c[0x0][0x190], RZ ;  /* 0x0000640000007a24 */ /* 0x001fe400078e02ff */
[----:B-1----:R-:W-:Y:S02]  /*0140*/  IMAD R4, R4, c[0x0][0x194], RZ ;  /* 0x0000650004047a24 */ /* 0x002fe400078e02ff */
[----:B------:R-:W-:Y:S02]  /*0150*/  IMAD.SHL.U32 R3, R0, 0x2, RZ ;  /* 0x0000000200037824 */ /* 0x000fe400078e00ff */
[----:B------:R-:W-:Y:S02]  /*0160*/  IMAD.SHL.U32 R6, R4, 0x2, RZ ;  /* 0x0000000204067824 */ /* 0x000fe400078e00ff */
[----:B------:R-:W-:-:S03]  /*0170*/  IMAD.HI R55, R0, 0x2, RZ ;  /* 0x0000000200377827 */ /* 0x000fc600078e02ff */
[----:B------:R-:W-:Y:S01]  /*0180*/  IADD3 R0, P0, P1, R6, c[0x0][0x160], R3 ;  /* 0x0000580006007a10 */ /* 0x000fe2000791e003 */
[----:B------:R-:W-:Y:S01]  /*0190*/  IMAD.HI R4, R4, 0x2, RZ ;  /* 0x0000000204047827 */ /* 0x000fe200078e02ff */
[----:B------:R-:W-:-:S03]  /*01a0*/  SHF.L.U32 R3, R2, 0x1, RZ ;  /* 0x0000000102037819 */ /* 0x000fc600000006ff */
[C---:B------:R-:W-:Y:S01]  /*01b0*/  IMAD R30, R45.reuse, 0x2, R28 ;  /* 0x000000022d1e7824 */ /* 0x040fe200078e021c */
[----:B------:R-:W-:Y:S02]  /*01c0*/  IADD3.X R55, R4, c[0x0][0x164], R55, P0, P1 ;  /* 0x0000590004377a10 */ /* 0x000fe400007e2437 */
[CC--:B------:R-:W-:Y:S01]  /*01d0*/  LEA R2, P0, R10.reuse, R0.reuse, 0x1 ;  /* 0x000000000a027211 */ /* 0x0c0fe200078008ff */
[----:B------:R-:W-:Y:S01]  /*01e0*/  IMAD R36, R45, 0x2, R30 ;  /* 0x000000022d247824 */ /* 0x000fe200078e021e */
[----:B------:R-:W-:Y:S02]  /*01f0*/  LOP3.LUT R44, R3, 0x110, R44, 0x78, !PT ;  /* 0x00000110032c7812 */ /* 0x000fe400078e782c */
[-C--:B------:R-:W-:Y:S02]  /*0200*/  LEA.HI.X.SX32 R3, R10, R55.reuse, 0x1, P0 ;  /* 0x000000370a037211 */ /* 0x080fe400000f0eff */
[-C--:B------:R-:W-:Y:S02]  /*0210*/  LEA R4, P1, R12, R0.reuse, 0x1 ;  /* 0x000000000c047211 */ /* 0x080fe400078208ff */
[----:B------:R-:W-:Y:S01]  /*0220*/  LEA R6, P0, R16, R0, 0x1 ;  /* 0x0000000010067211 */ /* 0x000fe200078008ff */
[----:B------:R0:W2:Y:S01]  /*0230*/  LDG.E.U16 R113, [R2.64] ;  /* 0x0000000402717981 */ /* 0x0000a2000c1e1500 */
[----:B------:R-:W-:-:S02]  /*0240*/  LEA.HI.X.SX32 R5, R12, R55, 0x1, P1 ;  /* 0x000000370c057211 */ /* 0x000fc400008f0eff */
[-C--:B------:R-:W-:Y:S02]  /*0250*/  LEA.HI.X.SX32 R7, R16, R55.reuse, 0x1, P0 ;  /* 0x0000003710077211 */ /* 0x080fe400000f0eff */
[C---:B------:R-:W-:Y:S01]  /*0260*/  LEA R10, P0, R22.reuse, R0, 0x1 ;  /* 0x00000000160a7211 */ /* 0x040fe200078008ff */
[----:B------:R1:W3:Y:S01]  /*0270*/  LDG.E.U16 R15, [R4.64] ;  /* 0x00000004040f7981 */ /* 0x0002e2000c1e1500 */
[C---:B------:R-:W-:Y:S02]  /*0280*/  LEA R38, R45.reuse, R36, 0x1 ;  /* 0x000000242d267211 */ /* 0x040fe400078e08ff */
[----:B------:R-:W-:Y:S01]  /*0290*/  LEA.HI.X.SX32 R11, R22, R55, 0x1, P0 ;  /* 0x00000037160b7211 */ /* 0x000fe200000f0eff */
[----:B------:R4:W5:Y:S01]  /*02a0*/  LDG.E.U16 R19, [R6.64] ;  /* 0x0000000406137981 */ /* 0x000962000c1e1500 */
[-C--:B------:R-:W-:Y:S01]  /*02b0*/  LEA R12, P1, R28, R0.reuse, 0x1 ;  /* 0x000000001c0c7211 */ /* 0x080fe200078208ff */
[C---:B------:R-:W-:Y:S02]  /*02c0*/  IMAD R42, R45.reuse, 0x2, R38 ;  /* 0x000000022d2a7824 */ /* 0x040fe400078e0226 */
[----:B------:R4:W2:Y:S01]  /*02d0*/  LDG.E.U16 R9, [R10.64] ;  /* 0x000000040a097981 */ /* 0x0008a2000c1e1500 */
[----:B0-----:R-:W-:Y:S01]  /*02e0*/  LEA R2, P0, R30, R0, 0x1 ;  /* 0x000000001e027211 */ /* 0x001fe200078008ff */
[----:B------:R-:W-:-:S03]  /*02f0*/  IMAD R46, R45, 0x2, R42 ;  /* 0x000000022d2e7824 */ /* 0x000fc600078e022a */
[-C--:B------:R-:W-:Y:S02]  /*0300*/  LEA.HI.X.SX32 R3, R30, R55.reuse, 0x1, P0 ;  /* 0x000000371e037211 */ /* 0x080fe400000f0eff */
[-C--:B-1----:R-:W-:Y:S02]  /*0310*/  LEA R4, P0, R36, R0.reuse, 0x1 ;  /* 0x0000000024047211 */ /* 0x082fe400078008ff */
[-C--:B------:R-:W-:Y:S01]  /*0320*/  LEA.HI.X.SX32 R13, R28, R55.reuse, 0x1, P1 ;  /* 0x000000371c0d7211 */ /* 0x080fe200008f0eff */
[----:B------:R0:W2:Y:S01]  /*0330*/  LDG.E.U16 R23, [R2.64] ;  /* 0x0000000402177981 */ /* 0x0000a2000c1e1500 */
[----:B------:R-:W-:Y:S02]  /*0340*/  LEA.HI.X.SX32 R5, R36, R55, 0x1, P0 ;  /* 0x0000003724057211 */ /* 0x000fe400000f0eff */
[----:B----4-:R-:W-:Y:S01]  /*0350*/  LEA R6, P0, R38, R0, 0x1 ;  /* 0x0000000026067211 */ /* 0x010fe200078008ff */
[----:B------:R1:W4:Y:S01]  /*0360*/  LDG.E.U16 R112, [R12.64] ;  /* 0x000000040c707981 */ /* 0x000322000c1e1500 */
[----:B------:R-:W-:-:S02]  /*0370*/  LEA R48, R45, R46, 0x1 ;  /* 0x0000002e2d307211 */ /* 0x000fc400078e08ff */
[----:B------:R-:W-:Y:S01]  /*0380*/  LEA.HI.X.SX32 R7, R38, R55, 0x1, P0 ;  /* 0x0000003726077211 */ /* 0x000fe200000f0eff */
[----:B------:R0:W4:Y:S02]  /*0390*/  LDG.E.U16 R21, [R4.64] ;  /* 0x0000000404157981 */ /* 0x000124000c1e1500 */
[C---:B------:R-:W-:Y:S02]  /*03a0*/  IMAD R72, R45.reuse, 0x2, R48 ;  /* 0x000000022d487824 */ /* 0x040fe400078e0230 */
[----:B-1----:R-:W4:Y:S01]  /*03b0*/  LDG.E.U16 R13, [R6.64] ;  /* 0x00000004060d7981 */ /* 0x002f22000c1e1500 */
[----:B------:R-:W-:Y:S01]  /*03c0*/  LEA R10, P0, R46, R0, 0x1 ;  /* 0x000000002e0a7211 */ /* 0x000fe200078008ff */
[----:B------:R-:W-:-:S03]  /*03d0*/  IMAD R74, R45, 0x2, R72 ;  /* 0x000000022d4a7824 */ /* 0x000fc600078e0248 */
[-C--:B------:R-:W-:Y:S02]  /*03e0*/  LEA.HI.X.SX32 R11, R46, R55.reuse, 0x1, P0 ;  /* 0x000000372e0b7211 */ /* 0x080fe400000f0eff */
[C---:B0-----:R-:W-:Y:S02]  /*03f0*/  LEA R2, P0, R48.reuse, R0, 0x1 ;  /* 0x0000000030027211 */ /* 0x041fe400078008ff */
[C---:B------:R-:W-:Y:S02]  /*0400*/  LEA R76, R45.reuse, R74, 0x1 ;  /* 0x0000004a2d4c7211 */ /* 0x040fe400078e08ff */
[----:B------:R-:W-:Y:S02]  /*0410*/  LEA.HI.X.SX32 R3, R48, R55, 0x1, P0 ;  /* 0x0000003730037211 */ /* 0x000fe400000f0eff */
[----:B------:R-:W-:Y:S01]  /*0420*/  LEA R4, P0, R72, R0, 0x1 ;  /* 0x0000000048047211 */ /* 0x000fe200078008ff */
[----:B------:R-:W-:-:S03]  /*0430*/  IMAD R78, R45, 0x2, R76 ;  /* 0x000000022d4e7824 */ /* 0x000fc600078e024c */
[----:B------:R-:W-:Y:S01]  /*0440*/  LEA.HI.X.SX32 R5, R72, R55, 0x1, P0 ;  /* 0x0000003748057211 */ /* 0x000fe200000f0eff */
[----:B------:R-:W-:Y:S01]  /*0450*/  IMAD R80, R45, 0x2, R78 ;  /* 0x000000022d507824 */ /* 0x000fe200078e024e */
[----:B------:R-:W-:-:S04]  /*0460*/  LEA R72, P0, R76, R0, 0x1 ;  /* 0x000000004c487211 */ /* 0x000fc800078008ff */
[----:B------:R-:W-:Y:S02]  /*0470*/  LEA.HI.X.SX32 R73, R76, R55, 0x1, P0 ;  /* 0x000000374c497211 */ /* 0x000fe400000f0eff */
[----:B------:R-:W-:-:S03]  /*0480*/  LEA R82, R45, R80, 0x1 ;  /* 0x000000502d527211 */ /* 0x000fc600078e08ff */
[----:B------:R-:W4:Y:S02]  /*0490*/  LDG.E.U16 R27, [R72.64] ;  /* 0x00000004481b7981 */ /* 0x000f24000c1e1500 */
[----:B------:R-:W-:-:S04]  /*04a0*/  IMAD R84, R45, 0x2, R82 ;  /* 0x000000022d547824 */ /* 0x000fc800078e0252 */
[----:B------:R-:W-:Y:S01]  /*04b0*/  IMAD R14, R45, 0x2, R84 ;  /* 0x000000022d0e7824 */ /* 0x000fe200078e0254 */
[----:B---3--:R0:W-:Y:S01]  /*04c0*/  STL [R1+0x260], R15 ;  /* 0x0002600f01007387 */ /* 0x0081e20000100800 */
[----:B------:R-:W-:-:S03]  /*04d0*/  LEA R16, P1, R42, R0, 0x1 ;  /* 0x000000002a107211 */ /* 0x000fc600078208ff */
[C---:B------:R-:W-:Y:S01]  /*04e0*/  LEA R24, R45.reuse, R14, 0x1 ;  /* 0x0000000e2d187211 */ /* 0x040fe200078e08ff */
[----:B-----5:R1:W-:Y:S04]  /*04f0*/  STL [R1+0x2ac], R19 ;  /* 0x0002ac1301007387 */ /* 0x0203e80000100800 */
[----:B0-----:R0:W3:Y:S01]  /*0500*/  LDG.E.U16 R15, [R10.64] ;  /* 0x000000040a0f7981 */ /* 0x0010e2000c1e1500 */
[-C--:B------:R-:W-:Y:S01]  /*0510*/  LEA.HI.X.SX32 R17, R42, R55.reuse, 0x1, P1 ;  /* 0x000000372a117211 */ /* 0x080fe200008f0eff */
[C---:B------:R-:W-:Y:S02]  /*0520*/  IMAD R8, R45.reuse, 0x2, R24 ;  /* 0x000000022d087824 */ /* 0x040fe400078e0218 */
[----:B-1----:R1:W5:Y:S04]  /*0530*/  LDG.E.U16 R19, [R2.64] ;  /* 0x0000000402137981 */ /* 0x002368000c1e1500 */
[----:B--2---:R2:W-:Y:S01]  /*0540*/  STL [R1+0x2b0], R9 ;  /* 0x0002b00901007387 */ /* 0x0045e20000100800 */
[-C--:B0-----:R-:W-:Y:S01]  /*0550*/  LEA R10, P0, R78, R0.reuse, 0x1 ;  /* 0x000000004e0a7211 */ /* 0x081fe200078008ff */
[----:B------:R-:W-:Y:S01]  /*0560*/  IMAD R18, R45, 0x2, R8 ;  /* 0x000000022d127824 */ /* 0x000fe200078e0208 */
[----:B------:R-:W-:Y:S01]  /*0570*/  LEA R70, P1, R74, R0, 0x1 ;  /* 0x000000004a467211 */ /* 0x000fe200078208ff */
[----:B------:R0:W5:Y:S04]  /*0580*/  LDG.E.U16 R111, [R16.64] ;  /* 0x00000004106f7981 */ /* 0x000168000c1e1500 */
[----:B--2---:R2:W5:Y:S01]  /*0590*/  LDG.E.U16 R9, [R4.64] ;  /* 0x0000000404097981 */ /* 0x004562000c1e1500 */
[----:B------:R-:W-:-:S02]  /*05a0*/  LEA.HI.X.SX32 R11, R78, R55, 0x1, P0 ;  /* 0x000000374e0b7211 */ /* 0x000fc400000f0eff */
[C---:B------:R-:W-:Y:S01]  /*05b0*/  LEA R38, P0, R80.reuse, R0, 0x1 ;  /* 0x0000000050267211 */ /* 0x040fe200078008ff */
[----:B------:R-:W-:Y:S01]  /*05c0*/  STL [R1+0x25c], R23 ;  /* 0x00025c1701007387 */ /* 0x000fe20000100800 */
[C---:B------:R-:W-:Y:S02]  /*05d0*/  LEA R68, R45.reuse, R18, 0x1 ;  /* 0x000000122d447211 */ /* 0x040fe400078e08ff */
[-C--:B------:R-:W-:Y:S01]  /*05e0*/  LEA.HI.X.SX32 R39, R80, R55.reuse, 0x1, P0 ;  /* 0x0000003750277211 */ /* 0x080fe200000f0eff */
[----:B------:R0:W5:Y:S01]  /*05f0*/  LDG.E.U16 R25, [R10.64] ;  /* 0x000000040a197981 */ /* 0x000162000c1e1500 */
[C---:B--2---:R-:W-:Y:S01]  /*0600*/  LEA R4, P0, R84.reuse, R0, 0x1 ;  /* 0x0000000054047211 */ /* 0x044fe200078008ff */
[----:B------:R-:W-:Y:S02]  /*0610*/  IMAD R66, R45, 0x2, R68 ;  /* 0x000000022d427824 */ /* 0x000fe400078e0244 */
[----:B----4-:R2:W-:Y:S01]  /*0620*/  STL [R1+0x2a8], R21 ;  /* 0x0002a81501007387 */ /* 0x0105e20000100800 */
[----:B------:R-:W-:-:S03]  /*0630*/  LEA.HI.X.SX32 R5, R84, R55, 0x1, P0 ;  /* 0x0000003754057211 */ /* 0x000fc600000f0eff */
[----:B------:R4:W-:Y:S01]  /*0640*/  STL [R1+0x2a4], R13 ;  /* 0x0002a40d01007387 */ /* 0x0009e20000100800 */
[-C--:B------:R-:W-:Y:S02]  /*0650*/  LEA.HI.X.SX32 R71, R74, R55.reuse, 0x1, P1 ;  /* 0x000000374a477211 */ /* 0x080fe400008f0eff */
[C---:B------:R-:W-:Y:S01]  /*0660*/  LEA R64, R45.reuse, R66, 0x1 ;  /* 0x000000422d407211 */ /* 0x040fe200078e08ff */
[----:B--2---:R2:W2:Y:S04]  /*0670*/  LDG.E.U16 R21, [R4.64] ;  /* 0x0000000404157981 */ /* 0x0044a8000c1e1500 */
[----:B----4-:R-:W4:Y:S01]  /*0680*/  LDG.E.U16 R13, [R38.64] ;  /* 0x00000004260d7981 */ /* 0x010f22000c1e1500 */
[-C--:B------:R-:W-:Y:S01]  /*0690*/  LEA R6, P1, R82, R0.reuse, 0x1 ;  /* 0x0000000052067211 */ /* 0x080fe200078208ff */
[----:B------:R-:W-:Y:S01]  /*06a0*/  IMAD R62, R45, 0x2, R64 ;  /* 0x000000022d3e7824 */ /* 0x000fe200078e0240 */
[----:B-1----:R-:W-:Y:S01]  /*06b0*/  LEA R2, P0, R14, R0, 0x1 ;  /* 0x000000000e027211 */ /* 0x002fe200078008ff */
[----:B------:R1:W4:Y:S01]  /*06c0*/  LDG.E.U16 R110, [R70.64] ;  /* 0x00000004466e7981 */ /* 0x000322000c1e1500 */
[----:B------:R-:W-:-:S02]  /*06d0*/  LEA.HI.X.SX32 R7, R82, R55, 0x1, P1 ;  /* 0x0000003752077211 */ /* 0x000fc400008f0eff */
[-C--:B------:R-:W-:Y:S02]  /*06e0*/  LEA.HI.X.SX32 R3, R14, R55.reuse, 0x1, P0 ;  /* 0x000000370e037211 */ /* 0x080fe400000f0eff */
[-C--:B------:R-:W-:Y:S01]  /*06f0*/  LEA R14, P0, R24, R0.reuse, 0x1 ;  /* 0x00000000180e7211 */ /* 0x080fe200078008ff */
[----:B------:R1:W4:Y:S01]  /*0700*/  LDG.E.U16 R109, [R6.64] ;  /* 0x00000004066d7981 */ /* 0x000322000c1e1500 */
[C---:B0-----:R-:W-:Y:S02]  /*0710*/  LEA R10, P1, R8.reuse, R0, 0x1 ;  /* 0x00000000080a7211 */ /* 0x041fe400078208ff */
[----:B------:R-:W-:Y:S01]  /*0720*/  LEA R26, R45, R62, 0x1 ;  /* 0x0000003e2d1a7211 */ /* 0x000fe200078e08ff */
[----:B------:R0:W4:Y:S01]  /*0730*/  LDG.E.U16 R33, [R2.64] ;  /* 0x0000000402217981 */ /* 0x000122000c1e1500 */
[----:B------:R-:W-:-:S03]  /*0740*/  LEA.HI.X.SX32 R11, R8, R55, 0x1, P1 ;  /* 0x00000037080b7211 */ /* 0x000fc600008f0eff */
[C---:B------:R-:W-:Y:S02]  /*0750*/  IMAD R32, R45.reuse, 0x2, R26 ;  /* 0x000000022d207824 */ /* 0x040fe400078e021a */
[----:B------:R1:W4:Y:S02]  /*0760*/  LDG.E.U16 R108, [R10.64] ;  /* 0x000000040a6c7981 */ /* 0x000324000c1e1500 */
[----:B------:R-:W-:Y:S01]  /*0770*/  IMAD R60, R45, 0x2, R32 ;  /* 0x000000022d3c7824 */ /* 0x000fe200078e0220 */
[----:B0-----:R-:W-:-:S03]  /*0780*/  LEA R2, P1, R64, R0, 0x1 ;  /* 0x0000000040027211 */ /* 0x001fc600078208ff */
[----:B------:R-:W-:Y:S01]  /*0790*/  IMAD R58, R45, 0x2, R60 ;  /* 0x000000022d3a7824 */ /* 0x000fe200078e023c */
[----:B------:R-:W-:-:S04]  /*07a0*/  LEA.HI.X.SX32 R3, R64, R55, 0x1, P1 ;  /* 0x0000003740037211 */ /* 0x000fc800008f0eff */
[C---:B------:R-:W-:Y:S01]  /*07b0*/  LEA R56, R45.reuse, R58, 0x1 ;  /* 0x0000003a2d387211 */ /* 0x040fe200078e08ff */
[----:B------:R0:W4:Y:S04]  /*07c0*/  LDG.E.U16 R107, [R2.64] ;  /* 0x00000004026b7981 */ /* 0x000128000c1e1500 */
[----:B------:R-:W-:Y:S01]  /*07d0*/  IMAD R54, R45, 0x2, R56 ;  /* 0x000000022d367824 */ /* 0x000fe200078e0238 */
[----:B---3--:R3:W-:Y:S04]  /*07e0*/  STL [R1+0x258], R15 ;  /* 0x0002580f01007387 */ /* 0x0087e80000100800 */
[----:B-----5:R5:W-:Y:S01]  /*07f0*/  STL [R1+0x2a0], R19 ;  /* 0x0002a01301007387 */ /* 0x020be20000100800 */
[----:B---3--:R-:W-:-:S02]  /*0800*/  LEA.HI.X.SX32 R15, R24, R55, 0x1, P0 ;  /* 0x00000037180f7211 */ /* 0x008fc400000f0eff */
[----:B------:R-:W-:-:S03]  /*0810*/  LEA R8, P0, R18, R0, 0x1 ;  /* 0x0000000012087211 */ /* 0x000fc600078008ff */
[----:B-----5:R3:W5:Y:S04]  /*0820*/  LDG.E.U16 R19, [R14.64] ;  /* 0x000000040e137981 */ /* 0x020768000c1e1500 */
[----:B------:R0:W-:Y:S02]  /*0830*/  STL [R1+0x29c], R9 ;  /* 0x00029c0901007387 */ /* 0x0001e40000100800 */
[----:B0-----:R-:W-:Y:S02]  /*0840*/  LEA.HI.X.SX32 R9, R18, R55, 0x1, P0 ;  /* 0x0000003712097211 */ /* 0x001fe400000f0eff */
[----:B--2---:R-:W-:-:S03]  /*0850*/  LEA R4, P0, R68, R0, 0x1 ;  /* 0x0000000044047211 */ /* 0x004fc600078008ff */
[----:B---3--:R0:W2:Y:S01]  /*0860*/  LDG.E.U16 R15, [R8.64] ;  /* 0x00000004080f7981 */ /* 0x0080a2000c1e1500 */
[-C--:B------:R-:W-:Y:S02]  /*0870*/  LEA.HI.X.SX32 R5, R68, R55.reuse, 0x1, P0 ;  /* 0x0000003744057211 */ /* 0x080fe400000f0eff */
[CC--:B-1----:R-:W-:Y:S01]  /*0880*/  LEA R6, P0, R66.reuse, R0.reuse, 0x1 ;  /* 0x0000000042067211 */ /* 0x0c2fe200078008ff */
[----:B------:R1:W-:Y:S03]  /*0890*/  STL [R1+0x250], R27 ;  /* 0x0002501b01007387 */ /* 0x0003e60000100800 */
[----:B------:R-:W-:Y:S01]  /*08a0*/  LEA.HI.X.SX32 R7, R66, R55, 0x1, P0 ;  /* 0x0000003742077211 */ /* 0x000fe200000f0eff */
[----:B------:R3:W2:Y:S01]  /*08b0*/  LDG.E.U16 R29, [R4.64] ;  /* 0x00000004041d7981 */ /* 0x0006a2000c1e1500 */
[----:B------:R-:W-:-:S04]  /*08c0*/  LEA R10, P0, R62, R0, 0x1 ;  /* 0x000000003e0a7211 */ /* 0x000fc800078008ff */
[----:B------:R-:W-:Y:S01]  /*08d0*/  LEA.HI.X.SX32 R11, R62, R55, 0x1, P0 ;  /* 0x000000373e0b7211 */ /* 0x000fe200000f0eff */
[----:B------:R-:W-:Y:S01]  /*08e0*/  STL [R1+0x298], R25 ;  /* 0x0002981901007387 */ /* 0x000fe20000100800 */
[----:B0-----:R-:W-:-:S03]  /*08f0*/  LEA R8, P0, R26, R0, 0x1 ;  /* 0x000000001a087211 */ /* 0x001fc600078008ff */
[----:B-1----:R0:W2:Y:S01]  /*0900*/  LDG.E.U16 R27, [R6.64] ;  /* 0x00000004061b7981 */ /* 0x0020a2000c1e1500 */
[----:B------:R-:W-:-:S03]  /*0910*/  LEA.HI.X.SX32 R9, R26, R55, 0x1, P0 ;  /* 0x000000371a097211 */ /* 0x000fc600000f0eff */
[----:B----4-:R-:W-:Y:S04]  /*0920*/  STL [R1+0x294], R13 ;  /* 0x0002940d01007387 */ /* 0x010fe80000100800 */
[----:B------:R1:W-:Y:S04]  /*0930*/  STL [R1+0x24c], R21 ;  /* 0x00024c1501007387 */ /* 0x0003e80000100800 */
[----:B------:R4:W2:Y:S04]  /*0940*/  LDG.E.U16 R9, [R8.64] ;  /* 0x0000000408097981 */ /* 0x0008a8000c1e1500 */
[----:B-1----:R1:W2:Y:S01]  /*0950*/  LDG.E.U16 R21, [R10.64] ;  /* 0x000000040a157981 */ /* 0x0022a2000c1e1500 */
[----:B---3--:R-:W-:-:S04]  /*0960*/  LEA R4, P0, R32, R0, 0x1 ;  /* 0x0000000020047211 */ /* 0x008fc800078008ff */
[----:B------:R-:W-:Y:S02]  /*0970*/  LEA.HI.X.SX32 R5, R32, R55, 0x1, P0 ;  /* 0x0000003720057211 */ /* 0x000fe400000f0eff */
[----:B------:R-:W-:-:S03]  /*0980*/  LEA R2, P0, R58, R0, 0x1 ;  /* 0x000000003a027211 */ /* 0x000fc600078008ff */
[----:B-1----:R1:W3:Y:S01]  /*0990*/  LDG.E.U16 R11, [R4.64] ;  /* 0x00000004040b7981 */ /* 0x0022e2000c1e1500 */
[----:B------:R-:W-:-:S05]  /*09a0*/  LEA.HI.X.SX32 R3, R58, R55, 0x1, P0 ;  /* 0x000000373a037211 */ /* 0x000fca00000f0eff */
[----:B------:R0:W3:Y:S01]  /*09b0*/  LDG.E.U16 R41, [R2.64] ;  /* 0x0000000402297981 */ /* 0x0000e2000c1e1500 */
[----:B-1----:R-:W-:-:S04]  /*09c0*/  LEA R4, P0, R56, R0, 0x1 ;  /* 0x0000000038047211 */ /* 0x002fc800078008ff */
[----:B------:R-:W-:-:S05]  /*09d0*/  LEA.HI.X.SX32 R5, R56, R55, 0x1, P0 ;  /* 0x0000003738057211 */ /* 0x000fca00000f0eff */
[----:B------:R1:W3:Y:S01]  /*09e0*/  LDG.E.U16 R47, [R4.64] ;  /* 0x00000004042f7981 */ /* 0x0002e2000c1e1500 */
[----:B------:R-:W-:-:S05]  /*09f0*/  IMAD R20, R45, 0x2, R54 ;  /* 0x000000022d147824 */ /* 0x000fca00078e0236 */
[----:B------:R-:W-:Y:S02]  /*0a00*/  LEA R34, R45, R20, 0x1 ;  /* 0x000000142d227211 */ /* 0x000fe400078e08ff */
[----:B0-----:R-:W-:-:S03]  /*0a10*/  LEA R6, P1, R60, R0, 0x1 ;  /* 0x000000003c067211 */ /* 0x001fc600078208ff */
[----:B------:R-:W-:Y:S01]  /*0a20*/  IMAD R40, R45, 0x2, R34 ;  /* 0x000000022d287824 */ /* 0x000fe200078e0222 */
[----:B------:R-:W-:-:S03]  /*0a30*/  LEA.HI.X.SX32 R7, R60, R55, 0x1, P1 ;  /* 0x000000373c077211 */ /* 0x000fc600008f0eff */
[C---:B------:R-:W-:Y:S01]  /*0a40*/  IMAD R92, R45.reuse, 0x2, R40 ;  /* 0x000000022d5c7824 */ /* 0x040fe200078e0228 */
[C---:B------:R-:W-:Y:S01]  /*0a50*/  LEA R2, P1, R20.reuse, R0, 0x1 ;  /* 0x0000000014027211 */ /* 0x040fe200078208ff */
[----:B------:R0:W3:Y:S03]  /*0a60*/  LDG.E.U16 R106, [R6.64] ;  /* 0x00000004066a7981 */ /* 0x0000e6000c1e1500 */
[----:B------:R-:W-:Y:S02]  /*0a70*/  LEA R52, R45, R92, 0x1 ;  /* 0x0000005c2d347211 */ /* 0x000fe400078e08ff */
[----:B------:R-:W-:-:S03]  /*0a80*/  LEA.HI.X.SX32 R3, R20, R55, 0x1, P1 ;  /* 0x0000003714037211 */ /* 0x000fc600008f0eff */
[C---:B------:R-:W-:Y:S01]  /*0a90*/  IMAD R50, R45.reuse, 0x2, R52 ;  /* 0x000000022d327824 */ /* 0x040fe200078e0234 */
[CC--:B0-----:R-:W-:Y:S01]  /*0aa0*/  LEA R6, P0, R54.reuse, R0.reuse, 0x1 ;  /* 0x0000000036067211 */ /* 0x0c1fe200078008ff */
[----:B------:R-:W-:Y:S02]  /*0ab0*/  STL [R1+0x290], R33 ;  /* 0x0002902101007387 */ /* 0x000fe40000100800 */
[C---:B------:R-:W-:Y:S01]  /*0ac0*/  IMAD R28, R45.reuse, 0x2, R50 ;  /* 0x000000022d1c7824 */ /* 0x040fe200078e0232 */
[-C--:B------:R-:W-:Y:S01]  /*0ad0*/  LEA.HI.X.SX32 R7, R54, R55.reuse, 0x1, P0 ;  /* 0x0000003736077211 */ /* 0x080fe200000f0eff */
[----:B------:R0:W3:Y:S01]  /*0ae0*/  LDG.E.U16 R105, [R2.64] ;  /* 0x0000000402697981 */ /* 0x0000e2000c1e1500 */
[C---:B-1----:R-:W-:Y:S02]  /*0af0*/  LEA R4, P0, R34.reuse, R0, 0x1 ;  /* 0x0000000022047211 */ /* 0x042fe400078008ff */
[----:B------:R-:W-:Y:S01]  /*0b00*/  LEA R91, R45, R28, 0x1 ;  /* 0x0000001c2d5b7211 */ /* 0x000fe200078e08ff */
[----:B----4-:R1:W4:Y:S01]  /*0b10*/  LDG.E.U16 R8, [R6.64] ;  /* 0x0000000406087981 */ /* 0x010322000c1e1500 */
[----:B------:R-:W-:-:S02]  /*0b20*/  LEA.HI.X.SX32 R5, R34, R55, 0x1, P0 ;  /* 0x0000003722057211 */ /* 0x000fc400000f0eff */
[----:B0-----:R-:W-:Y:S01]  /*0b30*/  LEA R2, P0, R40, R0, 0x1 ;  /* 0x0000000028027211 */ /* 0x001fe200078008ff */
[----:B------:R-:W-:-:S03]  /*0b40*/  IMAD R22, R45, 0x2, R91 ;  /* 0x000000022d167824 */ /* 0x000fc600078e025b */
[----:B------:R-:W-:Y:S01]  /*0b50*/  LEA.HI.X.SX32 R3, R40, R55, 0x1, P0 ;  /* 0x0000003728037211 */ /* 0x000fe200000f0eff */
[----:B------:R-:W-:Y:S01]  /*0b60*/  IMAD R12, R45, 0x2, R22 ;  /* 0x000000022d0c7824 */ /* 0x000fe200078e0216 */
[----:B------:R-:W-:-:S04]  /*0b70*/  LEA R102, P1, R52, R0, 0x1 ;  /* 0x0000000034667211 */ /* 0x000fc800078208ff */
[----:B------:R-:W-:Y:S02]  /*0b80*/  LEA.HI.X.SX32 R103, R52, R55, 0x1, P1 ;  /* 0x0000003734677211 */ /* 0x000fe400008f0eff */
[----:B------:R-:W-:Y:S01]  /*0b90*/  LEA R42, R45, R12, 0x1 ;  /* 0x0000000c2d2a7211 */ /* 0x000fe200078e08ff */
[----:B-----5:R-:W-:Y:S01]  /*0ba0*/  STL [R1+0x28c], R19 ;  /* 0x00028c1301007387 */ /* 0x020fe20000100800 */
[----:B------:R-:W-:-:S03]  /*0bb0*/  LEA R100, P1, R22, R0, 0x1 ;  /* 0x0000000016647211 */ /* 0x000fc600078208ff */
[----:B------:R0:W5:Y:S04]  /*0bc0*/  LDG.E.U16 R102, [R102.64] ;  /* 0x0000000466667981 */ /* 0x000168000c1e1500 */
[----:B--2---:R-:W-:Y:S04]  /*0bd0*/  STL [R1+0x248], R15 ;  /* 0x0002480f01007387 */ /* 0x004fe80000100800 */
[----:B------:R2:W-:Y:S04]  /*0be0*/  STL [R1+0x288], R29 ;  /* 0x0002881d01007387 */ /* 0x0005e80000100800 */
[----:B------:R-:W-:Y:S04]  /*0bf0*/  STL [R1+0x284], R27 ;  /* 0x0002841b01007387 */ /* 0x000fe80000100800 */
[----:B--2---:R2:W5:Y:S04]  /*0c00*/  LDG.E.U16 R29, [R2.64] ;  /* 0x00000004021d7981 */ /* 0x004568000c1e1500 */
[----:B------:R-:W-:Y:S04]  /*0c10*/  STL [R1+0x240], R21 ;  /* 0x0002401501007387 */ /* 0x000fe80000100800 */
[----:B------:R0:W-:Y:S04]  /*0c20*/  STL [R1+0x280], R9 ;  /* 0x0002800901007387 */ /* 0x0001e80000100800 */
[----:B0-----:R0:W5:Y:S02]  /*0c30*/  LDG.E.U16 R9, [R4.64] ;  /* 0x0000000404097981 */ /* 0x001164000c1e1500 */
[----:B0-----:R-:W-:-:S04]  /*0c40*/  LEA R4, P0, R50, R0, 0x1 ;  /* 0x0000000032047211 */ /* 0x001fc800078008ff */
[----:B------:R-:W-:Y:S02]  /*0c50*/  LEA.HI.X.SX32 R5, R50, R55, 0x1, P0 ;  /* 0x0000003732057211 */ /* 0x000fe400000f0eff */
[----:B--2---:R-:W-:-:S03]  /*0c60*/  LEA R2, P0, R28, R0, 0x1 ;  /* 0x000000001c027211 */ /* 0x004fc600078008ff */
[----:B------:R0:W2:Y:S01]  /*0c70*/  LDG.E.U16 R52, [R4.64] ;  /* 0x0000000404347981 */ /* 0x0000a2000c1e1500 */
[----:B------:R-:W-:-:S05]  /*0c80*/  LEA.HI.X.SX32 R3, R28, R55, 0x1, P0 ;  /* 0x000000371c037211 */ /* 0x000fca00000f0eff */
[----:B------:R-:W2:Y:S01]  /*0c90*/  LDG.E.U16 R51, [R2.64] ;  /* 0x0000000402337981 */ /* 0x000ea2000c1e1500 */
[----:B0-----:R-:W-:-:S04]  /*0ca0*/  LEA R4, P0, R12, R0, 0x1 ;  /* 0x000000000c047211 */ /* 0x001fc800078008ff */
[-C--:B------:R-:W-:Y:S02]  /*0cb0*/  LEA.HI.X.SX32 R5, R12, R55.reuse, 0x1, P0 ;  /* 0x000000370c057211 */ /* 0x080fe400000f0eff */
[C---:B-1----:R-:W-:Y:S01]  /*0cc0*/  LEA R6, P0, R42.reuse, R0, 0x1 ;  /* 0x000000002a067211 */ /* 0x042fe200078008ff */
[----:B---3--:R-:W-:Y:S03]  /*0cd0*/  STL [R1+0x27c], R11 ;  /* 0x00027c0b01007387 */ /* 0x008fe60000100800 */
[----:B------:R-:W-:Y:S01]  /*0ce0*/  LEA.HI.X.SX32 R7, R42, R55, 0x1, P0 ;  /* 0x000000372a077211 */ /* 0x000fe200000f0eff */
[----:B------:R0:W3:Y:S04]  /*0cf0*/  LDG.E.U16 R50, [R4.64] ;  /* 0x0000000404327981 */ /* 0x0000e8000c1e1500 */
[----:B------:R-:W-:Y:S04]  /*0d00*/  STL [R1+0x23c], R41 ;  /* 0x00023c2901007387 */ /* 0x000fe80000100800 */
[----:B------:R1:W-:Y:S04]  /*0d10*/  STL [R1+0x278], R47 ;  /* 0x0002782f01007387 */ /* 0x0003e80000100800 */
[----:B-1----:R1:W3:Y:S01]  /*0d20*/  LDG.E.U16 R47, [R6.64] ;  /* 0x00000004062f7981 */ /* 0x0022e2000c1e1500 */
[----:B------:R-:W-:-:S04]  /*0d30*/  IMAD R90, R45, 0x2, R42 ;  /* 0x000000022d5a7824 */ /* 0x000fc800078e022a */
[----:B------:R-:W-:-:S05]  /*0d40*/  IMAD R48, R45, 0x2, R90 ;  /* 0x000000022d307824 */ /* 0x000fca00078e025a */
[----:B------:R-:W-:-:S04]  /*0d50*/  LEA R46, R45, R48, 0x1 ;  /* 0x000000302d2e7211 */ /* 0x000fc800078e08ff */
[----:B0-----:R-:W-:-:S04]  /*0d60*/  LEA R4, P0, R46, R0, 0x1 ;  /* 0x000000002e047211 */ /* 0x001fc800078008ff */
[----:B------:R-:W-:-:S05]  /*0d70*/  LEA.HI.X.SX32 R5, R46, R55, 0x1, P0 ;  /* 0x000000372e057211 */ /* 0x000fca00000f0eff */
[----:B------:R0:W3:Y:S01]  /*0d80*/  LDG.E.U16 R53, [R4.64] ;  /* 0x0000000404357981 */ /* 0x0000e2000c1e1500 */
[----:B------:R-:W-:-:S04]  /*0d90*/  IMAD R35, R45, 0x2, R46 ;  /* 0x000000022d237824 */ /* 0x000fc800078e022e */
[----:B------:R-:W-:-:S05]  /*0da0*/  IMAD R88, R45, 0x2, R35 ;  /* 0x000000022d587824 */ /* 0x000fca00078e0223 */
[----:B------:R-:W-:-:S05]  /*0db0*/  LEA R30, R45, R88, 0x1 ;  /* 0x000000582d1e7211 */ /* 0x000fca00078e08ff */
[----:B------:R-:W-:-:S04]  /*0dc0*/  IMAD R16, R45, 0x2, R30 ;  /* 0x000000022d107824 */ /* 0x000fc800078e021e */
[----:B------:R-:W-:-:S05]  /*0dd0*/  IMAD R36, R45, 0x2, R16 ;  /* 0x000000022d247824 */ /* 0x000fca00078e0210 */
[----:B------:R-:W-:Y:S02]  /*0de0*/  LEA R87, R45, R36, 0x1 ;  /* 0x000000242d577211 */ /* 0x000fe400078e08ff */
[----:B-1----:R-:W-:-:S03]  /*0df0*/  LEA R6, P0, R35, R0, 0x1 ;  /* 0x0000000023067211 */ /* 0x002fc600078008ff */
[----:B------:R-:W-:Y:S01]  /*0e00*/  IMAD R23, R45, 0x2, R87 ;  /* 0x000000022d177824 */ /* 0x000fe200078e0257 */
[----:B------:R-:W-:-:S03]  /*0e10*/  LEA.HI.X.SX32 R7, R35, R55, 0x1, P0 ;  /* 0x0000003723077211 */ /* 0x000fc600000f0eff */
[C---:B------:R-:W-:Y:S01]  /*0e20*/  IMAD R17, R45.reuse, 0x2, R23 ;  /* 0x000000022d117824 */ /* 0x040fe200078e0217 */
[C---:B0-----:R-:W-:Y:S01]  /*0e30*/  LEA R4, P0, R16.reuse, R0, 0x1 ;  /* 0x0000000010047211 */ /* 0x041fe200078008ff */
[----:B------:R0:W3:Y:S03]  /*0e40*/  LDG.E.U16 R49, [R6.64] ;  /* 0x0000000406317981 */ /* 0x0000e6000c1e1500 */
[----:B------:R-:W-:Y:S02]  /*0e50*/  LEA R37, R45, R17, 0x1 ;  /* 0x000000112d257211 */ /* 0x000fe400078e08ff */
[----:B------:R-:W-:-:S03]  /*0e60*/  LEA.HI.X.SX32 R5, R16, R55, 0x1, P0 ;  /* 0x0000003710057211 */ /* 0x000fc600000f0eff */
[C---:B------:R-:W-:Y:S01]  /*0e70*/  IMAD R86, R45.reuse, 0x2, R37 ;  /* 0x000000022d567824 */ /* 0x040fe200078e0225 */
[CC--:B0-----:R-:W-:Y:S01]  /*0e80*/  LEA R6, P0, R36.reuse, R0.reuse, 0x1 ;  /* 0x0000000024067211 */ /* 0x0c1fe200078008ff */
[----:B------:R0:W3:Y:S02]  /*0e90*/  LDG.E.U16 R54, [R4.64] ;  /* 0x0000000404367981 */ /* 0x0000e4000c1e1500 */
[----:B------:R-:W-:Y:S01]  /*0ea0*/  IMAD R24, R45, 0x2, R86 ;  /* 0x000000022d187824 */ /* 0x000fe200078e0256 */
[-C--:B------:R-:W-:Y:S01]  /*0eb0*/  LEA.HI.X.SX32 R7, R36, R55.reuse, 0x1, P0 ;  /* 0x0000003724077211 */ /* 0x080fe200000f0eff */
[----:B----4-:R-:W-:Y:S01]  /*0ec0*/  STL [R1+0x274], R8 ;  /* 0x0002740801007387 */ /* 0x010fe20000100800 */
[----:B0-----:R-:W-:Y:S02]  /*0ed0*/  LEA R4, P0, R17, R0, 0x1 ;  /* 0x0000000011047211 */ /* 0x001fe400078008ff */
[----:B------:R-:W-:Y:S02]  /*0ee0*/  LEA R18, R45, R24, 0x1 ;  /* 0x000000182d127211 */ /* 0x000fe400078e08ff */
[----:B------:R-:W-:-:S03]  /*0ef0*/  LEA.HI.X.SX32 R5, R17, R55, 0x1, P0 ;  /* 0x0000003711057211 */ /* 0x000fc600000f0eff */
[----:B------:R-:W-:-:S04]  /*0f00*/  IMAD R38, R45, 0x2, R18 ;  /* 0x000000022d267824 */ /* 0x000fc800078e0212 */
[----:B------:R-:W-:-:S05]  /*0f10*/  IMAD R84, R45, 0x2, R38 ;  /* 0x000000022d547824 */ /* 0x000fca00078e0226 */
[----:B------:R-:W-:-:S05]  /*0f20*/  LEA R25, R45, R84, 0x1 ;  /* 0x000000542d197211 */ /* 0x000fca00078e08ff */
[----:B------:R-:W-:Y:S01]  /*0f30*/  IMAD R13, R45, 0x2, R25 ;  /* 0x000000022d0d7824 */ /* 0x000fe200078e0219 */
[----:B-----5:R-:W-:Y:S04]  /*0f40*/  STL [R1+0x238], R9 ;  /* 0x0002380901007387 */ /* 0x020fe80000100800 */
[----:B------:R-:W-:Y:S04]  /*0f50*/  STL [R1+0x270], R29 ;  /* 0x0002701d01007387 */ /* 0x000fe80000100800 */
[----:B--2---:R0:W-:Y:S04]  /*0f60*/  STL [R1+0x230], R52 ;  /* 0x0002303401007387 */ /* 0x0041e80000100800 */
[----:B------:R-:W-:Y:S04]  /*0f70*/  STL [R1+0x26c], R51 ;  /* 0x00026c3301007387 */ /* 0x000fe80000100800 */
[----:B0-----:R0:W2:Y:S02]  /*0f80*/  LDG.E.U16 R52, [R6.64] ;  /* 0x0000000406347981 */ /* 0x0010a4000c1e1500 */
[----:B0-----:R-:W-:-:S02]  /*0f90*/  LEA R6, P0, R37, R0, 0x1 ;  /* 0x0000000025067211 */ /* 0x001fc400078008ff */
[----:B---3--:R0:W-:Y:S02]  /*0fa0*/  STL [R1+0x22c], R50 ;  /* 0x00022c3201007387 */ /* 0x0081e40000100800 */
[-C--:B------:R-:W-:Y:S02]  /*0fb0*/  LEA.HI.X.SX32 R7, R37, R55.reuse, 0x1, P0 ;  /* 0x0000003725077211 */ /* 0x080fe400000f0eff */
[----:B0-----:R0:W3:Y:S02]  /*0fc0*/  LDG.E.U16 R50, [R4.64] ;  /* 0x0000000404327981 */ /* 0x0010e4000c1e1500 */
[C---:B0-----:R-:W-:Y:S02]  /*0fd0*/  LEA R4, P0, R18.reuse, R0, 0x1 ;  /* 0x0000000012047211 */ /* 0x041fe400078008ff */
[----:B------:R0:W-:Y:S02]  /*0fe0*/  STL [R1+0x268], R47 ;  /* 0x0002682f01007387 */ /* 0x0001e40000100800 */
[----:B------:R-:W-:-:S05]  /*0ff0*/  LEA.HI.X.SX32 R5, R18, R55, 0x1, P0 ;  /* 0x0000003712057211 */ /* 0x000fca00000f0eff */
[----:B------:R1:W4:Y:S04]  /*1000*/  LDG.E.U16 R57, [R4.64] ;  /* 0x0000000404397981 */ /* 0x000328000c1e1500 */
[----:B0-----:R0:W5:Y:S02]  /*1010*/  LDG.E.U16 R47, [R6.64] ;  /* 0x00000004062f7981 */ /* 0x001164000c1e1500 */
[----:B0-----:R-:W-:-:S04]  /*1020*/  LEA R6, P0, R38, R0, 0x1 ;  /* 0x0000000026067211 */ /* 0x001fc800078008ff */
[-C--:B------:R-:W-:Y:S02]  /*1030*/  LEA.HI.X.SX32 R7, R38, R55.reuse, 0x1, P0 ;  /* 0x0000003726077211 */ /* 0x080fe400000f0eff */
[C---:B-1----:R-:W-:Y:S01]  /*1040*/  LEA R4, P0, R13.reuse, R0, 0x1 ;  /* 0x000000000d047211 */ /* 0x042fe200078008ff */
[----:B------:R0:W-:Y:S03]  /*1050*/  STL [R1+0x228], R53 ;  /* 0x0002283501007387 */ /* 0x0001e60000100800 */
[----:B------:R-:W-:-:S05]  /*1060*/  LEA.HI.X.SX32 R5, R13, R55, 0x1, P0 ;  /* 0x000000370d057211 */ /* 0x000fca00000f0eff */
[----:B------:R1:W4:Y:S04]  /*1070*/  LDG.E.U16 R56, [R4.64] ;  /* 0x0000000404387981 */ /* 0x000328000c1e1500 */
[----:B0-----:R0:W4:Y:S01]  /*1080*/  LDG.E.U16 R53, [R6.64] ;  /* 0x0000000406357981 */ /* 0x001122000c1e1500 */
[----:B------:R-:W-:Y:S02]  /*1090*/  LEA.HI.X.SX32 R101, R22, R55, 0x1, P1 ;  /* 0x0000003716657211 */ /* 0x000fe400008f0eff */
[C---:B------:R-:W-:Y:S02]  /*10a0*/  LEA R2, P1, R48.reuse, R0, 0x1 ;  /* 0x0000000030027211 */ /* 0x040fe400078208ff */
[----:B------:R-:W-:Y:S01]  /*10b0*/  LEA R31, R45, R13, 0x1 ;  /* 0x0000000d2d1f7211 */ /* 0x000fe200078e08ff */
[----:B------:R0:W4:Y:S01]  /*10c0*/  LDG.E.U16 R100, [R100.64] ;  /* 0x0000000464647981 */ /* 0x000122000c1e1500 */
[----:B------:R-:W-:-:S05]  /*10d0*/  LEA.HI.X.SX32 R3, R48, R55, 0x1, P1 ;  /* 0x0000003730037211 */ /* 0x000fca00008f0eff */
[----:B------:R0:W4:Y:S02]  /*10e0*/  LDG.E.U16 R99, [R2.64] ;  /* 0x0000000402637981 */ /* 0x000124000c1e1500 */
[----:B0-----:R-:W-:-:S04]  /*10f0*/  LEA R2, P1, R30, R0, 0x1 ;  /* 0x000000001e027211 */ /* 0x001fc800078208ff */
[----:B------:R-:W-:Y:S01]  /*1100*/  LEA.HI.X.SX32 R3, R30, R55, 0x1, P1 ;  /* 0x000000371e037211 */ /* 0x000fe200008f0eff */
[----:B------:R-:W-:-:S04]  /*1110*/  IMAD R82, R45, 0x2, R31 ;  /* 0x000000022d527824 */ /* 0x000fc800078e021f */
[----:B------:R0:W4:Y:S01]  /*1120*/  LDG.E.U16 R97, [R2.64] ;  /* 0x0000000402617981 */ /* 0x000122000c1e1500 */
[----:B------:R-:W-:Y:S02]  /*1130*/  LEA R26, R45, R82, 0x1 ;  /* 0x000000522d1a7211 */ /* 0x000fe400078e08ff */
        /* <DEDUP_REMOVED lines=16> */
[-C--:B------:R-:W-:Y:S02]  /*1240*/  LEA.HI.X.SX32 R3, R31, R55.reuse, 0x1, P0 ;  /* 0x000000371f037211 */ /* 0x080fe400000f0eff */
[CC--:B------:R-:W-:Y:S01]  /*1250*/  LEA R6, P0, R14.reuse, R0.reuse, 0x1 ;  /* 0x000000000e067211 */ /* 0x0c0fe200078008ff */
[C---:B------:R-:W-:Y:S01]  /*1260*/  IMAD R39, R45.reuse, 0x2, R33 ;  /* 0x000000022d277824 */ /* 0x040fe200078e0221 */
[----:B------:R-:W-:Y:S02]  /*1270*/  STL [R1+0x264], R49 ;  /* 0x0002643101007387 */ /* 0x000fe40000100800 */
[----:B------:R-:W-:Y:S02]  /*1280*/  LEA.HI.X.SX32 R7, R14, R55, 0x1, P0 ;  /* 0x000000370e077211 */ /* 0x000fe400000f0eff */
[----:B-1----:R-:W-:Y:S01]  /*1290*/  LEA R4, P0, R32, R0, 0x1 ;  /* 0x0000000020047211 */ /* 0x002fe200078008ff */
[----:B------:R-:W-:Y:S01]  /*12a0*/  STL [R1+0x220], R54 ;  /* 0x0002203601007387 */ /* 0x000fe20000100800 */
[----:B------:R-:W-:-:S02]  /*12b0*/  LEA R20, R45, R39, 0x1 ;  /* 0x000000272d147211 */ /* 0x000fc400078e08ff */
[----:B------:R-:W-:-:S03]  /*12c0*/  LEA.HI.X.SX32 R5, R32, R55, 0x1, P0 ;  /* 0x0000003720057211 */ /* 0x000fc600000f0eff */
[----:B------:R-:W-:-:S05]  /*12d0*/  IMAD R10, R45, 0x2, R20 ;  /* 0x000000022d0a7824 */ /* 0x000fca00078e0214 */
[----:B------:R-:W-:Y:S02]  /*12e0*/  LEA R34, R45, R10, 0x1 ;  /* 0x0000000a2d227211 */ /* 0x000fe400078e08ff */
[----:B------:R-:W-:-:S04]  /*12f0*/  LEA R116, P1, R26, R0, 0x1 ;  /* 0x000000001a747211 */ /* 0x000fc800078208ff */
[----:B------:R-:W-:Y:S01]  /*1300*/  LEA.HI.X.SX32 R117, R26, R55, 0x1, P1 ;  /* 0x000000371a757211 */ /* 0x000fe200008f0eff */
[----:B------:R-:W-:-:S04]  /*1310*/  IMAD R40, R45, 0x2, R34 ;  /* 0x000000022d287824 */ /* 0x000fc800078e0222 */
[----:B------:R0:W4:Y:S01]  /*1320*/  LDG.E.U16 R116, [R116.64] ;  /* 0x0000000474747981 */ /* 0x000122000c1e1500 */
[----:B------:R-:W-:-:S03]  /*1330*/  LEA R21, R45, R40, 0x1 ;  /* 0x000000282d157211 */ /* 0x000fc600078e08ff */
[----:B--2---:R1:W-:Y:S04]  /*1340*/  STL [R1+0x254], R52 ;  /* 0x0002543401007387 */ /* 0x0043e80000100800 */
[----:B-1----:R1:W2:Y:S04]  /*1350*/  LDG.E.U16 R52, [R2.64] ;  /* 0x0000000402347981 */ /* 0x0022a8000c1e1500 */
[----:B---3--:R3:W-:Y:S04]  /*1360*/  STL [R1+0x21c], R50 ;  /* 0x00021c3201007387 */ /* 0x0087e80000100800 */
[----:B---3--:R3:W2:Y:S02]  /*1370*/  LDG.E.U16 R50, [R6.64] ;  /* 0x0000000406327981 */ /* 0x0086a4000c1e1500 */
[----:B---3--:R-:W-:-:S02]  /*1380*/  LEA R6, P0, R15, R0, 0x1 ;  /* 0x000000000f067211 */ /* 0x008fc400078008ff */
[----:B-----5:R3:W-:Y:S02]  /*1390*/  STL [R1+0x244], R47 ;  /* 0x0002442f01007387 */ /* 0x0207e40000100800 */
[----:B------:R-:W-:Y:S02]  /*13a0*/  LEA.HI.X.SX32 R7, R15, R55, 0x1, P0 ;  /* 0x000000370f077211 */ /* 0x000fe400000f0eff */
[----:B----4-:R4:W-:Y:S04]  /*13b0*/  STL [R1+0x218], R57 ;  /* 0x0002183901007387 */ /* 0x0109e80000100800 */
[----:B---3--:R3:W5:Y:S04]  /*13c0*/  LDG.E.U16 R47, [R4.64] ;  /* 0x00000004042f7981 */ /* 0x008768000c1e1500 */
[----:B----4-:R4:W5:Y:S01]  /*13d0*/  LDG.E.U16 R57, [R6.64] ;  /* 0x0000000406397981 */ /* 0x010962000c1e1500 */
[----:B---3--:R-:W-:-:S04]  /*13e0*/  LEA R4, P0, R33, R0, 0x1 ;  /* 0x0000000021047211 */ /* 0x008fc800078008ff */
[----:B------:R-:W-:Y:S02]  /*13f0*/  LEA.HI.X.SX32 R5, R33, R55, 0x1, P0 ;  /* 0x0000003721057211 */ /* 0x000fe400000f0eff */
[----:B----4-:R-:W-:-:S03]  /*1400*/  LEA R6, P0, R10, R0, 0x1 ;  /* 0x000000000a067211 */ /* 0x010fc600078008ff */
[----:B------:R3:W4:Y:S01]  /*1410*/  LDG.E.U16 R60, [R4.64] ;  /* 0x00000004043c7981 */ /* 0x000722000c1e1500 */
[----:B------:R-:W-:Y:S02]  /*1420*/  LEA.HI.X.SX32 R7, R10, R55, 0x1, P0 ;  /* 0x000000370a077211 */ /* 0x000fe400000f0eff */
[----:B---3--:R-:W-:-:S04]  /*1430*/  LEA R4, P0, R34, R0, 0x1 ;  /* 0x0000000022047211 */ /* 0x008fc800078008ff */
[----:B------:R-:W-:Y:S02]  /*1440*/  LEA.HI.X.SX32 R5, R34, R55, 0x1, P0 ;  /* 0x0000003722057211 */ /* 0x000fe400000f0eff */
[----:B-1----:R-:W-:-:S03]  /*1450*/  LEA R2, P1, R19, R0, 0x1 ;  /* 0x0000000013027211 */ /* 0x002fc600078208ff */
[----:B------:R-:W3:Y:S01]  /*1460*/  LDG.E.U16 R4, [R4.64] ;  /* 0x0000000404047981 */ /* 0x000ee2000c1e1500 */
[----:B------:R-:W-:-:S05]  /*1470*/  LEA.HI.X.SX32 R3, R19, R55, 0x1, P1 ;  /* 0x0000003713037211 */ /* 0x000fca00008f0eff */
[----:B------:R1:W4:Y:S02]  /*1480*/  LDG.E.U16 R115, [R2.64] ;  /* 0x0000000402737981 */ /* 0x000324000c1e1500 */
[----:B-1----:R-:W-:-:S04]  /*1490*/  LEA R2, P1, R20, R0, 0x1 ;  /* 0x0000000014027211 */ /* 0x002fc800078208ff */
[----:B------:R-:W-:-:S05]  /*14a0*/  LEA.HI.X.SX32 R3, R20, R55, 0x1, P1 ;  /* 0x0000003714037211 */ /* 0x000fca00008f0eff */
[----:B------:R1:W4:Y:S04]  /*14b0*/  LDG.E.U16 R114, [R2.64] ;  /* 0x0000000402727981 */ /* 0x000328000c1e1500 */
[----:B------:R-:W-:Y:S01]  /*14c0*/  STL [R1+0x234], R53 ;  /* 0x0002343501007387 */ /* 0x000fe20000100800 */
[----:B-1----:R-:W-:-:S03]  /*14d0*/  LEA R2, P1, R21, R0, 0x1 ;  /* 0x0000000015027211 */ /* 0x002fc600078208ff */
[----:B------:R1:W-:Y:S01]  /*14e0*/  STL [R1+0x210], R56 ;  /* 0x0002103801007387 */ /* 0x0003e20000100800 */
[----:B------:R-:W-:-:S05]  /*14f0*/  LEA.HI.X.SX32 R3, R21, R55, 0x1, P1 ;  /* 0x0000003715037211 */ /* 0x000fca00008f0eff */
[----:B------:R0:W4:Y:S04]  /*1500*/  LDG.E.U16 R59, [R2.64] ;  /* 0x00000004023b7981 */ /* 0x000128000c1e1500 */
[----:B-1----:R1:W4:Y:S01]  /*1510*/  LDG.E.U16 R56, [R6.64] ;  /* 0x0000000406387981 */ /* 0x002322000c1e1500 */
[----:B------:R-:W-:-:S05]  /*1520*/  IMAD R11, R45, 0x2, R21 ;  /* 0x000000022d0b7824 */ /* 0x000fca00078e0215 */
[----:B------:R-:W-:-:S05]  /*1530*/  LEA R27, R45, R11, 0x1 ;  /* 0x0000000b2d1b7211 */ /* 0x000fca00078e08ff */
[----:B------:R-:W-:-:S05]  /*1540*/  IMAD R41, R45, 0x2, R27 ;  /* 0x000000022d297824 */ /* 0x000fca00078e021b */
[----:B------:R-:W-:-:S05]  /*1550*/  LEA R22, R45, R41, 0x1 ;  /* 0x000000292d167211 */ /* 0x000fca00078e08ff */
[----:B------:R-:W-:Y:S01]  /*1560*/  IMAD R12, R45, 0x2, R22 ;  /* 0x000000022d0c7824 */ /* 0x000fe200078e0216 */
[----:B-1----:R-:W-:-:S04]  /*1570*/  LEA R6, P0, R11, R0, 0x1 ;  /* 0x000000000b067211 */ /* 0x002fc800078008ff */
[----:B------:R-:W-:Y:S02]  /*1580*/  LEA R28, R45, R12, 0x1 ;  /* 0x0000000c2d1c7211 */ /* 0x000fe400078e08ff */
[----:B------:R-:W-:-:S03]  /*1590*/  LEA.HI.X.SX32 R7, R11, R55, 0x1, P0 ;  /* 0x000000370b077211 */ /* 0x000fc600000f0eff */
[----:B------:R-:W-:Y:S01]  /*15a0*/  IMAD R42, R45, 0x2, R28 ;  /* 0x000000022d2a7824 */ /* 0x000fe200078e021c */
[----:B0-----:R-:W-:-:S04]  /*15b0*/  LEA R2, P1, R22, R0, 0x1 ;  /* 0x0000000016027211 */ /* 0x001fc800078208ff */
[----:B------:R-:W-:Y:S02]  /*15c0*/  LEA R8, R45, R42, 0x1 ;  /* 0x0000002a2d087211 */ /* 0x000fe400078e08ff */
[----:B------:R-:W-:-:S03]  /*15d0*/  LEA.HI.X.SX32 R3, R22, R55, 0x1, P1 ;  /* 0x0000003716037211 */ /* 0x000fc600008f0eff */
[----:B------:R-:W-:-:S05]  /*15e0*/  IMAD R9, R45, 0x2, R8 ;  /* 0x000000022d097824 */ /* 0x000fca00078e0208 */
[----:B------:R-:W-:Y:S01]  /*15f0*/  LEA R29, R45, R9, 0x1 ;  /* 0x000000092d1d7211 */ /* 0x000fe200078e08ff */
[----:B--2---:R-:W-:Y:S04]  /*1600*/  STL [R1+0x224], R52 ;  /* 0x0002243401007387 */ /* 0x004fe80000100800 */
[----:B------:R-:W-:Y:S04]  /*1610*/  STL [R1+0x20c], R50 ;  /* 0x00020c3201007387 */ /* 0x000fe80000100800 */
[----:B---3--:R0:W-:Y:S04]  /*1620*/  STL [R1+0x1fc], R4 ;  /* 0x0001fc0401007387 */ /* 0x0081e80000100800 */
[----:B-----5:R1:W-:Y:S01]  /*1630*/  STL [R1+0x214], R47 ;  /* 0x0002142f01007387 */ /* 0x0203e20000100800 */
[----:B0-----:R-:W-:-:S04]  /*1640*/  LEA R4, P0, R27, R0, 0x1 ;  /* 0x000000001b047211 */ /* 0x001fc800078008ff */
[----:B------:R-:W-:Y:S01]  /*1650*/  LEA.HI.X.SX32 R5, R27, R55, 0x1, P0 ;  /* 0x000000371b057211 */ /* 0x000fe200000f0eff */
[----:B-1----:R0:W2:Y:S04]  /*1660*/  LDG.E.U16 R47, [R6.64] ;  /* 0x00000004062f7981 */ /* 0x0020a8000c1e1500 */
[----:B------:R1:W3:Y:S01]  /*1670*/  LDG.E.U16 R63, [R4.64] ;  /* 0x00000004043f7981 */ /* 0x0002e2000c1e1500 */
[----:B0-----:R-:W-:-:S03]  /*1680*/  LEA R6, P0, R12, R0, 0x1 ;  /* 0x000000000c067211 */ /* 0x001fc600078008ff */
[----:B------:R0:W-:Y:S01]  /*1690*/  STL [R1+0x208], R57 ;  /* 0x0002083901007387 */ /* 0x0001e20000100800 */
[-C--:B------:R-:W-:Y:S02]  /*16a0*/  LEA.HI.X.SX32 R7, R12, R55.reuse, 0x1, P0 ;  /* 0x000000370c077211 */ /* 0x080fe400000f0eff */
[CC--:B-1----:R-:W-:Y:S01]  /*16b0*/  LEA R4, P0, R28.reuse, R0.reuse, 0x1 ;  /* 0x000000001c047211 */ /* 0x0c2fe200078008ff */
[----:B----4-:R1:W-:Y:S03]  /*16c0*/  STL [R1+0x204], R60 ;  /* 0x0002043c01007387 */ /* 0x0103e60000100800 */
[----:B------:R-:W-:Y:S01]  /*16d0*/  LEA.HI.X.SX32 R5, R28, R55, 0x1, P0 ;  /* 0x000000371c057211 */ /* 0x000fe200000f0eff */
[----:B0-----:R0:W4:Y:S04]  /*16e0*/  LDG.E.U16 R57, [R2.64] ;  /* 0x0000000402397981 */ /* 0x001128000c1e1500 */
[----:B------:R5:W4:Y:S04]  /*16f0*/  LDG.E.U16 R62, [R4.64] ;  /* 0x00000004043e7981 */ /* 0x000b28000c1e1500 */
[----:B-1----:R1:W4:Y:S01]  /*1700*/  LDG.E.U16 R60, [R6.64] ;  /* 0x00000004063c7981 */ /* 0x002322000c1e1500 */
[----:B0-----:R-:W-:-:S02]  /*1710*/  LEA R2, P1, R8, R0, 0x1 ;  /* 0x0000000008027211 */ /* 0x001fc400078208ff */
[----:B-1----:R-:W-:-:S04]  /*1720*/  LEA R6, P0, R9, R0, 0x1 ;  /* 0x0000000009067211 */ /* 0x002fc800078008ff */
[-C--:B------:R-:W-:Y:S02]  /*1730*/  LEA.HI.X.SX32 R7, R9, R55.reuse, 0x1, P0 ;  /* 0x0000003709077211 */ /* 0x080fe400000f0eff */
[C---:B-----5:R-:W-:Y:S02]  /*1740*/  LEA R4, P0, R29.reuse, R0, 0x1 ;  /* 0x000000001d047211 */ /* 0x060fe400078008ff */
[-C--:B------:R-:W-:Y:S02]  /*1750*/  LEA.HI.X.SX32 R3, R8, R55.reuse, 0x1, P1 ;  /* 0x0000003708037211 */ /* 0x080fe400008f0eff */
[----:B------:R-:W-:Y:S01]  /*1760*/  LEA.HI.X.SX32 R5, R29, R55, 0x1, P0 ;  /* 0x000000371d057211 */ /* 0x000fe200000f0eff */
[----:B------:R0:W-:Y:S04]  /*1770*/  STL [R1+0x200], R56 ;  /* 0x0002003801007387 */ /* 0x0001e80000100800 */
[----:B------:R1:W-:Y:S04]  /*1780*/  STL [R1+0x1f8], R59 ;  /* 0x0001f83b01007387 */ /* 0x0003e80000100800 */
[----:B------:R5:W4:Y:S04]  /*1790*/  LDG.E.U16 R66, [R4.64] ;  /* 0x0000000404427981 */ /* 0x000b28000c1e1500 */
[----:B0-----:R0:W4:Y:S04]  /*17a0*/  LDG.E.U16 R56, [R2.64] ;  /* 0x0000000402387981 */ /* 0x001128000c1e1500 */
[----:B-1----:R1:W4:Y:S01]  /*17b0*/  LDG.E.U16 R59, [R6.64] ;  /* 0x00000004063b7981 */ /* 0x002322000c1e1500 */
[----:B------:R-:W-:-:S05]  /*17c0*/  IMAD R35, R45, 0x2, R29 ;  /* 0x000000022d237824 */ /* 0x000fca00078e021d */
[----:B------:R-:W-:-:S05]  /*17d0*/  LEA R46, R45, R35, 0x1 ;  /* 0x000000232d2e7211 */ /* 0x000fca00078e08ff */
[----:B------:R-:W-:-:S05]  /*17e0*/  IMAD R16, R45, 0x2, R46 ;  /* 0x000000022d107824 */ /* 0x000fca00078e022e */
[----:B------:R-:W-:-:S05]  /*17f0*/  LEA R30, R45, R16, 0x1 ;  /* 0x000000102d1e7211 */ /* 0x000fca00078e08ff */
[----:B------:R-:W-:-:S05]  /*1800*/  IMAD R36, R45, 0x2, R30 ;  /* 0x000000022d247824 */ /* 0x000fca00078e021e */
[----:B------:R-:W-:-:S05]  /*1810*/  LEA R51, R45, R36, 0x1 ;  /* 0x000000242d337211 */ /* 0x000fca00078e08ff */
[C---:B------:R-:W-:Y:S01]  /*1820*/  IMAD R17, R45.reuse, 0x2, R51 ;  /* 0x000000022d117824 */ /* 0x040fe200078e0233 */
[-C--:B0-----:R-:W-:Y:S02]  /*1830*/  LEA R2, P1, R46, R0.reuse, 0x1 ;  /* 0x000000002e027211 */ /* 0x081fe400078208ff */
[-C--:B-1----:R-:W-:Y:S02]  /*1840*/  LEA R6, P0, R16, R0.reuse, 0x1 ;  /* 0x0000000010067211 */ /* 0x082fe400078008ff */
[C---:B------:R-:W-:Y:S02]  /*1850*/  LEA R23, R45.reuse, R17, 0x1 ;  /* 0x000000112d177211 */ /* 0x040fe400078e08ff */
[-C--:B------:R-:W-:Y:S02]  /*1860*/  LEA.HI.X.SX32 R3, R46, R55.reuse, 0x1, P1 ;  /* 0x000000372e037211 */ /* 0x080fe400008f0eff */
[-C--:B------:R-:W-:Y:S01]  /*1870*/  LEA.HI.X.SX32 R7, R16, R55.reuse, 0x1, P0 ;  /* 0x0000003710077211 */ /* 0x080fe200000f0eff */
[C---:B------:R-:W-:Y:S01]  /*1880*/  IMAD R37, R45.reuse, 0x2, R23 ;  /* 0x000000022d257824 */ /* 0x040fe200078e0217 */
[C---:B-----5:R-:W-:Y:S01]  /*1890*/  LEA R4, P0, R30.reuse, R0, 0x1 ;  /* 0x000000001e047211 */ /* 0x060fe200078008ff */
[----:B------:R0:W5:Y:S03]  /*18a0*/  LDG.E.U16 R61, [R2.64] ;  /* 0x00000004023d7981 */ /* 0x000166000c1e1500 */
[----:B------:R-:W-:Y:S01]  /*18b0*/  LEA.HI.X.SX32 R5, R30, R55, 0x1, P0 ;  /* 0x000000371e057211 */ /* 0x000fe200000f0eff */
[----:B------:R1:W5:Y:S01]  /*18c0*/  LDG.E.U16 R67, [R6.64] ;  /* 0x0000000406437981 */ /* 0x000362000c1e1500 */
[----:B------:R-:W-:-:S03]  /*18d0*/  LEA R48, R45, R37, 0x1 ;  /* 0x000000252d307211 */ /* 0x000fc600078e08ff */
[----:B------:R1:W5:Y:S01]  /*18e0*/  LDG.E.U16 R64, [R4.64] ;  /* 0x0000000404407981 */ /* 0x000362000c1e1500 */
[-C--:B0-----:R-:W-:Y:S02]  /*18f0*/  LEA R2, P1, R51, R0.reuse, 0x1 ;  /* 0x0000000033027211 */ /* 0x081fe400078208ff */
[-C--:B-1----:R-:W-:Y:S02]  /*1900*/  LEA R6, P0, R17, R0.reuse, 0x1 ;  /* 0x0000000011067211 */ /* 0x082fe400078008ff */
[-C--:B------:R-:W-:Y:S02]  /*1910*/  LEA.HI.X.SX32 R3, R51, R55.reuse, 0x1, P1 ;  /* 0x0000003733037211 */ /* 0x080fe400008f0eff */
[----:B------:R-:W-:Y:S01]  /*1920*/  LEA.HI.X.SX32 R7, R17, R55, 0x1, P0 ;  /* 0x0000003711077211 */ /* 0x000fe200000f0eff */
[----:B------:R-:W-:Y:S01]  /*1930*/  IMAD R18, R45, 0x2, R48 ;  /* 0x000000022d127824 */ /* 0x000fe200078e0230 */
[----:B------:R-:W-:-:S04]  /*1940*/  LEA R4, P0, R23, R0, 0x1 ;  /* 0x0000000017047211 */ /* 0x000fc800078008ff */
[----:B------:R-:W-:Y:S02]  /*1950*/  LEA.HI.X.SX32 R5, R23, R55, 0x1, P0 ;  /* 0x0000003717057211 */ /* 0x000fe400000f0eff */
[----:B------:R-:W-:Y:S01]  /*1960*/  LEA R24, R45, R18, 0x1 ;  /* 0x000000122d187211 */ /* 0x000fe200078e08ff */
[----:B--2---:R-:W-:Y:S04]  /*1970*/  STL [R1+0x1f4], R47 ;  /* 0x0001f42f01007387 */ /* 0x004fe80000100800 */
[----:B---3--:R0:W-:Y:S04]  /*1980*/  STL [R1+0x1f0], R63 ;  /* 0x0001f03f01007387 */ /* 0x0081e80000100800 */
[----:B0-----:R0:W2:Y:S04]  /*1990*/  LDG.E.U16 R63, [R4.64] ;  /* 0x00000004043f7981 */ /* 0x0010a8000c1e1500 */
[----:B----4-:R-:W-:Y:S04]  /*19a0*/  STL [R1+0x1ec], R57 ;  /* 0x0001ec3901007387 */ /* 0x010fe80000100800 */
[----:B------:R1:W-:Y:S04]  /*19b0*/  STL [R1+0x1e8], R60 ;  /* 0x0001e83c01007387 */ /* 0x0003e80000100800 */
[----:B------:R3:W-:Y:S04]  /*19c0*/  STL [R1+0x1e4], R62 ;  /* 0x0001e43e01007387 */ /* 0x0007e80000100800 */
[----:B-1----:R1:W4:Y:S04]  /*19d0*/  LDG.E.U16 R60, [R2.64] ;  /* 0x00000004023c7981 */ /* 0x002328000c1e1500 */
[----:B---3--:R3:W2:Y:S01]  /*19e0*/  LDG.E.U16 R62, [R6.64] ;  /* 0x00000004063e7981 */ /* 0x0086a2000c1e1500 */
[----:B-1----:R-:W-:-:S02]  /*19f0*/  LEA R2, P1, R48, R0, 0x1 ;  /* 0x0000000030027211 */ /* 0x002fc400078208ff */
[-C--:B---3--:R-:W-:Y:S02]  /*1a00*/  LEA R6, P0, R18, R0.reuse, 0x1 ;  /* 0x0000000012067211 */ /* 0x088fe400078008ff */
[-C--:B------:R-:W-:Y:S02]  /*1a10*/  LEA.HI.X.SX32 R3, R48, R55.reuse, 0x1, P1 ;  /* 0x0000003730037211 */ /* 0x080fe400008f0eff */
[----:B------:R-:W-:Y:S01]  /*1a20*/  LEA.HI.X.SX32 R7, R18, R55, 0x1, P0 ;  /* 0x0000003712077211 */ /* 0x000fe200000f0eff */
[----:B------:R-:W-:Y:S01]  /*1a30*/  STL [R1+0x1e0], R56 ;  /* 0x0001e03801007387 */ /* 0x000fe20000100800 */
[----:B0-----:R-:W-:-:S03]  /*1a40*/  LEA R4, P0, R24, R0, 0x1 ;  /* 0x0000000018047211 */ /* 0x001fc600078008ff */
[----:B------:R0:W-:Y:S04]  /*1a50*/  STL [R1+0x1dc], R59 ;  /* 0x0001dc3b01007387 */ /* 0x0001e80000100800 */
[----:B------:R1:W-:Y:S04]  /*1a60*/  STL [R1+0x1d8], R66 ;  /* 0x0001d84201007387 */ /* 0x0003e80000100800 */
[----:B0-----:R0:W3:Y:S04]  /*1a70*/  LDG.E.U16 R59, [R2.64] ;  /* 0x00000004023b7981 */ /* 0x0010e8000c1e1500 */
[----:B-1----:R1:W3:Y:S01]  /*1a80*/  LDG.E.U16 R66, [R6.64] ;  /* 0x0000000406427981 */ /* 0x0022e2000c1e1500 */
[----:B------:R-:W-:-:S05]  /*1a90*/  LEA.HI.X.SX32 R5, R24, R55, 0x1, P0 ;  /* 0x0000003718057211 */ /* 0x000fca00000f0eff */
[----:B------:R0:W3:Y:S01]  /*1aa0*/  LDG.E.U16 R70, [R4.64] ;  /* 0x0000000404467981 */ /* 0x0000e2000c1e1500 */
[----:B------:R-:W-:-:S05]  /*1ab0*/  IMAD R38, R45, 0x2, R24 ;  /* 0x000000022d267824 */ /* 0x000fca00078e0218 */
[----:B------:R-:W-:-:S05]  /*1ac0*/  LEA R49, R45, R38, 0x1 ;  /* 0x000000262d317211 */ /* 0x000fca00078e08ff */
[----:B------:R-:W-:-:S05]  /*1ad0*/  IMAD R13, R45, 0x2, R49 ;  /* 0x000000022d0d7824 */ /* 0x000fca00078e0231 */
[----:B------:R-:W-:-:S05]  /*1ae0*/  LEA R25, R45, R13, 0x1 ;  /* 0x0000000d2d197211 */ /* 0x000fca00078e08ff */
[----:B------:R-:W-:-:S05]  /*1af0*/  IMAD R31, R45, 0x2, R25 ;  /* 0x000000022d1f7824 */ /* 0x000fca00078e0219 */
[----:B------:R-:W-:-:S05]  /*1b00*/  LEA R54, R45, R31, 0x1 ;  /* 0x0000001f2d367211 */ /* 0x000fca00078e08ff */
[----:B------:R-:W-:Y:S01]  /*1b10*/  IMAD R14, R45, 0x2, R54 ;  /* 0x000000022d0e7824 */ /* 0x000fe200078e0236 */
[----:B0-----:R-:W-:-:S04]  /*1b20*/  LEA R2, P1, R49, R0, 0x1 ;  /* 0x0000000031027211 */ /* 0x001fc800078208ff */
[----:B------:R-:W-:Y:S02]  /*1b30*/  LEA R26, R45, R14, 0x1 ;  /* 0x0000000e2d1a7211 */ /* 0x000fe400078e08ff */
[----:B------:R-:W-:-:S03]  /*1b40*/  LEA.HI.X.SX32 R3, R49, R55, 0x1, P1 ;  /* 0x0000003731037211 */ /* 0x000fc600008f0eff */
[----:B------:R-:W-:Y:S01]  /*1b50*/  IMAD R32, R45, 0x2, R26 ;  /* 0x000000022d207824 */ /* 0x000fe200078e021a */
[----:B-1----:R-:W-:Y:S01]  /*1b60*/  LEA R6, P0, R13, R0, 0x1 ;  /* 0x000000000d067211 */ /* 0x002fe200078008ff */
[----:B------:R0:W3:Y:S03]  /*1b70*/  LDG.E.U16 R68, [R2.64] ;  /* 0x0000000402447981 */ /* 0x0000e6000c1e1500 */
[----:B------:R-:W-:Y:S02]  /*1b80*/  LEA R58, R45, R32, 0x1 ;  /* 0x000000202d3a7211 */ /* 0x000fe400078e08ff */
[-C--:B------:R-:W-:Y:S01]  /*1b90*/  LEA.HI.X.SX32 R7, R13, R55.reuse, 0x1, P0 ;  /* 0x000000370d077211 */ /* 0x080fe200000f0eff */
[----:B-----5:R-:W-:Y:S01]  /*1ba0*/  STL [R1+0x1d4], R61 ;  /* 0x0001d43d01007387 */ /* 0x020fe20000100800 */
[-C--:B------:R-:W-:Y:S01]  /*1bb0*/  LEA R4, P0, R25, R0.reuse, 0x1 ;  /* 0x0000000019047211 */ /* 0x080fe200078008ff */
[----:B------:R-:W-:Y:S01]  /*1bc0*/  IMAD R15, R45, 0x2, R58 ;  /* 0x000000022d0f7824 */ /* 0x000fe200078e023a */
[----:B0-----:R-:W-:Y:S01]  /*1bd0*/  LEA R2, P1, R54, R0, 0x1 ;  /* 0x0000000036027211 */ /* 0x001fe200078208ff */
[----:B------:R-:W-:Y:S01]  /*1be0*/  STL [R1+0x1d0], R67 ;  /* 0x0001d04301007387 */ /* 0x000fe20000100800 */
[----:B------:R-:W-:-:S03]  /*1bf0*/  LEA.HI.X.SX32 R5, R25, R55, 0x1, P0 ;  /* 0x0000003719057211 */ /* 0x000fc600000f0eff */
[----:B------:R0:W-:Y:S01]  /*1c00*/  STL [R1+0x1cc], R64 ;  /* 0x0001cc4001007387 */ /* 0x0001e20000100800 */
[----:B------:R-:W-:Y:S02]  /*1c10*/  LEA.HI.X.SX32 R3, R54, R55, 0x1, P1 ;  /* 0x0000003736037211 */ /* 0x000fe400008f0eff */
[C---:B------:R-:W-:Y:S01]  /*1c20*/  LEA R19, R45.reuse, R15, 0x1 ;  /* 0x0000000f2d137211 */ /* 0x040fe200078e08ff */
[----:B------:R1:W5:Y:S04]  /*1c30*/  LDG.E.U16 R69, [R4.64] ;  /* 0x0000000404457981 */ /* 0x000368000c1e1500 */
[----:B0-----:R0:W5:Y:S01]  /*1c40*/  LDG.E.U16 R64, [R6.64] ;  /* 0x0000000406407981 */ /* 0x001162000c1e1500 */
[----:B------:R-:W-:Y:S01]  /*1c50*/  IMAD R33, R45, 0x2, R19 ;  /* 0x000000022d217824 */ /* 0x000fe200078e0213 */
[----:B0-----:R-:W-:-:S04]  /*1c60*/  LEA R6, P0, R14, R0, 0x1 ;  /* 0x000000000e067211 */ /* 0x001fc800078008ff */
[----:B------:R-:W-:Y:S02]  /*1c70*/  LEA.HI.X.SX32 R7, R14, R55, 0x1, P0 ;  /* 0x000000370e077211 */ /* 0x000fe400000f0eff */
[----:B-1----:R-:W-:-:S04]  /*1c80*/  LEA R4, P0, R26, R0, 0x1 ;  /* 0x000000001a047211 */ /* 0x002fc800078008ff */
[----:B------:R-:W-:Y:S02]  /*1c90*/  LEA.HI.X.SX32 R5, R26, R55, 0x1, P0 ;  /* 0x000000371a057211 */ /* 0x000fe400000f0eff */
[----:B------:R-:W-:-:S03]  /*1ca0*/  LEA R53, R45, R33, 0x1 ;  /* 0x000000212d357211 */ /* 0x000fc600078e08ff */
[----:B------:R0:W5:Y:S04]  /*1cb0*/  LDG.E.U16 R67, [R4.64] ;  /* 0x0000000404437981 */ /* 0x000168000c1e1500 */
[----:B----4-:R-:W-:Y:S04]  /*1cc0*/  STL [R1+0x1c8], R60 ;  /* 0x0001c83c01007387 */ /* 0x010fe80000100800 */
[----:B--2---:R1:W-:Y:S04]  /*1cd0*/  STL [R1+0x1c4], R62 ;  /* 0x0001c43e01007387 */ /* 0x0043e80000100800 */
[----:B------:R2:W-:Y:S04]  /*1ce0*/  STL [R1+0x1c0], R63 ;  /* 0x0001c03f01007387 */ /* 0x0005e80000100800 */
[----:B-1----:R1:W4:Y:S04]  /*1cf0*/  LDG.E.U16 R62, [R2.64] ;  /* 0x00000004023e7981 */ /* 0x002328000c1e1500 */
[----:B--2---:R2:W4:Y:S01]  /*1d00*/  LDG.E.U16 R63, [R6.64] ;  /* 0x00000004063f7981 */ /* 0x004522000c1e1500 */
[----:B-1----:R-:W-:-:S04]  /*1d10*/  LEA R2, P1, R58, R0, 0x1 ;  /* 0x000000003a027211 */ /* 0x002fc800078208ff */
[----:B------:R-:W-:Y:S02]  /*1d20*/  LEA.HI.X.SX32 R3, R58, R55, 0x1, P1 ;  /* 0x000000373a037211 */ /* 0x000fe400008f0eff */
[----:B--2---:R-:W-:-:S04]  /*1d30*/  LEA R6, P0, R15, R0, 0x1 ;  /* 0x000000000f067211 */ /* 0x004fc800078008ff */
[----:B------:R-:W-:Y:S01]  /*1d40*/  LEA.HI.X.SX32 R7, R15, R55, 0x1, P0 ;  /* 0x000000370f077211 */ /* 0x000fe200000f0eff */
[----:B---3--:R-:W-:Y:S01]  /*1d50*/  STL [R1+0x1bc], R59 ;  /* 0x0001bc3b01007387 */ /* 0x008fe20000100800 */
[----:B0-----:R-:W-:-:S03]  /*1d60*/  LEA R4, P0, R19, R0, 0x1 ;  /* 0x0000000013047211 */ /* 0x001fc600078008ff */
[----:B------:R0:W-:Y:S01]  /*1d70*/  STL [R1+0x1b8], R66 ;  /* 0x0001b84201007387 */ /* 0x0001e20000100800 */
[----:B------:R-:W-:-:S03]  /*1d80*/  LEA.HI.X.SX32 R5, R19, R55, 0x1, P0 ;  /* 0x0000003713057211 */ /* 0x000fc600000f0eff */
[----:B------:R1:W2:Y:S04]  /*1d90*/  LDG.E.U16 R71, [R6.64] ;  /* 0x0000000406477981 */ /* 0x0002a8000c1e1500 */
[----:B0-----:R0:W3:Y:S04]  /*1da0*/  LDG.E.U16 R66, [R2.64] ;  /* 0x0000000402427981 */ /* 0x0010e8000c1e1500 */
[----:B------:R1:W-:Y:S04]  /*1db0*/  STL [R1+0x1b4], R70 ;  /* 0x0001b44601007387 */ /* 0x0003e80000100800 */
[----:B------:R1:W2:Y:S01]  /*1dc0*/  LDG.E.U16 R74, [R4.64] ;  /* 0x00000004044a7981 */ /* 0x0002a2000c1e1500 */
[----:B0-----:R-:W-:-:S04]  /*1dd0*/  LEA R2, P1, R53, R0, 0x1 ;  /* 0x0000000035027211 */ /* 0x001fc800078208ff */
[----:B------:R-:W-:-:S05]  /*1de0*/  LEA.HI.X.SX32 R3, R53, R55, 0x1, P1 ;  /* 0x0000003735037211 */ /* 0x000fca00008f0eff */
[----:B-1----:R0:W2:Y:S01]  /*1df0*/  LDG.E.U16 R70, [R2.64] ;  /* 0x0000000402467981 */ /* 0x0020a2000c1e1500 */
[----:B------:R-:W-:-:S05]  /*1e00*/  IMAD R10, R45, 0x2, R53 ;  /* 0x000000022d0a7824 */ /* 0x000fca00078e0235 */
[----:B------:R-:W-:-:S05]  /*1e10*/  LEA R20, R45, R10, 0x1 ;  /* 0x0000000a2d147211 */ /* 0x000fca00078e08ff */
[----:B------:R-:W-:-:S05]  /*1e20*/  IMAD R34, R45, 0x2, R20 ;  /* 0x000000022d227824 */ /* 0x000fca00078e0214 */
[----:B------:R-:W-:-:S05]  /*1e30*/  LEA R52, R45, R34, 0x1 ;  /* 0x000000222d347211 */ /* 0x000fca00078e08ff */
[----:B------:R-:W-:Y:S01]  /*1e40*/  IMAD R11, R45, 0x2, R52 ;  /* 0x000000022d0b7824 */ /* 0x000fe200078e0234 */
[----:B------:R-:W-:-:S04]  /*1e50*/  LEA R6, P0, R10, R0, 0x1 ;  /* 0x000000000a067211 */ /* 0x000fc800078008ff */
[C---:B------:R-:W-:Y:S02]  /*1e60*/  LEA R21, R45.reuse, R11, 0x1 ;  /* 0x0000000b2d157211 */ /* 0x040fe400078e08ff */
[-C--:B------:R-:W-:Y:S02]  /*1e70*/  LEA.HI.X.SX32 R7, R10, R55.reuse, 0x1, P0 ;  /* 0x000000370a077211 */ /* 0x080fe400000f0eff */
[-C--:B------:R-:W-:Y:S01]  /*1e80*/  LEA R4, P0, R20, R0.reuse, 0x1 ;  /* 0x0000000014047211 */ /* 0x080fe200078008ff */
[C---:B------:R-:W-:Y:S01]  /*1e90*/  IMAD R27, R45.reuse, 0x2, R21 ;  /* 0x000000022d1b7824 */ /* 0x040fe200078e0215 */
[----:B0-----:R-:W-:Y:S01]  /*1ea0*/  LEA R2, P1, R52, R0, 0x1 ;  /* 0x0000000034027211 */ /* 0x001fe200078208ff */
[----:B------:R0:W2:Y:S01]  /*1eb0*/  LDG.E.U16 R73, [R6.64] ;  /* 0x0000000406497981 */ /* 0x0000a2000c1e1500 */
[----:B------:R-:W-:Y:S02]  /*1ec0*/  LEA.HI.X.SX32 R5, R20, R55, 0x1, P0 ;  /* 0x0000003714057211 */ /* 0x000fe400000f0eff */
[----:B------:R-:W-:Y:S01]  /*1ed0*/  LEA R50, R45, R27, 0x1 ;  /* 0x0000001b2d327211 */ /* 0x000fe200078e08ff */
[----:B------:R-:W-:Y:S01]  /*1ee0*/  STL [R1+0x1b0], R68 ;  /* 0x0001b04401007387 */ /* 0x000fe20000100800 */
[----:B------:R-:W-:-:S03]  /*1ef0*/  LEA.HI.X.SX32 R3, R52, R55, 0x1, P1 ;  /* 0x0000003734037211 */ /* 0x000fc600008f0eff */
[----:B------:R1:W2:Y:S01]  /*1f00*/  LDG.E.U16 R72, [R4.64] ;  /* 0x0000000404487981 */ /* 0x0002a2000c1e1500 */
[----:B0-----:R-:W-:Y:S01]  /*1f10*/  LEA R6, P0, R11, R0, 0x1 ;  /* 0x000000000b067211 */ /* 0x001fe200078008ff */
[----:B------:R-:W-:Y:S02]  /*1f20*/  IMAD R12, R45, 0x2, R50 ;  /* 0x000000022d0c7824 */ /* 0x000fe400078e0232 */
[----:B-----5:R-:W-:Y:S01]  /*1f30*/  STL [R1+0x1ac], R64 ;  /* 0x0001ac4001007387 */ /* 0x020fe20000100800 */
[----:B------:R-:W-:-:S03]  /*1f40*/  LEA.HI.X.SX32 R7, R11, R55, 0x1, P0 ;  /* 0x000000370b077211 */ /* 0x000fc600000f0eff */
[----:B------:R0:W-:Y:S01]  /*1f50*/  STL [R1+0x1a8], R69 ;  /* 0x0001a84501007387 */ /* 0x0001e20000100800 */
[----:B-1----:R-:W-:-:S04]  /*1f60*/  LEA R4, P0, R21, R0, 0x1 ;  /* 0x0000000015047211 */ /* 0x002fc800078008ff */
[----:B------:R-:W-:Y:S01]  /*1f70*/  LEA.HI.X.SX32 R5, R21, R55, 0x1, P0 ;  /* 0x0000003715057211 */ /* 0x000fe200000f0eff */
[----:B0-----:R0:W5:Y:S02]  /*1f80*/  LDG.E.U16 R69, [R2.64] ;  /* 0x0000000402457981 */ /* 0x001164000c1e1500 */
[----:B0-----:R-:W-:-:S04]  /*1f90*/  LEA R2, P1, R50, R0, 0x1 ;  /* 0x0000000032027211 */ /* 0x001fc800078208ff */
[----:B------:R-:W-:Y:S01]  /*1fa0*/  LEA.HI.X.SX32 R3, R50, R55, 0x1, P1 ;  /* 0x0000003732037211 */ /* 0x000fe200008f0eff */
[----:B----4-:R-:W-:Y:S04]  /*1fb0*/  STL [R1+0x1a4], R62 ;  /* 0x0001a43e01007387 */ /* 0x010fe80000100800 */
[----:B------:R-:W-:Y:S04]  /*1fc0*/  STL [R1+0x1a0], R63 ;  /* 0x0001a03f01007387 */ /* 0x000fe80000100800 */
[----:B------:R0:W-:Y:S04]  /*1fd0*/  STL [R1+0x19c], R67 ;  /* 0x00019c4301007387 */ /* 0x0001e80000100800 */
[----:B0-----:R0:W4:Y:S02]  /*1fe0*/  LDG.E.U16 R67, [R6.64] ;  /* 0x0000000406437981 */ /* 0x001124000c1e1500 */
[----:B0-----:R-:W-:-:S04]  /*1ff0*/  LEA R6, P0, R12, R0, 0x1 ;  /* 0x000000000c067211 */ /* 0x001fc800078008ff */
[----:B------:R-:W-:Y:S01]  /*2000*/  LEA.HI.X.SX32 R7, R12, R55, 0x1, P0 ;  /* 0x000000370c077211 */ /* 0x000fe200000f0eff */
[----:B---3--:R0:W-:Y:S04]  /*2010*/  STL [R1+0x198], R66 ;  /* 0x0001984201007387 */ /* 0x0081e80000100800 */
[----:B--2---:R1:W-:Y:S04]  /*2020*/  STL [R1+0x194], R71 ;  /* 0x0001944701007387 */ /* 0x0043e80000100800 */
[----:B------:R-:W-:Y:S04]  /*2030*/  STL [R1+0x190], R74 ;  /* 0x0001904a01007387 */ /* 0x000fe80000100800 */
[----:B0-----:R0:W2:Y:S04]  /*2040*/  LDG.E.U16 R66, [R4.64] ;  /* 0x0000000404427981 */ /* 0x0010a8000c1e1500 */
[----:B-1----:R1:W3:Y:S04]  /*2050*/  LDG.E.U16 R71, [R2.64] ;  /* 0x0000000402477981 */ /* 0x0022e8000c1e1500 */
[----:B------:R0:W-:Y:S04]  /*2060*/  STL [R1+0x18c], R70 ;  /* 0x00018c4601007387 */ /* 0x0001e80000100800 */
[----:B0-----:R0:W3:Y:S01]  /*2070*/  LDG.E.U16 R70, [R6.64] ;  /* 0x0000000406467981 */ /* 0x0010e2000c1e1500 */
[----:B------:R-:W-:-:S05]  /*2080*/  LEA R22, R45, R12, 0x1 ;  /* 0x0000000c2d167211 */ /* 0x000fca00078e08ff */
[----:B------:R-:W-:-:S05]  /*2090*/  IMAD R28, R45, 0x2, R22 ;  /* 0x000000022d1c7824 */ /* 0x000fca00078e0216 */
[----:B------:R-:W-:-:S05]  /*20a0*/  LEA R8, R45, R28, 0x1 ;  /* 0x0000001c2d087211 */ /* 0x000fca00078e08ff */
[----:B------:R-:W-:-:S05]  /*20b0*/  IMAD R9, R45, 0x2, R8 ;  /* 0x000000022d097824 */ /* 0x000fca00078e0208 */
[----:B------:R-:W-:-:S05]  /*20c0*/  LEA R65, R45, R9, 0x1 ;  /* 0x000000092d417211 */ /* 0x000fca00078e08ff */
[----:B------:R-:W-:Y:S01]  /*20d0*/  IMAD R29, R45, 0x2, R65 ;  /* 0x000000022d1d7824 */ /* 0x000fe200078e0241 */
[----:B------:R-:W-:-:S04]  /*20e0*/  LEA R4, P0, R22, R0, 0x1 ;  /* 0x0000000016047211 */ /* 0x000fc800078008ff */
[----:B------:R-:W-:Y:S02]  /*20f0*/  LEA R46, R45, R29, 0x1 ;  /* 0x0000001d2d2e7211 */ /* 0x000fe400078e08ff */
[----:B-1----:R-:W-:-:S03]  /*2100*/  LEA R2, P1, R8, R0, 0x1 ;  /* 0x0000000008027211 */ /* 0x002fc600078208ff */
[----:B------:R-:W-:Y:S01]  /*2110*/  IMAD R47, R45, 0x2, R46 ;  /* 0x000000022d2f7824 */ /* 0x000fe200078e022e */
[-C--:B------:R-:W-:Y:S02]  /*2120*/  LEA.HI.X.SX32 R5, R22, R55.reuse, 0x1, P0 ;  /* 0x0000003716057211 */ /* 0x080fe400000f0eff */
[----:B------:R-:W-:Y:S02]  /*2130*/  LEA.HI.X.SX32 R3, R8, R55, 0x1, P1 ;  /* 0x0000003708037211 */ /* 0x000fe400008f0eff */
[-C--:B0-----:R-:W-:Y:S01]  /*2140*/  LEA R6, P0, R9, R0.reuse, 0x1 ;  /* 0x0000000009067211 */ /* 0x081fe200078008ff */
[----:B------:R0:W3:Y:S01]  /*2150*/  LDG.E.U16 R75, [R4.64] ;  /* 0x00000004044b7981 */ /* 0x0000e2000c1e1500 */
[----:B------:R-:W-:Y:S02]  /*2160*/  LEA R16, R45, R47, 0x1 ;  /* 0x0000002f2d107211 */ /* 0x000fe400078e08ff */
[----:B------:R-:W-:Y:S01]  /*2170*/  LEA.HI.X.SX32 R7, R9, R55, 0x1, P0 ;  /* 0x0000003709077211 */ /* 0x000fe200000f0eff */
[----:B------:R1:W3:Y:S02]  /*2180*/  LDG.E.U16 R74, [R2.64] ;  /* 0x00000004024a7981 */ /* 0x0002e4000c1e1500 */
[----:B------:R-:W-:Y:S01]  /*2190*/  IMAD R30, R45, 0x2, R16 ;  /* 0x000000022d1e7824 */ /* 0x000fe200078e0210 */
[-C--:B0-----:R-:W-:Y:S01]  /*21a0*/  LEA R4, P0, R65, R0.reuse, 0x1 ;  /* 0x0000000041047211 */ /* 0x081fe200078008ff */
[----:B------:R0:W-:Y:S01]  /*21b0*/  STL [R1+0x188], R73 ;  /* 0x0001884901007387 */ /* 0x0001e20000100800 */
[----:B-1----:R-:W-:-:S02]  /*21c0*/  LEA R2, P1, R46, R0, 0x1 ;  /* 0x000000002e027211 */ /* 0x002fc400078208ff */
[-C--:B------:R-:W-:Y:S02]  /*21d0*/  LEA.HI.X.SX32 R5, R65, R55.reuse, 0x1, P0 ;  /* 0x0000003741057211 */ /* 0x080fe400000f0eff */
[----:B------:R-:W-:Y:S01]  /*21e0*/  LEA.HI.X.SX32 R3, R46, R55, 0x1, P1 ;  /* 0x000000372e037211 */ /* 0x000fe200008f0eff */
[----:B0-----:R0:W3:Y:S01]  /*21f0*/  LDG.E.U16 R73, [R6.64] ;  /* 0x0000000406497981 */ /* 0x0010e2000c1e1500 */
[----:B------:R-:W-:-:S03]  /*2200*/  LEA R57, R45, R30, 0x1 ;  /* 0x0000001e2d397211 */ /* 0x000fc600078e08ff */
[----:B------:R1:W-:Y:S01]  /*2210*/  STL [R1+0x184], R72 ;  /* 0x0001844801007387 */ /* 0x0003e20000100800 */
[----:B0-----:R-:W-:-:S03]  /*2220*/  LEA R6, P0, R47, R0, 0x1 ;  /* 0x000000002f067211 */ /* 0x001fc600078008ff */
[----:B-----5:R0:W-:Y:S01]  /*2230*/  STL [R1+0x180], R69 ;  /* 0x0001804501007387 */ /* 0x0201e20000100800 */
[----:B------:R-:W-:-:S05]  /*2240*/  LEA.HI.X.SX32 R7, R47, R55, 0x1, P0 ;  /* 0x000000372f077211 */ /* 0x000fca00000f0eff */
[----:B-1----:R1:W5:Y:S04]  /*2250*/  LDG.E.U16 R72, [R6.64] ;  /* 0x0000000406487981 */ /* 0x002368000c1e1500 */
[----:B0-----:R0:W5:Y:S02]  /*2260*/  LDG.E.U16 R69, [R4.64] ;  /* 0x0000000404457981 */ /* 0x001164000c1e1500 */
[----:B0-----:R-:W-:-:S04]  /*2270*/  LEA R4, P0, R16, R0, 0x1 ;  /* 0x0000000010047211 */ /* 0x001fc800078008ff */
[----:B------:R-:W-:Y:S01]  /*2280*/  LEA.HI.X.SX32 R5, R16, R55, 0x1, P0 ;  /* 0x0000003710057211 */ /* 0x000fe200000f0eff */
[----:B----4-:R0:W-:Y:S04]  /*2290*/  STL [R1+0x17c], R67 ;  /* 0x00017c4301007387 */ /* 0x0101e80000100800 */
[----:B0-----:R0:W4:Y:S02]  /*22a0*/  LDG.E.U16 R67, [R2.64] ;  /* 0x0000000402437981 */ /* 0x001124000c1e1500 */
[----:B0-----:R-:W-:-:S04]  /*22b0*/  LEA R2, P1, R57, R0, 0x1 ;  /* 0x0000000039027211 */ /* 0x001fc800078208ff */
[----:B------:R-:W-:Y:S01]  /*22c0*/  LEA.HI.X.SX32 R3, R57, R55, 0x1, P1 ;  /* 0x0000003739037211 */ /* 0x000fe200008f0eff */
[----:B--2---:R-:W-:Y:S04]  /*22d0*/  STL [R1+0x178], R66 ;  /* 0x0001784201007387 */ /* 0x004fe80000100800 */
[----:B---3--:R0:W-:Y:S04]  /*22e0*/  STL [R1+0x174], R71 ;  /* 0x0001744701007387 */ /* 0x0081e80000100800 */
[----:B0-----:R0:W2:Y:S04]  /*22f0*/  LDG.E.U16 R71, [R4.64] ;  /* 0x0000000404477981 */ /* 0x0010a8000c1e1500 */
[----:B------:R3:W-:Y:S04]  /*2300*/  STL [R1+0x170], R70 ;  /* 0x0001704601007387 */ /* 0x0007e80000100800 */
[----:B---3--:R3:W2:Y:S01]  /*2310*/  LDG.E.U16 R70, [R2.64] ;  /* 0x0000000402467981 */ /* 0x0086a2000c1e1500 */
[----:B------:R-:W-:-:S05]  /*2320*/  IMAD R51, R45, 0x2, R57 ;  /* 0x000000022d337824 */ /* 0x000fca00078e0239 */
[----:B------:R-:W-:Y:S02]  /*2330*/  LEA R17, R45, R51, 0x1 ;  /* 0x000000332d117211 */ /* 0x000fe400078e08ff */
[----:B-1----:R-:W-:-:S03]  /*2340*/  LEA R6, P0, R51, R0, 0x1 ;  /* 0x0000000033067211 */ /* 0x002fc600078008ff */
[----:B------:R-:W-:Y:S01]  /*2350*/  IMAD R23, R45, 0x2, R17 ;  /* 0x000000022d177824 */ /* 0x000fe200078e0211 */
[----:B------:R-:W-:-:S04]  /*2360*/  LEA.HI.X.SX32 R7, R51, R55, 0x1, P0 ;  /* 0x0000003733077211 */ /* 0x000fc800000f0eff */
[----:B------:R-:W-:Y:S01]  /*2370*/  LEA R56, R45, R23, 0x1 ;  /* 0x000000172d387211 */ /* 0x000fe200078e08ff */
[----:B------:R1:W2:Y:S01]  /*2380*/  LDG.E.U16 R79, [R6.64] ;  /* 0x00000004064f7981 */ /* 0x0002a2000c1e1500 */
[CC--:B0-----:R-:W-:Y:S02]  /*2390*/  LEA R4, P0, R17.reuse, R0.reuse, 0x1 ;  /* 0x0000000011047211 */ /* 0x0c1fe400078008ff */
[C---:B---3--:R-:W-:Y:S02]  /*23a0*/  LEA R2, P1, R56.reuse, R0, 0x1 ;  /* 0x0000000038027211 */ /* 0x048fe400078208ff */
[-C--:B------:R-:W-:Y:S02]  /*23b0*/  LEA.HI.X.SX32 R5, R17, R55.reuse, 0x1, P0 ;  /* 0x0000003711057211 */ /* 0x080fe400000f0eff */
[----:B------:R-:W-:-:S03]  /*23c0*/  LEA.HI.X.SX32 R3, R56, R55, 0x1, P1 ;  /* 0x0000003738037211 */ /* 0x000fc600008f0eff */
[----:B------:R0:W3:Y:S04]  /*23d0*/  LDG.E.U16 R78, [R4.64] ;  /* 0x00000004044e7981 */ /* 0x0000e8000c1e1500 */
[----:B------:R0:W3:Y:S01]  /*23e0*/  LDG.E.U16 R77, [R2.64] ;  /* 0x00000004024d7981 */ /* 0x0000e2000c1e1500 */
[----:B------:R-:W-:-:S05]  /*23f0*/  IMAD R48, R45, 0x2, R56 ;  /* 0x000000022d307824 */ /* 0x000fca00078e0238 */
[----:B------:R-:W-:-:S05]  /*2400*/  LEA R18, R45, R48, 0x1 ;  /* 0x000000302d127211 */ /* 0x000fca00078e08ff */
[----:B------:R-:W-:Y:S01]  /*2410*/  IMAD R24, R45, 0x2, R18 ;  /* 0x000000022d187824 */ /* 0x000fe200078e0212 */
[----:B-1----:R-:W-:-:S04]  /*2420*/  LEA R6, P0, R48, R0, 0x1 ;  /* 0x0000000030067211 */ /* 0x002fc800078008ff */
[C---:B------:R-:W-:Y:S02]  /*2430*/  LEA R61, R45.reuse, R24, 0x1 ;  /* 0x000000182d3d7211 */ /* 0x040fe400078e08ff */
[-C--:B------:R-:W-:Y:S02]  /*2440*/  LEA.HI.X.SX32 R7, R48, R55.reuse, 0x1, P0 ;  /* 0x0000003730077211 */ /* 0x080fe400000f0eff */
[CC--:B0-----:R-:W-:Y:S01]  /*2450*/  LEA R4, P0, R18.reuse, R0.reuse, 0x1 ;  /* 0x0000000012047211 */ /* 0x0c1fe200078008ff */
[----:B------:R-:W-:Y:S01]  /*2460*/  IMAD R49, R45, 0x2, R61 ;  /* 0x000000022d317824 */ /* 0x000fe200078e023d */
[----:B------:R-:W-:Y:S01]  /*2470*/  LEA R2, P1, R61, R0, 0x1 ;  /* 0x000000003d027211 */ /* 0x000fe200078208ff */
[----:B------:R0:W3:Y:S01]  /*2480*/  LDG.E.U16 R76, [R6.64] ;  /* 0x00000004064c7981 */ /* 0x0000e2000c1e1500 */
[----:B------:R-:W-:-:S03]  /*2490*/  LEA.HI.X.SX32 R5, R18, R55, 0x1, P0 ;  /* 0x0000003712057211 */ /* 0x000fc600000f0eff */
[----:B------:R1:W-:Y:S01]  /*24a0*/  STL [R1+0x16c], R75 ;  /* 0x00016c4b01007387 */ /* 0x0003e20000100800 */
[----:B------:R-:W-:-:S03]  /*24b0*/  LEA.HI.X.SX32 R3, R61, R55, 0x1, P1 ;  /* 0x000000373d037211 */ /* 0x000fc600008f0eff */
[----:B------:R-:W-:Y:S01]  /*24c0*/  STL [R1+0x168], R74 ;  /* 0x0001684a01007387 */ /* 0x000fe20000100800 */
[----:B0-----:R-:W-:-:S03]  /*24d0*/  LEA R6, P0, R49, R0, 0x1 ;  /* 0x0000000031067211 */ /* 0x001fc600078008ff */
[----:B------:R0:W-:Y:S01]  /*24e0*/  STL [R1+0x164], R73 ;  /* 0x0001644901007387 */ /* 0x0001e20000100800 */
[----:B------:R-:W-:-:S03]  /*24f0*/  LEA.HI.X.SX32 R7, R49, R55, 0x1, P0 ;  /* 0x0000003731077211 */ /* 0x000fc600000f0eff */
[----:B-1----:R1:W3:Y:S04]  /*2500*/  LDG.E.U16 R75, [R4.64] ;  /* 0x00000004044b7981 */ /* 0x0022e8000c1e1500 */
[----:B-----5:R-:W-:Y:S04]  /*2510*/  STL [R1+0x160], R69 ;  /* 0x0001604501007387 */ /* 0x020fe80000100800 */
[----:B0-----:R0:W5:Y:S04]  /*2520*/  LDG.E.U16 R73, [R2.64] ;  /* 0x0000000402497981 */ /* 0x001168000c1e1500 */
[----:B----4-:R-:W-:Y:S04]  /*2530*/  STL [R1+0x15c], R67 ;  /* 0x00015c4301007387 */ /* 0x010fe80000100800 */
[----:B------:R-:W-:Y:S04]  /*2540*/  STL [R1+0x158], R72 ;  /* 0x0001584801007387 */ /* 0x000fe80000100800 */
[----:B--2---:R-:W-:Y:S04]  /*2550*/  STL [R1+0x154], R71 ;  /* 0x0001544701007387 */ /* 0x004fe80000100800 */
[----:B------:R2:W-:Y:S04]  /*2560*/  STL [R1+0x150], R70 ;  /* 0x0001504601007387 */ /* 0x0005e80000100800 */
[----:B--2---:R2:W4:Y:S01]  /*2570*/  LDG.E.U16 R70, [R6.64] ;  /* 0x0000000406467981 */ /* 0x004522000c1e1500 */
[----:B------:R-:W-:-:S05]  /*2580*/  LEA R13, R45, R49, 0x1 ;  /* 0x000000312d0d7211 */ /* 0x000fca00078e08ff */
[----:B------:R-:W-:-:S05]  /*2590*/  IMAD R25, R45, 0x2, R13 ;  /* 0x000000022d197824 */ /* 0x000fca00078e020d */
[----:B------:R-:W-:-:S05]  /*25a0*/  LEA R60, R45, R25, 0x1 ;  /* 0x000000192d3c7211 */ /* 0x000fca00078e08ff */
[----:B------:R-:W-:Y:S01]  /*25b0*/  IMAD R54, R45, 0x2, R60 ;  /* 0x000000022d367824 */ /* 0x000fe200078e023c */
[----:B-1----:R-:W-:-:S04]  /*25c0*/  LEA R4, P0, R13, R0, 0x1 ;  /* 0x000000000d047211 */ /* 0x002fc800078008ff */
[----:B------:R-:W-:Y:S02]  /*25d0*/  LEA R14, R45, R54, 0x1 ;  /* 0x000000362d0e7211 */ /* 0x000fe400078e08ff */
[----:B0-----:R-:W-:-:S03]  /*25e0*/  LEA R2, P1, R60, R0, 0x1 ;  /* 0x000000003c027211 */ /* 0x001fc600078208ff */
[----:B------:R-:W-:Y:S01]  /*25f0*/  IMAD R26, R45, 0x2, R14 ;  /* 0x000000022d1a7824 */ /* 0x000fe200078e020e */
[-C--:B------:R-:W-:Y:S02]  /*2600*/  LEA.HI.X.SX32 R5, R13, R55.reuse, 0x1, P0 ;  /* 0x000000370d057211 */ /* 0x080fe400000f0eff */
[-C--:B------:R-:W-:Y:S02]  /*2610*/  LEA.HI.X.SX32 R3, R60, R55.reuse, 0x1, P1 ;  /* 0x000000373c037211 */ /* 0x080fe400008f0eff */
[C---:B--2---:R-:W-:Y:S01]  /*2620*/  LEA R6, P0, R54.reuse, R0, 0x1 ;  /* 0x0000000036067211 */ /* 0x044fe200078008ff */
[----:B------:R0:W2:Y:S01]  /*2630*/  LDG.E.U16 R71, [R4.64] ;  /* 0x0000000404477981 */ /* 0x0000a2000c1e1500 */
[----:B------:R-:W-:Y:S02]  /*2640*/  LEA R59, R45, R26, 0x1 ;  /* 0x0000001a2d3b7211 */ /* 0x000fe400078e08ff */
[----:B------:R-:W-:Y:S01]  /*2650*/  LEA.HI.X.SX32 R7, R54, R55, 0x1, P0 ;  /* 0x0000003736077211 */ /* 0x000fe200000f0eff */
[----:B------:R1:W2:Y:S01]  /*2660*/  LDG.E.U16 R80, [R2.64] ;  /* 0x0000000402507981 */ /* 0x0002a2000c1e1500 */
[----:B0-----:R-:W-:-:S02]  /*2670*/  LEA R4, P0, R14, R0, 0x1 ;  /* 0x000000000e047211 */ /* 0x001fc400078008ff */
[C---:B-1----:R-:W-:Y:S02]  /*2680*/  LEA R2, P1, R59.reuse, R0, 0x1 ;  /* 0x000000003b027211 */ /* 0x042fe400078208ff */
[-C--:B------:R-:W-:Y:S02]  /*2690*/  LEA.HI.X.SX32 R5, R14, R55.reuse, 0x1, P0 ;  /* 0x000000370e057211 */ /* 0x080fe400000f0eff */
[----:B------:R-:W-:Y:S01]  /*26a0*/  LEA.HI.X.SX32 R3, R59, R55, 0x1, P1 ;  /* 0x000000373b037211 */ /* 0x000fe200008f0eff */
[----:B------:R0:W-:Y:S04]  /*26b0*/  STL [R1+0x14c], R79 ;  /* 0x00014c4f01007387 */ /* 0x0001e80000100800 */
[----:B---3--:R1:W-:Y:S04]  /*26c0*/  STL [R1+0x148], R78 ;  /* 0x0001484e01007387 */ /* 0x0083e80000100800 */
[----:B------:R3:W-:Y:S04]  /*26d0*/  STL [R1+0x144], R77 ;  /* 0x0001444d01007387 */ /* 0x0007e80000100800 */
[----:B0-----:R0:W2:Y:S04]  /*26e0*/  LDG.E.U16 R79, [R6.64] ;  /* 0x00000004064f7981 */ /* 0x0010a8000c1e1500 */
[----:B-1----:R1:W2:Y:S04]  /*26f0*/  LDG.E.U16 R78, [R4.64] ;  /* 0x00000004044e7981 */ /* 0x0022a8000c1e1500 */
[----:B---3--:R3:W2:Y:S01]  /*2700*/  LDG.E.U16 R77, [R2.64] ;  /* 0x00000004024d7981 */ /* 0x0086a2000c1e1500 */
[----:B------:R-:W-:-:S05]  /*2710*/  IMAD R58, R45, 0x2, R59 ;  /* 0x000000022d3a7824 */ /* 0x000fca00078e023b */
[----:B------:R-:W-:-:S05]  /*2720*/  LEA R15, R45, R58, 0x1 ;  /* 0x0000003a2d0f7211 */ /* 0x000fca00078e08ff */
[----:B------:R-:W-:Y:S01]  /*2730*/  IMAD R19, R45, 0x2, R15 ;  /* 0x000000022d137824 */ /* 0x000fe200078e020f */
[----:B0-----:R-:W-:-:S04]  /*2740*/  LEA R6, P0, R58, R0, 0x1 ;  /* 0x000000003a067211 */ /* 0x001fc800078008ff */
[----:B------:R-:W-:Y:S02]  /*2750*/  LEA R68, R45, R19, 0x1 ;  /* 0x000000132d447211 */ /* 0x000fe400078e08ff */
[-C--:B------:R-:W-:Y:S02]  /*2760*/  LEA.HI.X.SX32 R7, R58, R55.reuse, 0x1, P0 ;  /* 0x000000373a077211 */ /* 0x080fe400000f0eff */
[-C--:B-1----:R-:W-:Y:S01]  /*2770*/  LEA R4, P0, R15, R0.reuse, 0x1 ;  /* 0x000000000f047211 */ /* 0x082fe200078008ff */
[----:B------:R-:W-:Y:S01]  /*2780*/  IMAD R64, R45, 0x2, R68 ;  /* 0x000000022d407824 */ /* 0x000fe200078e0244 */
[----:B------:R0:W-:Y:S01]  /*2790*/  STL [R1+0x140], R76 ;  /* 0x0001404c01007387 */ /* 0x0001e20000100800 */
[CC--:B---3--:R-:W-:Y:S02]  /*27a0*/  LEA R2, P1, R68.reuse, R0.reuse, 0x1 ;  /* 0x0000000044027211 */ /* 0x0c8fe400078208ff */
[-C--:B------:R-:W-:Y:S02]  /*27b0*/  LEA.HI.X.SX32 R5, R15, R55.reuse, 0x1, P0 ;  /* 0x000000370f057211 */ /* 0x080fe400000f0eff */
[----:B------:R-:W-:Y:S01]  /*27c0*/  LEA.HI.X.SX32 R3, R68, R55, 0x1, P1 ;  /* 0x0000003744037211 */ /* 0x000fe200008f0eff */
[----:B0-----:R0:W3:Y:S04]  /*27d0*/  LDG.E.U16 R76, [R6.64] ;  /* 0x00000004064c7981 */ /* 0x0010e8000c1e1500 */
[----:B------:R1:W-:Y:S01]  /*27e0*/  STL [R1+0x13c], R75 ;  /* 0x00013c4b01007387 */ /* 0x0003e20000100800 */
[----:B0-----:R-:W-:-:S03]  /*27f0*/  LEA R6, P0, R64, R0, 0x1 ;  /* 0x0000000040067211 */ /* 0x001fc600078008ff */
[----:B-----5:R-:W-:Y:S01]  /*2800*/  STL [R1+0x138], R73 ;  /* 0x0001384901007387 */ /* 0x020fe20000100800 */
[----:B------:R-:W-:-:S03]  /*2810*/  LEA.HI.X.SX32 R7, R64, R55, 0x1, P0 ;  /* 0x0000003740077211 */ /* 0x000fc600000f0eff */
[----:B-1----:R0:W3:Y:S04]  /*2820*/  LDG.E.U16 R75, [R4.64] ;  /* 0x00000004044b7981 */ /* 0x0020e8000c1e1500 */
[----:B------:R1:W3:Y:S04]  /*2830*/  LDG.E.U16 R68, [R6.64] ;  /* 0x0000000406447981 */ /* 0x0002e8000c1e1500 */
[----:B----4-:R4:W-:Y:S04]  /*2840*/  STL [R1+0x134], R70 ;  /* 0x0001344601007387 */ /* 0x0109e80000100800 */
[----:B----4-:R4:W5:Y:S01]  /*2850*/  LDG.E.U16 R70, [R2.64] ;  /* 0x0000000402467981 */ /* 0x010962000c1e1500 */
[----:B------:R-:W-:-:S05]  /*2860*/  LEA R10, R45, R64, 0x1 ;  /* 0x000000402d0a7211 */ /* 0x000fca00078e08ff */
[----:B------:R-:W-:-:S05]  /*2870*/  IMAD R20, R45, 0x2, R10 ;  /* 0x000000022d147824 */ /* 0x000fca00078e020a */
[----:B------:R-:W-:Y:S02]  /*2880*/  LEA R62, R45, R20, 0x1 ;  /* 0x000000142d3e7211 */ /* 0x000fe400078e08ff */
[----:B0-----:R-:W-:-:S03]  /*2890*/  LEA R4, P0, R10, R0, 0x1 ;  /* 0x000000000a047211 */ /* 0x001fc600078008ff */
[----:B------:R-:W-:Y:S01]  /*28a0*/  IMAD R63, R45, 0x2, R62 ;  /* 0x000000022d3f7824 */ /* 0x000fe200078e023e */
[----:B------:R-:W-:-:S04]  /*28b0*/  LEA.HI.X.SX32 R5, R10, R55, 0x1, P0 ;  /* 0x000000370a057211 */ /* 0x000fc800000f0eff */
[-C--:B-1----:R-:W-:Y:S01]  /*28c0*/  LEA R6, P0, R63, R0.reuse, 0x1 ;  /* 0x000000003f067211 */ /* 0x082fe200078008ff */
[----:B------:R0:W5:Y:S01]  /*28d0*/  LDG.E.U16 R93, [R4.64] ;  /* 0x00000004045d7981 */ /* 0x000162000c1e1500 */
[----:B------:R-:W-:Y:S02]  /*28e0*/  LEA R11, R45, R63, 0x1 ;  /* 0x0000003f2d0b7211 */ /* 0x000fe400078e08ff */
[CC--:B----4-:R-:W-:Y:S02]  /*28f0*/  LEA R2, P1, R62.reuse, R0.reuse, 0x1 ;  /* 0x000000003e027211 */ /* 0x0d0fe400078208ff */
[-C--:B------:R-:W-:Y:S01]  /*2900*/  LEA.HI.X.SX32 R7, R63, R55.reuse, 0x1, P0 ;  /* 0x000000373f077211 */ /* 0x080fe200000f0eff */
[----:B--2---:R-:W-:Y:S01]  /*2910*/  STL [R1+0x130], R71 ;  /* 0x0001304701007387 */ /* 0x004fe20000100800 */
[-C--:B------:R-:W-:Y:S02]  /*2920*/  LEA.HI.X.SX32 R3, R62, R55.reuse, 0x1, P1 ;  /* 0x000000373e037211 */ /* 0x080fe400008f0eff */
[----:B0-----:R-:W-:Y:S01]  /*2930*/  LEA R4, P0, R11, R0, 0x1 ;  /* 0x000000000b047211 */ /* 0x001fe200078008ff */
[----:B------:R-:W-:Y:S01]  /*2940*/  IMAD R21, R45, 0x2, R11 ;  /* 0x000000022d157824 */ /* 0x000fe200078e020b */
[----:B------:R-:W-:Y:S02]  /*2950*/  STL [R1+0x12c], R80 ;  /* 0x00012c5001007387 */ /* 0x000fe40000100800 */
[----:B------:R-:W-:-:S02]  /*2960*/  LEA.HI.X.SX32 R5, R11, R55, 0x1, P0 ;  /* 0x000000370b057211 */ /* 0x000fc400000f0eff */
[----:B------:R0:W2:Y:S01]  /*2970*/  LDG.E.U16 R64, [R2.64] ;  /* 0x0000000402407981 */ /* 0x0000a2000c1e1500 */
[----:B------:R-:W-:-:S03]  /*2980*/  LEA R53, R45, R21, 0x1 ;  /* 0x000000152d357211 */ /* 0x000fc600078e08ff */
[----:B------:R1:W4:Y:S02]  /*2990*/  LDG.E.U16 R89, [R4.64] ;  /* 0x0000000404597981 */ /* 0x000324000c1e1500 */
[----:B------:R-:W-:Y:S02]  /*29a0*/  IMAD R52, R45, 0x2, R53 ;  /* 0x000000022d347824 */ /* 0x000fe400078e0235 */
[----:B------:R-:W-:Y:S04]  /*29b0*/  STL [R1+0x128], R79 ;  /* 0x0001284f01007387 */ /* 0x000fe80000100800 */
[----:B------:R-:W-:Y:S04]  /*29c0*/  STL [R1+0x124], R78 ;  /* 0x0001244e01007387 */ /* 0x000fe80000100800 */
[----:B------:R0:W-:Y:S04]  /*29d0*/  STL [R1+0x120], R77 ;  /* 0x0001204d01007387 */ /* 0x0001e80000100800 */
[----:B0-----:R0:W4:Y:S01]  /*29e0*/  LDG.E.U16 R77, [R6.64] ;  /* 0x00000004064d7981 */ /* 0x001122000c1e1500 */
[----:B------:R-:W-:-:S02]  /*29f0*/  LEA R2, P1, R53, R0, 0x1 ;  /* 0x0000000035027211 */ /* 0x000fc400078208ff */
[----:B------:R-:W-:Y:S02]  /*2a00*/  LEA R12, R45, R52, 0x1 ;  /* 0x000000342d0c7211 */ /* 0x000fe400078e08ff */
[-C--:B------:R-:W-:Y:S02]  /*2a10*/  LEA.HI.X.SX32 R3, R53, R55.reuse, 0x1, P1 ;  /* 0x0000003735037211 */ /* 0x080fe400008f0eff */
[C---:B0-----:R-:W-:Y:S01]  /*2a20*/  LEA R6, P0, R52.reuse, R0, 0x1 ;  /* 0x0000000034067211 */ /* 0x041fe200078008ff */
[C---:B------:R-:W-:Y:S02]  /*2a30*/  IMAD R22, R45.reuse, 0x2, R12 ;  /* 0x000000022d167824 */ /* 0x040fe400078e020c */
[----:B------:R0:W4:Y:S01]  /*2a40*/  LDG.E.U16 R79, [R2.64] ;  /* 0x00000004024f7981 */ /* 0x000122000c1e1500 */
[----:B------:R-:W-:Y:S02]  /*2a50*/  LEA.HI.X.SX32 R7, R52, R55, 0x1, P0 ;  /* 0x0000003734077211 */ /* 0x000fe400000f0eff */
[----:B------:R-:W-:-:S03]  /*2a60*/  LEA R8, R45, R22, 0x1 ;  /* 0x000000162d087211 */ /* 0x000fc600078e08ff */
[----:B------:R3:W4:Y:S02]  /*2a70*/  LDG.E.U16 R78, [R6.64] ;  /* 0x00000004064e7981 */ /* 0x000724000c1e1500 */
[----:B------:R-:W-:Y:S01]  /*2a80*/  IMAD R9, R45, 0x2, R8 ;  /* 0x000000022d097824 */ /* 0x000fe200078e0208 */
[----:B-1----:R-:W-:-:S04]  /*2a90*/  LEA R4, P0, R12, R0, 0x1 ;  /* 0x000000000c047211 */ /* 0x002fc800078008ff */
[----:B------:R-:W-:Y:S02]  /*2aa0*/  LEA R50, R45, R9, 0x1 ;  /* 0x000000092d327211 */ /* 0x000fe400078e08ff */
[----:B0-----:R-:W-:-:S03]  /*2ab0*/  LEA R2, P1, R8, R0, 0x1 ;  /* 0x0000000008027211 */ /* 0x001fc600078208ff */
[----:B------:R-:W-:Y:S01]  /*2ac0*/  IMAD R103, R45, 0x2, R50 ;  /* 0x000000022d677824 */ /* 0x000fe200078e0232 */
[-C--:B------:R-:W-:Y:S02]  /*2ad0*/  LEA.HI.X.SX32 R5, R12, R55.reuse, 0x1, P0 ;  /* 0x000000370c057211 */ /* 0x080fe400000f0eff */
[----:B------:R-:W-:Y:S01]  /*2ae0*/  LEA.HI.X.SX32 R3, R8, R55, 0x1, P1 ;  /* 0x0000003708037211 */ /* 0x000fe200008f0eff */
[----:B---3--:R-:W-:Y:S01]  /*2af0*/  STL [R1+0x11c], R76 ;  /* 0x00011c4c01007387 */ /* 0x008fe20000100800 */
[----:B------:R-:W-:Y:S02]  /*2b00*/  LEA R8, P0, R9, R0, 0x1 ;  /* 0x0000000009087211 */ /* 0x000fe400078008ff */
[----:B------:R-:W-:Y:S01]  /*2b10*/  LEA R46, R45, R103, 0x1 ;  /* 0x000000672d2e7211 */ /* 0x000fe200078e08ff */
[----:B------:R0:W-:Y:S01]  /*2b20*/  STL [R1+0x118], R75 ;  /* 0x0001184b01007387 */ /* 0x0001e20000100800 */
[----:B------:R-:W-:-:S05]  /*2b30*/  LEA.HI.X.SX32 R9, R9, R55, 0x1, P0 ;  /* 0x0000003709097211 */ /* 0x000fca00000f0eff */
[----:B------:R-:W3:Y:S04]  /*2b40*/  LDG.E.U16 R6, [R8.64] ;  /* 0x0000000408067981 */ /* 0x000ee8000c1e1500 */
[----:B0-----:R0:W3:Y:S02]  /*2b50*/  LDG.E.U16 R75, [R4.64] ;  /* 0x00000004044b7981 */ /* 0x0010e4000c1e1500 */
[----:B0-----:R-:W-:-:S04]  /*2b60*/  LEA R4, P0, R50, R0, 0x1 ;  /* 0x0000000032047211 */ /* 0x001fc800078008ff */
[----:B------:R-:W-:-:S05]  /*2b70*/  LEA.HI.X.SX32 R5, R50, R55, 0x1, P0 ;  /* 0x0000003732057211 */ /* 0x000fca00000f0eff */
[----:B------:R0:W3:Y:S04]  /*2b80*/  LDG.E.U16 R104, [R4.64] ;  /* 0x0000000404687981 */ /* 0x0000e8000c1e1500 */
[----:B-----5:R-:W-:Y:S04]  /*2b90*/  STL [R1+0x114], R70 ;  /* 0x0001144601007387 */ /* 0x020fe80000100800 */
[----:B------:R1:W-:Y:S04]  /*2ba0*/  STL [R1+0x110], R68 ;  /* 0x0001104401007387 */ /* 0x0003e80000100800 */
[----:B-1----:R1:W5:Y:S02]  /*2bb0*/  LDG.E.U16 R68, [R2.64] ;  /* 0x0000000402447981 */ /* 0x002364000c1e1500 */
[----:B-1----:R-:W-:-:S04]  /*2bc0*/  LEA R2, P1, R46, R0, 0x1 ;  /* 0x000000002e027211 */ /* 0x002fc800078208ff */
[----:B------:R-:W-:-:S05]  /*2bd0*/  LEA.HI.X.SX32 R3, R46, R55, 0x1, P1 ;  /* 0x000000372e037211 */ /* 0x000fca00008f0eff */
[----:B------:R1:W5:Y:S01]  /*2be0*/  LDG.E.U16 R98, [R2.64] ;  /* 0x0000000402627981 */ /* 0x000362000c1e1500 */
[----:B------:R-:W-:-:S05]  /*2bf0*/  IMAD R47, R45, 0x2, R46 ;  /* 0x000000022d2f7824 */ /* 0x000fca00078e022e */
[-C--:B------:R-:W-:Y:S02]  /*2c00*/  LEA R46, P0, R47, R0.reuse, 0x1 ;  /* 0x000000002f2e7211 */ /* 0x080fe400078008ff */
[----:B------:R-:W-:Y:S02]  /*2c10*/  LEA R66, R45, R47, 0x1 ;  /* 0x0000002f2d427211 */ /* 0x000fe400078e08ff */
[-C--:B------:R-:W-:Y:S02]  /*2c20*/  LEA.HI.X.SX32 R47, R47, R55.reuse, 0x1, P0 ;  /* 0x000000372f2f7211 */ /* 0x080fe400000f0eff */
[C---:B0-----:R-:W-:Y:S01]  /*2c30*/  LEA R4, P0, R66.reuse, R0, 0x1 ;  /* 0x0000000042047211 */ /* 0x041fe200078008ff */
[----:B------:R-:W-:Y:S01]  /*2c40*/  IMAD R16, R45, 0x2, R66 ;  /* 0x000000022d107824 */ /* 0x000fe200078e0242 */
[----:B------:R-:W-:Y:S02]  /*2c50*/  STL [R1+0x10c], R93 ;  /* 0x00010c5d01007387 */ /* 0x000fe40000100800 */
[----:B------:R-:W-:-:S02]  /*2c60*/  LEA.HI.X.SX32 R5, R66, R55, 0x1, P0 ;  /* 0x0000003742057211 */ /* 0x000fc400000f0eff */
[----:B--2---:R-:W-:Y:S01]  /*2c70*/  STL [R1+0x108], R64 ;  /* 0x0001084001007387 */ /* 0x004fe20000100800 */
[----:B------:R-:W-:-:S03]  /*2c80*/  LEA R65, R45, R16, 0x1 ;  /* 0x000000102d417211 */ /* 0x000fc600078e08ff */
[----:B------:R0:W2:Y:S02]  /*2c90*/  LDG.E.U16 R101, [R4.64] ;  /* 0x0000000404657981 */ /* 0x0000a4000c1e1500 */
[----:B------:R-:W-:Y:S01]  /*2ca0*/  IMAD R51, R45, 0x2, R65 ;  /* 0x000000022d337824 */ /* 0x000fe200078e0241 */
[C---:B-1----:R-:W-:Y:S01]  /*2cb0*/  LEA R2, P1, R65.reuse, R0, 0x1 ;  /* 0x0000000041027211 */ /* 0x042fe200078208ff */
[----:B----4-:R-:W-:Y:S04]  /*2cc0*/  STL [R1+0x104], R77 ;  /* 0x0001044d01007387 */ /* 0x010fe80000100800 */
[----:B------:R1:W-:Y:S04]  /*2cd0*/  STL [R1+0x100], R89 ;  /* 0x0001005901007387 */ /* 0x0003e80000100800 */
[----:B-1----:R1:W4:Y:S01]  /*2ce0*/  LDG.E.U16 R89, [R46.64] ;  /* 0x000000042e597981 */ /* 0x002322000c1e1500 */
[----:B------:R-:W-:-:S03]  /*2cf0*/  LEA.HI.X.SX32 R3, R65, R55, 0x1, P1 ;  /* 0x0000003741037211 */ /* 0x000fc600008f0eff */
[----:B------:R-:W-:Y:S01]  /*2d00*/  STL [R1+0xfc], R79 ;  /* 0x0000fc4f01007387 */ /* 0x000fe20000100800 */
[----:B-1----:R-:W-:-:S03]  /*2d10*/  LEA R46, P0, R51, R0, 0x1 ;  /* 0x00000000332e7211 */ /* 0x002fc600078008ff */
[----:B------:R1:W-:Y:S01]  /*2d20*/  STL [R1+0xf8], R78 ;  /* 0x0000f84e01007387 */ /* 0x0003e20000100800 */
[----:B------:R-:W-:Y:S02]  /*2d30*/  LEA.HI.X.SX32 R47, R51, R55, 0x1, P0 ;  /* 0x00000037332f7211 */ /* 0x000fe400000f0eff */
[----:B------:R-:W-:-:S03]  /*2d40*/  LEA R57, R45, R51, 0x1 ;  /* 0x000000332d397211 */ /* 0x000fc600078e08ff */
[----:B------:R0:W2:Y:S04]  /*2d50*/  LDG.E.U16 R93, [R46.64] ;  /* 0x000000042e5d7981 */ /* 0x0000a8000c1e1500 */
[----:B-1----:R1:W2:Y:S01]  /*2d60*/  LDG.E.U16 R78, [R2.64] ;  /* 0x00000004024e7981 */ /* 0x0022a2000c1e1500 */
[----:B------:R-:W-:-:S05]  /*2d70*/  IMAD R17, R45, 0x2, R57 ;  /* 0x000000022d117824 */ /* 0x000fca00078e0239 */
[----:B------:R-:W-:Y:S02]  /*2d80*/  LEA R56, R45, R17, 0x1 ;  /* 0x000000112d387211 */ /* 0x000fe400078e08ff */
[-C--:B0-----:R-:W-:Y:S02]  /*2d90*/  LEA R4, P0, R57, R0.reuse, 0x1 ;  /* 0x0000000039047211 */ /* 0x081fe400078008ff */
[CC--:B-1----:R-:W-:Y:S01]  /*2da0*/  LEA R2, P1, R56.reuse, R0.reuse, 0x1 ;  /* 0x0000000038027211 */ /* 0x0c2fe200078208ff */
[----:B------:R-:W-:Y:S01]  /*2db0*/  IMAD R48, R45, 0x2, R56 ;  /* 0x000000022d307824 */ /* 0x000fe200078e0238 */
[-C--:B------:R-:W-:Y:S02]  /*2dc0*/  LEA.HI.X.SX32 R5, R57, R55.reuse, 0x1, P0 ;  /* 0x0000003739057211 */ /* 0x080fe400000f0eff */
[----:B------:R-:W-:Y:S02]  /*2dd0*/  LEA.HI.X.SX32 R3, R56, R55, 0x1, P1 ;  /* 0x0000003738037211 */ /* 0x000fe400008f0eff */
[----:B------:R-:W-:Y:S01]  /*2de0*/  LEA R56, P0, R48, R0, 0x1 ;  /* 0x0000000030387211 */ /* 0x000fe200078008ff */
[----:B---3--:R-:W-:Y:S01]  /*2df0*/  STL [R1+0xf4], R75 ;  /* 0x0000f44b01007387 */ /* 0x008fe20000100800 */
[----:B------:R-:W-:-:S02]  /*2e00*/  LEA R69, R45, R48, 0x1 ;  /* 0x000000302d457211 */ /* 0x000fc400078e08ff */
[----:B------:R-:W-:Y:S01]  /*2e10*/  LEA.HI.X.SX32 R57, R48, R55, 0x1, P0 ;  /* 0x0000003730397211 */ /* 0x000fe200000f0eff */
[----:B------:R-:W3:Y:S01]  /*2e20*/  LDG.E.U16 R79, [R4.64] ;  /* 0x00000004044f7981 */ /* 0x000ee2000c1e1500 */
[----:B------:R-:W-:-:S04]  /*2e30*/  LEA R46, P0, R69, R0, 0x1 ;  /* 0x00000000452e7211 */ /* 0x000fc800078008ff */
[----:B------:R-:W-:-:S05]  /*2e40*/  LEA.HI.X.SX32 R47, R69, R55, 0x1, P0 ;  /* 0x00000037452f7211 */ /* 0x000fca00000f0eff */
[----:B------:R0:W3:Y:S04]  /*2e50*/  LDG.E.U16 R117, [R46.64] ;  /* 0x000000042e757981 */ /* 0x0000e8000c1e1500 */
[----:B-----5:R-:W-:Y:S04]  /*2e60*/  STL [R1+0xf0], R68 ;  /* 0x0000f04401007387 */ /* 0x020fe80000100800 */
[----:B------:R1:W-:Y:S04]  /*2e70*/  STL [R1+0xec], R6 ;  /* 0x0000ec0601007387 */ /* 0x0003e80000100800 */
[----:B------:R-:W-:Y:S04]  /*2e80*/  STL [R1+0xe8], R104 ;  /* 0x0000e86801007387 */ /* 0x000fe80000100800 */
[----:B-1----:R1:W5:Y:S04]  /*2e90*/  LDG.E.U16 R6, [R2.64] ;  /* 0x0000000402067981 */ /* 0x002368000c1e1500 */
[----:B------:R0:W-:Y:S04]  /*2ea0*/  STL [R1+0xe4], R98 ;  /* 0x0000e46201007387 */ /* 0x0001e80000100800 */
[----:B0-----:R0:W5:Y:S01]  /*2eb0*/  LDG.E.U16 R98, [R56.64] ;  /* 0x0000000438627981 */ /* 0x001162000c1e1500 */
[----:B------:R-:W-:-:S05]  /*2ec0*/  IMAD R18, R45, 0x2, R69 ;  /* 0x000000022d127824 */ /* 0x000fca00078e0245 */
[----:B------:R-:W-:-:S05]  /*2ed0*/  LEA R67, R45, R18, 0x1 ;  /* 0x000000122d437211 */ /* 0x000fca00078e08ff */
[----:B------:R-:W-:Y:S01]  /*2ee0*/  IMAD R49, R45, 0x2, R67 ;  /* 0x000000022d317824 */ /* 0x000fe200078e0243 */
[----:B-1----:R-:W-:-:S04]  /*2ef0*/  LEA R2, P1, R67, R0, 0x1 ;  /* 0x0000000043027211 */ /* 0x002fc800078208ff */
[----:B------:R-:W-:Y:S02]  /*2f00*/  LEA R74, R45, R49, 0x1 ;  /* 0x000000312d4a7211 */ /* 0x000fe400078e08ff */
[----:B0-----:R-:W-:Y:S02]  /*2f10*/  LEA R56, P0, R49, R0, 0x1 ;  /* 0x0000000031387211 */ /* 0x001fe400078008ff */
[-C--:B------:R-:W-:Y:S01]  /*2f20*/  LEA.HI.X.SX32 R3, R67, R55.reuse, 0x1, P1 ;  /* 0x0000003743037211 */ /* 0x080fe200008f0eff */
[----:B------:R-:W-:Y:S01]  /*2f30*/  IMAD R13, R45, 0x2, R74 ;  /* 0x000000022d0d7824 */ /* 0x000fe200078e024a */
[----:B------:R-:W-:-:S04]  /*2f40*/  LEA.HI.X.SX32 R57, R49, R55, 0x1, P0 ;  /* 0x0000003731397211 */ /* 0x000fc800000f0eff */
[----:B------:R-:W-:Y:S02]  /*2f50*/  LEA R72, R45, R13, 0x1 ;  /* 0x0000000d2d487211 */ /* 0x000fe400078e08ff */
[----:B------:R-:W-:-:S03]  /*2f60*/  LEA R46, P0, R74, R0, 0x1 ;  /* 0x000000004a2e7211 */ /* 0x000fc600078008ff */
[----:B------:R-:W-:Y:S01]  /*2f70*/  IMAD R54, R45, 0x2, R72 ;  /* 0x000000022d367824 */ /* 0x000fe200078e0248 */
[----:B----4-:R0:W-:Y:S04]  /*2f80*/  STL [R1+0xe0], R89 ;  /* 0x0000e05901007387 */ /* 0x0101e80000100800 */
[----:B--2---:R1:W-:Y:S04]  /*2f90*/  STL [R1+0xdc], R101 ;  /* 0x0000dc6501007387 */ /* 0x0043e80000100800 */
[----:B0-----:R0:W2:Y:S04]  /*2fa0*/  LDG.E.U16 R89, [R2.64] ;  /* 0x0000000402597981 */ /* 0x0010a8000c1e1500 */
[----:B-1----:R1:W4:Y:S01]  /*2fb0*/  LDG.E.U16 R101, [R56.64] ;  /* 0x0000000438657981 */ /* 0x002322000c1e1500 */
[----:B------:R-:W-:-:S02]  /*2fc0*/  LEA.HI.X.SX32 R47, R74, R55, 0x1, P0 ;  /* 0x000000374a2f7211 */ /* 0x000fc400000f0eff */
[----:B0-----:R-:W-:-:S03]  /*2fd0*/  LEA R2, P1, R72, R0, 0x1 ;  /* 0x0000000048027211 */ /* 0x001fc600078208ff */
[----:B------:R0:W2:Y:S01]  /*2fe0*/  LDG.E.U16 R120, [R46.64] ;  /* 0x000000042e787981 */ /* 0x0000a2000c1e1500 */
[----:B-1----:R-:W-:Y:S02]  /*2ff0*/  LEA R56, P0, R54, R0, 0x1 ;  /* 0x0000000036387211 */ /* 0x002fe400078008ff */
[-C--:B------:R-:W-:Y:S02]  /*3000*/  LEA.HI.X.SX32 R3, R72, R55.reuse, 0x1, P1 ;  /* 0x0000003748037211 */ /* 0x080fe400008f0eff */
[----:B------:R-:W-:Y:S01]  /*3010*/  LEA.HI.X.SX32 R57, R54, R55, 0x1, P0 ;  /* 0x0000003736397211 */ /* 0x000fe200000f0eff */
[----:B------:R-:W-:Y:S01]  /*3020*/  STL [R1+0xd8], R78 ;  /* 0x0000d84e01007387 */ /* 0x000fe20000100800 */
[----:B------:R-:W-:-:S03]  /*3030*/  LEA R61, R45, R54, 0x1 ;  /* 0x000000362d3d7211 */ /* 0x000fc600078e08ff */
[----:B------:R1:W-:Y:S04]  /*3040*/  STL [R1+0xd4], R93 ;  /* 0x0000d45d01007387 */ /* 0x0003e80000100800 */
        /* <DEDUP_REMOVED lines=12> */
[-C--:B------:R-:W-:Y:S01]  /*3110*/  LEA.HI.X.SX32 R61, R58, R55.reuse, 0x1, P0 ;  /* 0x000000373a3d7211 */ /* 0x080fe200000f0eff */
[----:B------:R-:W4:Y:S01]  /*3120*/  LDG.E.U16 R119, [R46.64] ;  /* 0x000000042e777981 */ /* 0x000f22000c1e1500 */
[----:B------:R-:W-:Y:S01]  /*3130*/  LEA R58, P0, R59, R0, 0x1 ;  /* 0x000000003b3a7211 */ /* 0x000fe200078008ff */
[----:B------:R-:W-:Y:S02]  /*3140*/  IMAD R15, R45, 0x2, R59 ;  /* 0x000000022d0f7824 */ /* 0x000fe400078e023b */
[----:B------:R0:W4:Y:S01]  /*3150*/  LDG.E.U16 R118, [R60.64] ;  /* 0x000000043c767981 */ /* 0x000122000c1e1500 */
[----:B------:R-:W-:Y:S02]  /*3160*/  LEA.HI.X.SX32 R59, R59, R55, 0x1, P0 ;  /* 0x000000373b3b7211 */ /* 0x000fe400000f0eff */
[----:B------:R-:W-:-:S05]  /*3170*/  LEA R85, R45, R15, 0x1 ;  /* 0x0000000f2d557211 */ /* 0x000fca00078e08ff */
[----:B------:R-:W-:-:S05]  /*3180*/  IMAD R73, R45, 0x2, R85 ;  /* 0x000000022d497824 */ /* 0x000fca00078e0255 */
[C---:B------:R-:W-:Y:S01]  /*3190*/  LEA R71, R45.reuse, R73, 0x1 ;  /* 0x000000492d477211 */ /* 0x040fe200078e08ff */
[----:B-----5:R-:W-:Y:S04]  /*31a0*/  STL [R1+0xcc], R6 ;  /* 0x0000cc0601007387 */ /* 0x020fe80000100800 */
[----:B------:R1:W-:Y:S04]  /*31b0*/  STL [R1+0xc8], R98 ;  /* 0x0000c86201007387 */ /* 0x0003e80000100800 */
[----:B------:R5:W-:Y:S04]  /*31c0*/  STL [R1+0xc4], R117 ;  /* 0x0000c47501007387 */ /* 0x000be80000100800 */
[----:B-1----:R-:W3:Y:S04]  /*31d0*/  LDG.E.U16 R98, [R2.64] ;  /* 0x0000000402627981 */ /* 0x002ee8000c1e1500 */
[----:B-----5:R1:W5:Y:S01]  /*31e0*/  LDG.E.U16 R117, [R58.64] ;  /* 0x000000043a757981 */ /* 0x020362000c1e1500 */
[----:B------:R-:W-:-:S05]  /*31f0*/  IMAD R10, R45, 0x2, R71 ;  /* 0x000000022d0a7824 */ /* 0x000fca00078e0247 */
[----:B------:R-:W-:-:S05]  /*3200*/  LEA R62, R45, R10, 0x1 ;  /* 0x0000000a2d3e7211 */ /* 0x000fca00078e08ff */
        /* <DEDUP_REMOVED lines=15> */
[-C--:B------:R-:W-:Y:S02]  /*3300*/  LEA.HI.X.SX32 R57, R85, R55.reuse, 0x1, P1 ;  /* 0x0000003755397211 */ /* 0x080fe400008f0eff */
[----:B0-----:R-:W-:Y:S01]  /*3310*/  LEA R60, P0, R73, R0, 0x1 ;  /* 0x00000000493c7211 */ /* 0x001fe200078008ff */
[----:B------:R-:W-:Y:S01]  /*3320*/  IMAD R8, R45, 0x2, R50 ;  /* 0x000000022d087824 */ /* 0x000fe200078e0232 */
[----:B--2---:R-:W-:Y:S02]  /*3330*/  STL [R1+0xc0], R89 ;  /* 0x0000c05901007387 */ /* 0x004fe40000100800 */
[----:B------:R-:W-:Y:S02]  /*3340*/  LEA.HI.X.SX32 R61, R73, R55, 0x1, P0 ;  /* 0x00000037493d7211 */ /* 0x000fe400000f0eff */
[----:B----4-:R0:W-:Y:S01]  /*3350*/  STL [R1+0xbc], R101 ;  /* 0x0000bc6501007387 */ /* 0x0101e20000100800 */
[----:B------:R-:W-:-:S03]  /*3360*/  LEA R65, R45, R8, 0x1 ;  /* 0x000000082d417211 */ /* 0x000fc600078e08ff */
[----:B------:R2:W4:Y:S04]  /*3370*/  LDG.E.U16 R85, [R60.64] ;  /* 0x000000043c557981 */ /* 0x000528000c1e1500 */
[----:B0-----:R0:W4:Y:S01]  /*3380*/  LDG.E.U16 R101, [R56.64] ;  /* 0x0000000438657981 */ /* 0x001122000c1e1500 */
[----:B------:R-:W-:Y:S01]  /*3390*/  IMAD R66, R45, 0x2, R65 ;  /* 0x000000022d427824 */ /* 0x000fe200078e0241 */
[----:B-1----:R-:W-:-:S04]  /*33a0*/  LEA R58, P0, R71, R0, 0x1 ;  /* 0x00000000473a7211 */ /* 0x002fc800078008ff */
[----:B------:R-:W-:Y:S02]  /*33b0*/  LEA R51, R45, R66, 0x1 ;  /* 0x000000422d337211 */ /* 0x000fe400078e08ff */
[C---:B0-----:R-:W-:Y:S02]  /*33c0*/  LEA R56, P1, R62.reuse, R0, 0x1 ;  /* 0x000000003e387211 */ /* 0x041fe400078208ff */
[-C--:B------:R-:W-:Y:S01]  /*33d0*/  LEA.HI.X.SX32 R59, R71, R55.reuse, 0x1, P0 ;  /* 0x00000037473b7211 */ /* 0x080fe200000f0eff */
[C---:B------:R-:W-:Y:S01]  /*33e0*/  IMAD R9, R45.reuse, 0x2, R51 ;  /* 0x000000022d097824 */ /* 0x040fe200078e0233 */
[----:B------:R-:W-:Y:S01]  /*33f0*/  LEA.HI.X.SX32 R57, R62, R55, 0x1, P1 ;  /* 0x000000373e397211 */ /* 0x000fe200008f0eff */
[----:B------:R-:W-:Y:S04]  /*3400*/  STL [R1+0xb8], R120 ;  /* 0x0000b87801007387 */ /* 0x000fe80000100800 */
[----:B------:R-:W-:Y:S01]  /*3410*/  STL [R1+0xb4], R93 ;  /* 0x0000b45d01007387 */ /* 0x000fe20000100800 */
[----:B------:R-:W-:-:S03]  /*3420*/  LEA R68, R45, R9, 0x1 ;  /* 0x000000092d447211 */ /* 0x000fc600078e08ff */
[----:B------:R0:W4:Y:S04]  /*3430*/  LDG.E.U16 R123, [R58.64] ;  /* 0x000000043a7b7981 */ /* 0x000128000c1e1500 */
[----:B------:R1:W-:Y:S01]  /*3440*/  STL [R1+0xb0], R104 ;  /* 0x0000b06801007387 */ /* 0x0003e20000100800 */
[----:B------:R-:W-:-:S03]  /*3450*/  IMAD R75, R45, 0x2, R68 ;  /* 0x000000022d4b7824 */ /* 0x000fc600078e0244 */
[----:B-1----:R1:W4:Y:S01]  /*3460*/  LDG.E.U16 R104, [R56.64] ;  /* 0x0000000438687981 */ /* 0x002322000c1e1500 */
[-C--:B------:R-:W-:Y:S02]  /*3470*/  LEA R62, P0, R63, R0.reuse, 0x1 ;  /* 0x000000003f3e7211 */ /* 0x080fe400078008ff */
[----:B------:R-:W-:Y:S02]  /*3480*/  LEA R48, R45, R75, 0x1 ;  /* 0x0000004b2d307211 */ /* 0x000fe400078e08ff */
[-C--:B------:R-:W-:Y:S02]  /*3490*/  LEA.HI.X.SX32 R63, R63, R55.reuse, 0x1, P0 ;  /* 0x000000373f3f7211 */ /* 0x080fe400000f0eff */
[-C--:B--2---:R-:W-:Y:S02]  /*34a0*/  LEA R60, P0, R70, R0.reuse, 0x1 ;  /* 0x00000000463c7211 */ /* 0x084fe400078008ff */
[----:B0-----:R-:W-:Y:S01]  /*34b0*/  LEA R58, P1, R64, R0, 0x1 ;  /* 0x00000000403a7211 */ /* 0x001fe200078208ff */
[----:B------:R-:W-:Y:S01]  /*34c0*/  IMAD R4, R45, 0x2, R48 ;  /* 0x000000022d047824 */ /* 0x000fe200078e0230 */
[-C--:B------:R-:W-:Y:S01]  /*34d0*/  LEA.HI.X.SX32 R61, R70, R55.reuse, 0x1, P0 ;  /* 0x00000037463d7211 */ /* 0x080fe200000f0eff */
[----:B------:R0:W2:Y:S01]  /*34e0*/  LDG.E.U16 R122, [R62.64] ;  /* 0x000000043e7a7981 */ /* 0x0000a2000c1e1500 */
[----:B------:R-:W-:-:S02]  /*34f0*/  LEA.HI.X.SX32 R59, R64, R55, 0x1, P1 ;  /* 0x00000037403b7211 */ /* 0x000fc400008f0eff */
[----:B------:R-:W-:Y:S01]  /*3500*/  LEA R64, P0, R65, R0, 0x1 ;  /* 0x0000000041407211 */ /* 0x000fe200078008ff */
[----:B------:R1:W2:Y:S01]  /*3510*/  LDG.E.U16 R121, [R60.64] ;  /* 0x000000043c797981 */ /* 0x0002a2000c1e1500 */
[----:B------:R-:W-:Y:S02]  /*3520*/  LEA R69, R45, R4, 0x1 ;  /* 0x000000042d457211 */ /* 0x000fe400078e08ff */
[-C--:B------:R-:W-:Y:S01]  /*3530*/  LEA.HI.X.SX32 R65, R65, R55.reuse, 0x1, P0 ;  /* 0x0000003741417211 */ /* 0x080fe200000f0eff */
[----:B------:R3:W2:Y:S01]  /*3540*/  LDG.E.U16 R120, [R58.64] ;  /* 0x000000043a787981 */ /* 0x0006a2000c1e1500 */
[CC--:B0-----:R-:W-:Y:S02]  /*3550*/  LEA R62, P1, R69.reuse, R0.reuse, 0x1 ;  /* 0x00000000453e7211 */ /* 0x0c1fe400078208ff */
[----:B-1----:R-:W-:Y:S01]  /*3560*/  LEA R60, P0, R68, R0, 0x1 ;  /* 0x00000000443c7211 */ /* 0x002fe200078008ff */
[----:B------:R0:W-:Y:S01]  /*3570*/  STL [R1+0xac], R119 ;  /* 0x0000ac7701007387 */ /* 0x0001e20000100800 */
[----:B------:R-:W-:-:S02]  /*3580*/  LEA.HI.X.SX32 R63, R69, R55, 0x1, P1 ;  /* 0x00000037453f7211 */ /* 0x000fc400008f0eff */
[----:B------:R-:W-:Y:S01]  /*3590*/  LEA.HI.X.SX32 R61, R68, R55, 0x1, P0 ;  /* 0x00000037443d7211 */ /* 0x000fe200000f0eff */
[----:B0-----:R0:W2:Y:S01]  /*35a0*/  LDG.E.U16 R119, [R64.64] ;  /* 0x0000000440777981 */ /* 0x0010a2000c1e1500 */
        /* <DEDUP_REMOVED lines=9> */
[----:B------:R-:W-:-:S05]  /*3640*/  LEA.HI.X.SX32 R65, R78, R55, 0x1, P0 ;  /* 0x000000374e417211 */ /* 0x000fca00000f0eff */
[----:B------:R0:W2:Y:S04]  /*3650*/  LDG.E.U16 R125, [R64.64] ;  /* 0x00000004407d7981 */ /* 0x0000a8000c1e1500 */
[----:B---3--:R-:W-:Y:S04]  /*3660*/  STL [R1+0xa8], R98 ;  /* 0x0000a86201007387 */ /* 0x008fe80000100800 */
[----:B------:R1:W-:Y:S04]  /*3670*/  STL [R1+0xa4], R118 ;  /* 0x0000a47601007387 */ /* 0x0003e80000100800 */
[----:B-----5:R3:W-:Y:S04]  /*3680*/  STL [R1+0xa0], R117 ;  /* 0x0000a07501007387 */ /* 0x0207e80000100800 */
[----:B-1----:R1:W5:Y:S04]  /*3690*/  LDG.E.U16 R118, [R60.64] ;  /* 0x000000043c767981 */ /* 0x002368000c1e1500 */
[----:B---3--:R3:W5:Y:S01]  /*36a0*/  LDG.E.U16 R117, [R62.64] ;  /* 0x000000043e757981 */ /* 0x008762000c1e1500 */
[----:B-1----:R-:W-:-:S04]  /*36b0*/  LEA R60, P0, R79, R0, 0x1 ;  /* 0x000000004f3c7211 */ /* 0x002fc800078008ff */
[----:B------:R-:W-:-:S05]  /*36c0*/  LEA.HI.X.SX32 R61, R79, R55, 0x1, P0 ;  /* 0x000000374f3d7211 */ /* 0x000fca00000f0eff */
[----:B------:R1:W5:Y:S01]  /*36d0*/  LDG.E.U16 R124, [R60.64] ;  /* 0x000000043c7c7981 */ /* 0x000362000c1e1500 */
        /* <DEDUP_REMOVED lines=13> */
[C---:B------:R-:W-:Y:S01]  /*37b0*/  LEA R58, R45.reuse, R70, 0x1 ;  /* 0x000000462d3a7211 */ /* 0x040fe200078e08ff */
[----:B----4-:R4:W-:Y:S04]  /*37c0*/  STL [R1+0x9c], R101 ;  /* 0x00009c6501007387 */ /* 0x0109e80000100800 */
[C---:B------:R-:W-:Y:S01]  /*37d0*/  IMAD R59, R45.reuse, 0x2, R58 ;  /* 0x000000022d3b7824 */ /* 0x040fe200078e023a */
[----:B------:R0:W-:Y:S04]  /*37e0*/  STL [R1+0x98], R85 ;  /* 0x0000985501007387 */ /* 0x0001e80000100800 */
[----:B----4-:R-:W-:-:S05]  /*37f0*/  LEA R101, R45, R59, 0x1 ;  /* 0x0000003b2d657211 */ /* 0x010fca00078e08ff */
[----:B0-----:R-:W-:-:S05]  /*3800*/  IMAD R85, R45, 0x2, R101 ;  /* 0x000000022d557824 */ /* 0x001fca00078e0265 */
[----:B------:R-:W-:-:S05]  /*3810*/  LEA R69, R45, R85, 0x1 ;  /* 0x000000552d457211 */ /* 0x000fca00078e08ff */
[----:B------:R-:W-:Y:S01]  /*3820*/  IMAD R68, R45, 0x2, R69 ;  /* 0x000000022d447824 */ /* 0x000fe200078e0245 */
[----:B------:R0:W-:Y:S01]  /*3830*/  STL [R1+0x94], R123 ;  /* 0x0000947b01007387 */ /* 0x0001e20000100800 */
[----:B---3--:R-:W-:-:S04]  /*3840*/  LEA R62, P1, R89, R0, 0x1 ;  /* 0x00000000593e7211 */ /* 0x008fc800078208ff */
[----:B------:R-:W-:Y:S01]  /*3850*/  LEA.HI.X.SX32 R63, R89, R55, 0x1, P1 ;  /* 0x00000037593f7211 */ /* 0x000fe200008f0eff */
[----:B------:R3:W-:Y:S01]  /*3860*/  STL [R1+0x90], R104 ;  /* 0x0000906801007387 */ /* 0x0007e20000100800 */
[----:B------:R-:W-:-:S03]  /*3870*/  LEA R64, P0, R93, R0, 0x1 ;  /* 0x000000005d407211 */ /* 0x000fc600078008ff */
[----:B0-----:R0:W4:Y:S01]  /*3880*/  LDG.E.U16 R123, [R62.64] ;  /* 0x000000043e7b7981 */ /* 0x001122000c1e1500 */
[----:B---3--:R-:W-:-:S05]  /*3890*/  LEA R104, R45, R68, 0x1 ;  /* 0x000000442d687211 */ /* 0x008fca00078e08ff */
[----:B------:R-:W-:Y:S01]  /*38a0*/  IMAD R89, R45, 0x2, R104 ;  /* 0x000000022d597824 */ /* 0x000fe200078e0268 */
[----:B------:R-:W-:-:S04]  /*38b0*/  LEA.HI.X.SX32 R65, R93, R55, 0x1, P0 ;  /* 0x000000375d417211 */ /* 0x000fc800000f0eff */
[----:B------:R-:W-:Y:S02]  /*38c0*/  LEA R79, R45, R89, 0x1 ;  /* 0x000000592d4f7211 */ /* 0x000fe400078e08ff */
[CC--:B0-----:R-:W-:Y:S02]  /*38d0*/  LEA R62, P0, R98.reuse, R0.reuse, 0x1 ;  /* 0x00000000623e7211 */ /* 0x0c1fe400078008ff */
[----:B-1----:R-:W-:Y:S01]  /*38e0*/  LEA R60, P1, R101, R0, 0x1 ;  /* 0x00000000653c7211 */ /* 0x002fe200078208ff */
[----:B------:R-:W-:Y:S01]  /*38f0*/  IMAD R78, R45, 0x2, R79 ;  /* 0x000000022d4e7824 */ /* 0x000fe200078e024f */
[----:B--2---:R0:W-:Y:S01]  /*3900*/  STL [R1+0x8c], R122 ;  /* 0x00008c7a01007387 */ /* 0x0041e20000100800 */
[-C--:B------:R-:W-:Y:S02]  /*3910*/  LEA.HI.X.SX32 R63, R98, R55.reuse, 0x1, P0 ;  /* 0x00000037623f7211 */ /* 0x080fe400000f0eff */
[----:B------:R-:W-:Y:S02]  /*3920*/  LEA.HI.X.SX32 R61, R101, R55, 0x1, P1 ;  /* 0x00000037653d7211 */ /* 0x000fe400008f0eff */
[----:B------:R-:W-:Y:S01]  /*3930*/  LEA R93, R45, R78, 0x1 ;  /* 0x0000004e2d5d7211 */ /* 0x000fe200078e08ff */
[----:B------:R1:W-:Y:S04]  /*3940*/  STL [R1+0x88], R121 ;  /* 0x0000887901007387 */ /* 0x0003e80000100800 */
[----:B0-----:R0:W2:Y:S04]  /*3950*/  LDG.E.U16 R122, [R64.64] ;  /* 0x00000004407a7981 */ /* 0x0010a8000c1e1500 */
[----:B------:R3:W-:Y:S04]  /*3960*/  STL [R1+0x84], R120 ;  /* 0x0000847801007387 */ /* 0x0007e80000100800 */
[----:B-1----:R1:W2:Y:S01]  /*3970*/  LDG.E.U16 R121, [R62.64] ;  /* 0x000000043e797981 */ /* 0x0022a2000c1e1500 */
[----:B0-----:R-:W-:-:S04]  /*3980*/  LEA R64, P0, R104, R0, 0x1 ;  /* 0x0000000068407211 */ /* 0x001fc800078008ff */
[----:B------:R-:W-:Y:S01]  /*3990*/  LEA.HI.X.SX32 R65, R104, R55, 0x1, P0 ;  /* 0x0000003768417211 */ /* 0x000fe200000f0eff */
[----:B---3--:R0:W3:Y:S01]  /*39a0*/  LDG.E.U16 R120, [R60.64] ;  /* 0x000000043c787981 */ /* 0x0080e2000c1e1500 */
[----:B-1----:R-:W-:-:S03]  /*39b0*/  LEA R62, P1, R93, R0, 0x1 ;  /* 0x000000005d3e7211 */ /* 0x002fc600078208ff */
[----:B------:R1:W-:Y:S01]  /*39c0*/  STL [R1+0x80], R119 ;  /* 0x0000807701007387 */ /* 0x0003e20000100800 */
[-C--:B------:R-:W-:Y:S02]  /*39d0*/  LEA.HI.X.SX32 R63, R93, R55.reuse, 0x1, P1 ;  /* 0x000000375d3f7211 */ /* 0x080fe400008f0eff */
[CC--:B0-----:R-:W-:Y:S01]  /*39e0*/  LEA R60, P0, R83.reuse, R0.reuse, 0x1 ;  /* 0x00000000533c7211 */ /* 0x0c1fe200078008ff */
[----:B-1----:R0:W3:Y:S03]  /*39f0*/  LDG.E.U16 R119, [R64.64] ;  /* 0x0000000440777981 */ /* 0x0020e6000c1e1500 */
[----:B------:R-:W-:Y:S02]  /*3a00*/  LEA.HI.X.SX32 R61, R83, R55, 0x1, P0 ;  /* 0x00000037533d7211 */ /* 0x000fe400000f0eff */
[----:B0-----:R-:W-:-:S04]  /*3a10*/  LEA R64, P0, R80, R0, 0x1 ;  /* 0x0000000050407211 */ /* 0x001fc800078008ff */
[----:B------:R-:W-:-:S05]  /*3a20*/  LEA.HI.X.SX32 R65, R80, R55, 0x1, P0 ;  /* 0x0000003750417211 */ /* 0x000fca00000f0eff */
[----:B------:R0:W3:Y:S01]  /*3a30*/  LDG.E.U16 R104, [R64.64] ;  /* 0x0000000440687981 */ /* 0x0000e2000c1e1500 */
[----:B------:R-:W-:-:S03]  /*3a40*/  IMAD R93, R45, 0x2, R93 ;  /* 0x000000022d5d7824 */ /* 0x000fc600078e025d */
[----:B-----5:R1:W-:Y:S04]  /*3a50*/  STL [R1+0x7c], R118 ;  /* 0x00007c7601007387 */ /* 0x0203e80000100800 */
[----:B------:R5:W-:Y:S04]  /*3a60*/  STL [R1+0x78], R117 ;  /* 0x0000787501007387 */ /* 0x000be80000100800 */
[----:B-1----:R1:W3:Y:S04]  /*3a70*/  LDG.E.U16 R118, [R62.64] ;  /* 0x000000043e767981 */ /* 0x0022e8000c1e1500 */
[----:B-----5:R5:W3:Y:S01]  /*3a80*/  LDG.E.U16 R117, [R60.64] ;  /* 0x000000043c757981 */ /* 0x020ae2000c1e1500 */
[----:B-1----:R-:W-:-:S02]  /*3a90*/  LEA R62, P1, R81, R0, 0x1 ;  /* 0x00000000513e7211 */ /* 0x002fc400078208ff */
[CC--:B-----5:R-:W-:Y:S02]  /*3aa0*/  LEA R60, P0, R76.reuse, R0.reuse, 0x1 ;  /* 0x000000004c3c7211 */ /* 0x0e0fe400078008ff */
[-C--:B------:R-:W-:Y:S02]  /*3ab0*/  LEA.HI.X.SX32 R63, R81, R55.reuse, 0x1, P1 ;  /* 0x00000037513f7211 */ /* 0x080fe400008f0eff */
[-C--:B------:R-:W-:Y:S02]  /*3ac0*/  LEA.HI.X.SX32 R61, R76, R55.reuse, 0x1, P0 ;  /* 0x000000374c3d7211 */ /* 0x080fe400000f0eff */
[CC--:B0-----:R-:W-:Y:S01]  /*3ad0*/  LEA R64, P1, R77.reuse, R0.reuse, 0x1 ;  /* 0x000000004d407211 */ /* 0x0c1fe200078208ff */
[----:B------:R0:W5:Y:S03]  /*3ae0*/  LDG.E.U16 R101, [R62.64] ;  /* 0x000000043e657981 */ /* 0x000166000c1e1500 */
[----:B------:R-:W-:Y:S01]  /*3af0*/  LEA.HI.X.SX32 R65, R77, R55, 0x1, P1 ;  /* 0x000000374d417211 */ /* 0x000fe200008f0eff */
[----:B------:R1:W5:Y:S04]  /*3b00*/  LDG.E.U16 R98, [R60.64] ;  /* 0x000000043c627981 */ /* 0x000368000c1e1500 */
[----:B------:R1:W5:Y:S01]  /*3b10*/  LDG.E.U16 R83, [R64.64] ;  /* 0x0000000440537981 */ /* 0x000362000c1e1500 */
[----:B0-----:R-:W-:-:S02]  /*3b20*/  LEA R62, P0, R66, R0, 0x1 ;  /* 0x00000000423e7211 */ /* 0x001fc400078008ff */
[CC--:B-1----:R-:W-:Y:S02]  /*3b30*/  LEA R60, P1, R75.reuse, R0.reuse, 0x1 ;  /* 0x000000004b3c7211 */ /* 0x0c2fe400078208ff */
[-C--:B------:R-:W-:Y:S02]  /*3b40*/  LEA.HI.X.SX32 R63, R66, R55.reuse, 0x1, P0 ;  /* 0x00000037423f7211 */ /* 0x080fe400000f0eff */
[-C--:B------:R-:W-:Y:S02]  /*3b50*/  LEA.HI.X.SX32 R61, R75, R55.reuse, 0x1, P1 ;  /* 0x000000374b3d7211 */ /* 0x080fe400008f0eff */
[CC--:B------:R-:W-:Y:S01]  /*3b60*/  LEA R66, P0, R67.reuse, R0.reuse, 0x1 ;  /* 0x0000000043427211 */ /* 0x0c0fe200078008ff */
[----:B------:R0:W5:Y:S01]  /*3b70*/  LDG.E.U16 R81, [R62.64] ;  /* 0x000000043e517981 */ /* 0x000162000c1e1500 */
[C---:B------:R-:W-:Y:S02]  /*3b80*/  LEA R64, P1, R74.reuse, R0, 0x1 ;  /* 0x000000004a407211 */ /* 0x040fe400078208ff */
[-C--:B------:R-:W-:Y:S01]  /*3b90*/  LEA.HI.X.SX32 R67, R67, R55.reuse, 0x1, P0 ;  /* 0x0000003743437211 */ /* 0x080fe200000f0eff */
[----:B------:R1:W5:Y:S01]  /*3ba0*/  LDG.E.U16 R80, [R60.64] ;  /* 0x000000043c507981 */ /* 0x000362000c1e1500 */
[----:B------:R-:W-:-:S03]  /*3bb0*/  LEA.HI.X.SX32 R65, R74, R55, 0x1, P1 ;  /* 0x000000374a417211 */ /* 0x000fc600008f0eff */
[----:B------:R1:W5:Y:S01]  /*3bc0*/  LDG.E.U16 R77, [R66.64] ;  /* 0x00000004424d7981 */ /* 0x000362000c1e1500 */
[----:B0-----:R-:W-:-:S03]  /*3bd0*/  LEA R62, P0, R72, R0, 0x1 ;  /* 0x00000000483e7211 */ /* 0x001fc600078008ff */
[----:B------:R0:W5:Y:S01]  /*3be0*/  LDG.E.U16 R76, [R64.64] ;  /* 0x00000004404c7981 */ /* 0x000162000c1e1500 */
[CC--:B-1----:R-:W-:Y:S02]  /*3bf0*/  LEA R60, P1, R73.reuse, R0.reuse, 0x1 ;  /* 0x00000000493c7211 */ /* 0x0c2fe400078208ff */
[-C--:B------:R-:W-:Y:S02]  /*3c00*/  LEA.HI.X.SX32 R63, R72, R55.reuse, 0x1, P0 ;  /* 0x00000037483f7211 */ /* 0x080fe400000f0eff */
[-C--:B------:R-:W-:Y:S02]  /*3c10*/  LEA.HI.X.SX32 R61, R73, R55.reuse, 0x1, P1 ;  /* 0x00000037493d7211 */ /* 0x080fe400008f0eff */
[CC--:B------:R-:W-:Y:S01]  /*3c20*/  LEA R66, P0, R71.reuse, R0.reuse, 0x1 ;  /* 0x0000000047427211 */ /* 0x0c0fe200078008ff */
[----:B------:R1:W5:Y:S03]  /*3c30*/  LDG.E.U16 R75, [R62.64] ;  /* 0x000000043e4b7981 */ /* 0x000366000c1e1500 */
[----:B------:R-:W-:Y:S01]  /*3c40*/  LEA.HI.X.SX32 R67, R71, R55, 0x1, P0 ;  /* 0x0000003747437211 */ /* 0x000fe200000f0eff */
[----:B------:R0:W5:Y:S04]  /*3c50*/  LDG.E.U16 R74, [R60.64] ;  /* 0x000000043c4a7981 */ /* 0x000168000c1e1500 */
[----:B------:R0:W5:Y:S01]  /*3c60*/  LDG.E.U16 R73, [R66.64] ;  /* 0x0000000442497981 */ /* 0x000162000c1e1500 */
[----:B-1----:R-:W-:-:S02]  /*3c70*/  LEA R62, P0, R70, R0, 0x1 ;  /* 0x00000000463e7211 */ /* 0x002fc400078008ff */
[CC--:B0-----:R-:W-:Y:S02]  /*3c80*/  LEA R60, P1, R85.reuse, R0.reuse, 0x1 ;  /* 0x00000000553c7211 */ /* 0x0c1fe400078208ff */
[-C--:B------:R-:W-:Y:S02]  /*3c90*/  LEA.HI.X.SX32 R63, R70, R55.reuse, 0x1, P0 ;  /* 0x00000037463f7211 */ /* 0x080fe400000f0eff */
[-C--:B------:R-:W-:Y:S02]  /*3ca0*/  LEA.HI.X.SX32 R61, R85, R55.reuse, 0x1, P1 ;  /* 0x00000037553d7211 */ /* 0x080fe400008f0eff */
[CC--:B------:R-:W-:Y:S01]  /*3cb0*/  LEA R64, P0, R89.reuse, R0.reuse, 0x1 ;  /* 0x0000000059407211 */ /* 0x0c0fe200078008ff */
[----:B------:R0:W5:Y:S03]  /*3cc0*/  LDG.E.U16 R72, [R62.64] ;  /* 0x000000043e487981 */ /* 0x000166000c1e1500 */
[----:B------:R-:W-:Y:S01]  /*3cd0*/  LEA.HI.X.SX32 R65, R89, R55, 0x1, P0 ;  /* 0x0000003759417211 */ /* 0x000fe200000f0eff */
[----:B------:R1:W5:Y:S04]  /*3ce0*/  LDG.E.U16 R71, [R60.64] ;  /* 0x000000043c477981 */ /* 0x000368000c1e1500 */
[----:B------:R1:W5:Y:S01]  /*3cf0*/  LDG.E.U16 R70, [R64.64] ;  /* 0x0000000440467981 */ /* 0x000362000c1e1500 */
[----:B0-----:R-:W-:-:S02]  /*3d00*/  LEA R62, P1, R93, R0, 0x1 ;  /* 0x000000005d3e7211 */ /* 0x001fc400078208ff */
[CC--:B-1----:R-:W-:Y:S02]  /*3d10*/  LEA R60, P0, R52.reuse, R0.reuse, 0x1 ;  /* 0x00000000343c7211 */ /* 0x0c2fe400078008ff */
[-C--:B------:R-:W-:Y:S02]  /*3d20*/  LEA.HI.X.SX32 R63, R93, R55.reuse, 0x1, P1 ;  /* 0x000000375d3f7211 */ /* 0x080fe400008f0eff */
[CC--:B------:R-:W-:Y:S02]  /*3d30*/  LEA R64, P1, R53.reuse, R0.reuse, 0x1 ;  /* 0x0000000035407211 */ /* 0x0c0fe400078208ff */
[-C--:B------:R-:W-:Y:S01]  /*3d40*/  LEA.HI.X.SX32 R61, R52, R55.reuse, 0x1, P0 ;  /* 0x00000037343d7211 */ /* 0x080fe200000f0eff */
[----:B------:R0:W5:Y:S01]  /*3d50*/  LDG.E.U16 R67, [R62.64] ;  /* 0x000000043e437981 */ /* 0x000162000c1e1500 */
[C---:B------:R-:W-:Y:S02]  /*3d60*/  LEA R52, P0, R50.reuse, R0, 0x1 ;  /* 0x0000000032347211 */ /* 0x040fe400078008ff */
[-C--:B------:R-:W-:Y:S01]  /*3d70*/  LEA.HI.X.SX32 R65, R53, R55.reuse, 0x1, P1 ;  /* 0x0000003735417211 */ /* 0x080fe200008f0eff */
[----:B------:R1:W5:Y:S01]  /*3d80*/  LDG.E.U16 R66, [R60.64] ;  /* 0x000000043c427981 */ /* 0x000362000c1e1500 */
[----:B------:R-:W-:-:S02]  /*3d90*/  LEA.HI.X.SX32 R53, R50, R55, 0x1, P0 ;  /* 0x0000003732357211 */ /* 0x000fc400000f0eff */
[-C--:B------:R-:W-:Y:S02]  /*3da0*/  LEA R50, P0, R48, R0.reuse, 0x1 ;  /* 0x0000000030327211 */ /* 0x080fe400078008ff */
[----:B------:R0:W5:Y:S01]  /*3db0*/  LDG.E.U16 R65, [R64.64] ;  /* 0x0000000440417981 */ /* 0x000162000c1e1500 */
[----:B-1----:R-:W-:-:S04]  /*3dc0*/  LEA R60, P1, R51, R0, 0x1 ;  /* 0x00000000333c7211 */ /* 0x002fc800078208ff */
[-C--:B------:R-:W-:Y:S01]  /*3dd0*/  LEA.HI.X.SX32 R61, R51, R55.reuse, 0x1, P1 ;  /* 0x00000037333d7211 */ /* 0x080fe200008f0eff */
[----:B0-----:R0:W5:Y:S01]  /*3de0*/  LDG.E.U16 R64, [R52.64] ;  /* 0x0000000434407981 */ /* 0x001162000c1e1500 */
[----:B------:R-:W-:Y:S02]  /*3df0*/  LEA.HI.X.SX32 R51, R48, R55, 0x1, P0 ;  /* 0x0000003730337211 */ /* 0x000fe400000f0eff */
[-C--:B------:R-:W-:Y:S01]  /*3e00*/  LEA R48, P0, R54, R0.reuse, 0x1 ;  /* 0x0000000036307211 */ /* 0x080fe200078008ff */
[----:B------:R1:W-:Y:S04]  /*3e10*/  STL [R1+0x74], R125 ;  /* 0x0000747d01007387 */ /* 0x0003e80000100800 */
[----:B------:R1:W5:Y:S01]  /*3e20*/  LDG.E.U16 R62, [R50.64] ;  /* 0x00000004323e7981 */ /* 0x000362000c1e1500 */
[----:B0-----:R-:W-:-:S03]  /*3e30*/  LEA R52, P1, R49, R0, 0x1 ;  /* 0x0000000031347211 */ /* 0x001fc600078208ff */
[----:B------:R0:W5:Y:S01]  /*3e40*/  LDG.E.U16 R63, [R60.64] ;  /* 0x000000043c3f7981 */ /* 0x000162000c1e1500 */
[-C--:B------:R-:W-:Y:S02]  /*3e50*/  LEA.HI.X.SX32 R53, R49, R55.reuse, 0x1, P1 ;  /* 0x0000003731357211 */ /* 0x080fe400008f0eff */
[-C--:B------:R-:W-:Y:S02]  /*3e60*/  LEA.HI.X.SX32 R49, R54, R55.reuse, 0x1, P0 ;  /* 0x0000003736317211 */ /* 0x080fe400000f0eff */
[CC--:B-1----:R-:W-:Y:S01]  /*3e70*/  LEA R50, P1, R47.reuse, R0.reuse, 0x1 ;  /* 0x000000002f327211 */ /* 0x0c2fe200078208ff */
[----:B------:R1:W-:Y:S03]  /*3e80*/  STL [R1+0x70], R124 ;  /* 0x0000707c01007387 */ /* 0x0003e60000100800 */
[----:B------:R-:W-:Y:S01]  /*3e90*/  LEA.HI.X.SX32 R51, R47, R55, 0x1, P1 ;  /* 0x000000372f337211 */ /* 0x000fe200008f0eff */
[----:B------:R2:W5:Y:S04]  /*3ea0*/  LDG.E.U16 R125, [R48.64] ;  /* 0x00000004307d7981 */ /* 0x000568000c1e1500 */
[----:B------:R2:W5:Y:S04]  /*3eb0*/  LDG.E.U16 R54, [R52.64] ;  /* 0x0000000434367981 */ /* 0x000568000c1e1500 */
[----:B-1----:R1:W5:Y:S01]  /*3ec0*/  LDG.E.U16 R124, [R50.64] ;  /* 0x00000004327c7981 */ /* 0x002362000c1e1500 */
[----:B0-----:R-:W-:-:S02]  /*3ed0*/  LEA R60, P1, R56, R0, 0x1 ;  /* 0x00000000383c7211 */ /* 0x001fc400078208ff */
[----:B--2---:R-:W-:-:S04]  /*3ee0*/  LEA R52, P0, R46, R0, 0x1 ;  /* 0x000000002e347211 */ /* 0x004fc800078008ff */
[-C--:B------:R-:W-:Y:S01]  /*3ef0*/  LEA.HI.X.SX32 R53, R46, R55.reuse, 0x1, P0 ;  /* 0x000000372e357211 */ /* 0x080fe200000f0eff */
[----:B----4-:R0:W-:Y:S01]  /*3f00*/  STL [R1+0x6c], R123 ;  /* 0x00006c7b01007387 */ /* 0x0101e20000100800 */
[-C--:B------:R-:W-:Y:S02]  /*3f10*/  LEA.HI.X.SX32 R61, R56, R55.reuse, 0x1, P1 ;  /* 0x00000037383d7211 */ /* 0x080fe400008f0eff */
[CC--:B------:R-:W-:Y:S01]  /*3f20*/  LEA R46, P0, R58.reuse, R0.reuse, 0x1 ;  /* 0x000000003a2e7211 */ /* 0x0c0fe200078008ff */
[----:B------:R2:W-:Y:S03]  /*3f30*/  STL [R1+0x68], R122 ;  /* 0x0000687a01007387 */ /* 0x0005e60000100800 */
[----:B------:R-:W-:Y:S01]  /*3f40*/  LEA.HI.X.SX32 R47, R58, R55, 0x1, P0 ;  /* 0x000000373a2f7211 */ /* 0x000fe200000f0eff */
[----:B0-----:R0:W4:Y:S04]  /*3f50*/  LDG.E.U16 R123, [R52.64] ;  /* 0x00000004347b7981 */ /* 0x001128000c1e1500 */
[----:B--2---:R2:W2:Y:S04]  /*3f60*/  LDG.E.U16 R122, [R60.64] ;  /* 0x000000043c7a7981 */ /* 0x0044a8000c1e1500 */
[----:B------:R0:W-:Y:S04]  /*3f70*/  STL [R1+0x64], R121 ;  /* 0x0000647901007387 */ /* 0x0001e80000100800 */
[----:B0-----:R0:W2:Y:S01]  /*3f80*/  LDG.E.U16 R121, [R46.64] ;  /* 0x000000042e797981 */ /* 0x0010a2000c1e1500 */
[----:B------:R-:W-:-:S02]  /*3f90*/  LEA R48, P0, R69, R0, 0x1 ;  /* 0x0000000045307211 */ /* 0x000fc400078008ff */
[----:B------:R-:W-:Y:S02]  /*3fa0*/  LEA R93, R45, R93, 0x1 ;  /* 0x0000005d2d5d7211 */ /* 0x000fe400078e08ff */
[-C--:B-1----:R-:W-:Y:S02]  /*3fb0*/  LEA R50, P1, R79, R0.reuse, 0x1 ;  /* 0x000000004f327211 */ /* 0x082fe400078208ff */
[-C--:B------:R-:W-:Y:S02]  /*3fc0*/  LEA.HI.X.SX32 R49, R69, R55.reuse, 0x1, P0 ;  /* 0x0000003745317211 */ /* 0x080fe400000f0eff */
[----:B------:R-:W-:Y:S02]  /*3fd0*/  LEA R52, P0, R93, R0, 0x1 ;  /* 0x000000005d347211 */ /* 0x000fe400078008ff */
[-C--:B------:R-:W-:Y:S01]  /*3fe0*/  LEA.HI.X.SX32 R51, R79, R55.reuse, 0x1, P1 ;  /* 0x000000374f337211 */ /* 0x080fe200008f0eff */
[----:B---3--:R1:W-:Y:S01]  /*3ff0*/  STL [R1+0x60], R120 ;  /* 0x0000607801007387 */ /* 0x0083e20000100800 */
[----:B------:R-:W-:-:S03]  /*4000*/  LEA.HI.X.SX32 R53, R93, R55, 0x1, P0 ;  /* 0x000000375d357211 */ /* 0x000fc600000f0eff */
[----:B------:R3:W3:Y:S04]  /*4010*/  LDG.E.U16 R79, [R50.64] ;  /* 0x00000004324f7981 */ /* 0x0006e8000c1e1500 */
[----:B------:R0:W3:Y:S04]  /*4020*/  LDG.E.U16 R69, [R52.64] ;  /* 0x0000000434457981 */ /* 0x0000e8000c1e1500 */
[----:B-1----:R1:W3:Y:S04]  /*4030*/  LDG.E.U16 R120, [R48.64] ;  /* 0x0000000430787981 */ /* 0x0022e8000c1e1500 */
[----:B------:R-:W-:Y:S04]  /*4040*/  STL [R1+0x5c], R119 ;  /* 0x00005c7701007387 */ /* 0x000fe80000100800 */
[----:B------:R-:W-:Y:S04]  /*4050*/  STL [R1+0x58], R118 ;  /* 0x0000587601007387 */ /* 0x000fe80000100800 */
[----:B------:R-:W-:Y:S04]  /*4060*/  STL [R1+0x54], R117 ;  /* 0x0000547501007387 */ /* 0x000fe80000100800 */
[----:B------:R-:W-:Y:S04]  /*4070*/  STL [R1+0x50], R104 ;  /* 0x0000506801007387 */ /* 0x000fe80000100800 */
[----:B-----5:R-:W-:Y:S04]  /*4080*/  STL [R1+0x4c], R101 ;  /* 0x00004c6501007387 */ /* 0x020fe80000100800 */
[----:B------:R-:W-:Y:S04]  /*4090*/  STL [R1+0x48], R98 ;  /* 0x0000486201007387 */ /* 0x000fe80000100800 */
        /* <DEDUP_REMOVED lines=9> */
[----:B------:R5:W-:Y:S04]  /*4130*/  STL [R1+0xab8], R125 ;  /* 0x000ab87d01007387 */ /* 0x000be80000100800 */
[----:B-----5:R-:W5:Y:S04]  /*4140*/  LDL.LU R125, [R1+0x180] ;  /* 0x00018000017d7983 */ /* 0x020f680000300800 */
[----:B------:R-:W-:Y:S04]  /*4150*/  STL [R1+0x20], R71 ;  /* 0x0000204701007387 */ /* 0x000fe80000100800 */
[----:B------:R-:W-:Y:S04]  /*4160*/  STL [R1+0x1c], R70 ;  /* 0x00001c4601007387 */ /* 0x000fe80000100800 */
[----:B------:R0:W-:Y:S04]  /*4170*/  STL [R1+0xabc], R124 ;  /* 0x000abc7c01007387 */ /* 0x0001e80000100800 */
[----:B0-----:R-:W5:Y:S01]  /*4180*/  LDL.LU R124, [R1+0x18c] ;  /* 0x00018c00017c7983 */ /* 0x001f620000300800 */
[----:B------:R-:W-:-:S03]  /*4190*/  LEA R46, P0, R92, R0, 0x1 ;  /* 0x000000005c2e7211 */ /* 0x000fc600078008ff */
[----:B------:R-:W-:Y:S01]  /*41a0*/  STL [R1+0x18], R67 ;  /* 0x0000184301007387 */ /* 0x000fe20000100800 */
[----:B------:R-:W-:-:S03]  /*41b0*/  LEA.HI.X.SX32 R47, R92, R55, 0x1, P0 ;  /* 0x000000375c2f7211 */ /* 0x000fc600000f0eff */
[----:B----4-:R0:W-:Y:S01]  /*41c0*/  STL [R1+0xac0], R123 ;  /* 0x000ac07b01007387 */ /* 0x0101e20000100800 */
[-C--:B-1----:R-:W-:Y:S02]  /*41d0*/  LEA R48, P0, R91, R0.reuse, 0x1 ;  /* 0x000000005b307211 */ /* 0x082fe400078008ff */
[-C--:B--2---:R-:W-:Y:S02]  /*41e0*/  LEA R60, P1, R90, R0.reuse, 0x1 ;  /* 0x000000005a3c7211 */ /* 0x084fe400078208ff */
[-C--:B------:R-:W-:Y:S01]  /*41f0*/  LEA R52, P2, R88, R0.reuse, 0x1 ;  /* 0x0000000058347211 */ /* 0x080fe200078408ff */
[----:B0-----:R-:W2:Y:S01]  /*4200*/  LDL.LU R123, [R1+0x174] ;  /* 0x00017400017b7983 */ /* 0x001ea20000300800 */
[----:B---3--:R-:W-:-:S03]  /*4210*/  LEA R50, P3, R87, R0, 0x1 ;  /* 0x0000000057327211 */ /* 0x008fc600078608ff */
[----:B------:R-:W-:Y:S04]  /*4220*/  STL [R1+0x14], R66 ;  /* 0x0000144201007387 */ /* 0x000fe80000100800 */
[----:B------:R-:W-:Y:S04]  /*4230*/  STL [R1+0x10], R65 ;  /* 0x0000104101007387 */ /* 0x000fe80000100800 */
[----:B------:R0:W-:Y:S01]  /*4240*/  STL [R1+0xac4], R122 ;  /* 0x000ac47a01007387 */ /* 0x0001e20000100800 */
[-C--:B------:R-:W-:Y:S02]  /*4250*/  LEA.HI.X.SX32 R49, R91, R55.reuse, 0x1, P0 ;  /* 0x000000375b317211 */ /* 0x080fe400000f0eff */
[----:B------:R-:W-:-:S02]  /*4260*/  LEA.HI.X.SX32 R61, R90, R55, 0x1, P1 ;  /* 0x000000375a3d7211 */ /* 0x000fc400008f0eff */
[-C--:B------:R-:W-:Y:S01]  /*4270*/  LEA.HI.X.SX32 R53, R88, R55.reuse, 0x1, P2 ;  /* 0x0000003758357211 */ /* 0x080fe200010f0eff */
[----:B0-----:R-:W3:Y:S01]  /*4280*/  LDL.LU R122, [R1+0x168] ;  /* 0x00016800017a7983 */ /* 0x001ee20000300800 */
[----:B------:R-:W-:-:S03]  /*4290*/  LEA.HI.X.SX32 R51, R87, R55, 0x1, P3 ;  /* 0x0000003757337211 */ /* 0x000fc600018f0eff */
[----:B------:R0:W-:Y:S01]  /*42a0*/  STL [R1+0xc], R64 ;  /* 0x00000c4001007387 */ /* 0x0001e20000100800 */
[----:B------:R-:W-:-:S03]  /*42b0*/  LEA R70, P0, R86, R0, 0x1 ;  /* 0x0000000056467211 */ /* 0x000fc600078008ff */
[----:B------:R-:W-:Y:S01]  /*42c0*/  STL [R1+0x8], R63 ;  /* 0x0000083f01007387 */ /* 0x000fe20000100800 */
[----:B------:R-:W-:-:S03]  /*42d0*/  LEA R66, P1, R84, R0, 0x1 ;  /* 0x0000000054427211 */ /* 0x000fc600078208ff */
[----:B------:R-:W-:Y:S01]  /*42e0*/  STL [R1+0xac8], R121 ;  /* 0x000ac87901007387 */ /* 0x000fe20000100800 */
[----:B0-----:R-:W-:-:S03]  /*42f0*/  LEA R64, P2, R82, R0, 0x1 ;  /* 0x0000000052407211 */ /* 0x001fc600078408ff */
[----:B------:R0:W-:Y:S01]  /*4300*/  STL [R1+0x4], R62 ;  /* 0x0000043e01007387 */ /* 0x0001e20000100800 */
[-C--:B------:R-:W-:Y:S02]  /*4310*/  LEA.HI.X.SX32 R71, R86, R55.reuse, 0x1, P0 ;  /* 0x0000003756477211 */ /* 0x080fe400000f0eff */
[-C--:B------:R-:W-:Y:S02]  /*4320*/  LEA.HI.X.SX32 R67, R84, R55.reuse, 0x1, P1 ;  /* 0x0000003754437211 */ /* 0x080fe400008f0eff */
[-C--:B------:R-:W-:Y:S01]  /*4330*/  LEA.HI.X.SX32 R65, R82, R55.reuse, 0x1, P2 ;  /* 0x0000003752417211 */ /* 0x080fe200010f0eff */
[----:B------:R-:W-:Y:S01]  /*4340*/  IMAD R45, R45, 0x2, R93 ;  /* 0x000000022d2d7824 */ /* 0x000fe200078e025d */
[-C--:B0-----:R-:W-:Y:S01]  /*4350*/  LEA R62, P3, R43, R0.reuse, 0x1 ;  /* 0x000000002b3e7211 */ /* 0x081fe200078608ff */
[----:B------:R0:W-:Y:S01]  /*4360*/  STS.U16 [R44+0x6800], R96 ;  /* 0x006800602c007388 */ /* 0x0001e20000000400 */
[-C--:B------:R-:W-:Y:S02]  /*4370*/  LEA R80, P0, R39, R0.reuse, 0x1 ;  /* 0x0000000027507211 */ /* 0x080fe400078008ff */
[----:B------:R-:W-:Y:S01]  /*4380*/  LEA.HI.X.SX32 R63, R43, R55, 0x1, P3 ;  /* 0x000000372b3f7211 */ /* 0x000fe200018f0eff */
[----:B------:R1:W-:Y:S01]  /*4390*/  STS.U16 [R44+0x7800], R94 ;  /* 0x0078005e2c007388 */ /* 0x0003e20000000400 */
[----:B------:R-:W-:-:S02]  /*43a0*/  LEA R76, P1, R40, R0, 0x1 ;  /* 0x00000000284c7211 */ /* 0x000fc400078208ff */
[-C--:B------:R-:W-:Y:S01]  /*43b0*/  LEA R74, P2, R41, R0.reuse, 0x1 ;  /* 0x00000000294a7211 */ /* 0x080fe200078408ff */
[----:B------:R4:W-:Y:S01]  /*43c0*/  STS.U16 [R44+0x6000], R97 ;  /* 0x006000612c007388 */ /* 0x0009e20000000400 */
[----:B------:R-:W-:Y:S02]  /*43d0*/  LEA R72, P3, R42, R0, 0x1 ;  /* 0x000000002a487211 */ /* 0x000fe400078608ff */
[-C--:B------:R-:W-:Y:S01]  /*43e0*/  LEA.HI.X.SX32 R81, R39, R55.reuse, 0x1, P0 ;  /* 0x0000003727517211 */ /* 0x080fe200000f0eff */
[----:B------:R0:W-:Y:S01]  /*43f0*/  STS.U16 [R44+0x7000], R95 ;  /* 0x0070005f2c007388 */ /* 0x0001e20000000400 */
[-C--:B------:R-:W-:Y:S02]  /*4400*/  LEA.HI.X.SX32 R77, R40, R55.reuse, 0x1, P1 ;  /* 0x00000037284d7211 */ /* 0x080fe400008f0eff */
[-C--:B------:R-:W-:Y:S01]  /*4410*/  LEA.HI.X.SX32 R75, R41, R55.reuse, 0x1, P2 ;  /* 0x00000037294b7211 */ /* 0x080fe200010f0eff */
[----:B------:R0:W-:Y:S01]  /*4420*/  STS.U16 [R44+0x5000], R100 ;  /* 0x005000642c007388 */ /* 0x0001e20000000400 */
[----:B------:R-:W-:-:S02]  /*4430*/  LEA.HI.X.SX32 R73, R42, R55, 0x1, P3 ;  /* 0x000000372a497211 */ /* 0x000fc400018f0eff */
[-C--:B------:R-:W-:Y:S01]  /*4440*/  LEA R84, P0, R35, R0.reuse, 0x1 ;  /* 0x0000000023547211 */ /* 0x080fe200078008ff */
[----:B------:R0:W-:Y:S01]  /*4450*/  STS.U16 [R44+0x5800], R99 ;  /* 0x005800632c007388 */ /* 0x0001e20000000400 */
[-C--:B------:R-:W-:Y:S02]  /*4460*/  LEA R82, P1, R36, R0.reuse, 0x1 ;  /* 0x0000000024527211 */ /* 0x080fe400078208ff */
[-C--:B------:R-:W-:Y:S01]  /*4470*/  LEA R42, P2, R37, R0.reuse, 0x1 ;  /* 0x00000000252a7211 */ /* 0x080fe200078408ff */
[----:B------:R0:W-:Y:S01]  /*4480*/  STS.U16 [R44+0x4800], R102 ;  /* 0x004800662c007388 */ /* 0x0001e20000000400 */
[----:B------:R-:W-:Y:S02]  /*4490*/  LEA R40, P3, R38, R0, 0x1 ;  /* 0x0000000026287211 */ /* 0x000fe400078608ff */
[-C--:B------:R-:W-:Y:S01]  /*44a0*/  LEA.HI.X.SX32 R85, R35, R55.reuse, 0x1, P0 ;  /* 0x0000003723557211 */ /* 0x080fe200000f0eff */
[----:B------:R-:W2:Y:S01]  /*44b0*/  LDL.LU R121, [R1+0x198] ;  /* 0x0001980001797983 */ /* 0x000ea20000300800 */
[----:B------:R-:W-:-:S02]  /*44c0*/  LEA.HI.X.SX32 R83, R36, R55, 0x1, P1 ;  /* 0x0000003724537211 */ /* 0x000fc400008f0eff */
[-C--:B------:R-:W-:Y:S02]  /*44d0*/  LEA.HI.X.SX32 R43, R37, R55.reuse, 0x1, P2 ;  /* 0x00000037252b7211 */ /* 0x080fe400010f0eff */
[----:B------:R-:W-:Y:S02]  /*44e0*/  LEA.HI.X.SX32 R41, R38, R55, 0x1, P3 ;  /* 0x0000003726297211 */ /* 0x000fe400018f0eff */
[-C--:B------:R-:W-:Y:S02]  /*44f0*/  LEA R88, P0, R31, R0.reuse, 0x1 ;  /* 0x000000001f587211 */ /* 0x080fe400078008ff */
[-C--:B------:R-:W-:Y:S02]  /*4500*/  LEA R86, P1, R32, R0.reuse, 0x1 ;  /* 0x0000000020567211 */ /* 0x080fe400078208ff */
[-C--:B------:R-:W-:Y:S02]  /*4510*/  LEA R38, P2, R33, R0.reuse, 0x1 ;  /* 0x0000000021267211 */ /* 0x080fe400078408ff */
[----:B------:R-:W-:-:S02]  /*4520*/  LEA R36, P3, R34, R0, 0x1 ;  /* 0x0000000022247211 */ /* 0x000fc400078608ff */
[-C--:B------:R-:W-:Y:S02]  /*4530*/  LEA.HI.X.SX32 R89, R31, R55.reuse, 0x1, P0 ;  /* 0x000000371f597211 */ /* 0x080fe400000f0eff */
[-C--:B------:R-:W-:Y:S02]  /*4540*/  LEA.HI.X.SX32 R87, R32, R55.reuse, 0x1, P1 ;  /* 0x0000003720577211 */ /* 0x080fe400008f0eff */
[-C--:B------:R-:W-:Y:S02]  /*4550*/  LEA.HI.X.SX32 R39, R33, R55.reuse, 0x1, P2 ;  /* 0x0000003721277211 */ /* 0x080fe400010f0eff */
[----:B------:R-:W-:Y:S02]  /*4560*/  LEA.HI.X.SX32 R37, R34, R55, 0x1, P3 ;  /* 0x0000003722257211 */ /* 0x000fe400018f0eff */
[-C--:B------:R-:W-:Y:S02]  /*4570*/  LEA R92, P0, R27, R0.reuse, 0x1 ;  /* 0x000000001b5c7211 */ /* 0x080fe400078008ff */
[----:B------:R-:W-:-:S02]  /*4580*/  LEA R90, P1, R28, R0, 0x1 ;  /* 0x000000001c5a7211 */ /* 0x000fc400078208ff */
[-C--:B------:R-:W-:Y:S02]  /*4590*/  LEA R34, P2, R29, R0.reuse, 0x1 ;  /* 0x000000001d227211 */ /* 0x080fe400078408ff */
[----:B------:R-:W-:Y:S02]  /*45a0*/  LEA R32, P3, R30, R0, 0x1 ;  /* 0x000000001e207211 */ /* 0x000fe400078608ff */
[-C--:B------:R-:W-:Y:S02]  /*45b0*/  LEA.HI.X.SX32 R93, R27, R55.reuse, 0x1, P0 ;  /* 0x000000371b5d7211 */ /* 0x080fe400000f0eff */
[-C--:B------:R-:W-:Y:S02]  /*45c0*/  LEA.HI.X.SX32 R91, R28, R55.reuse, 0x1, P1 ;  /* 0x000000371c5b7211 */ /* 0x080fe400008f0eff */
[-C--:B------:R-:W-:Y:S02]  /*45d0*/  LEA.HI.X.SX32 R35, R29, R55.reuse, 0x1, P2 ;  /* 0x000000371d237211 */ /* 0x080fe400010f0eff */
[----:B------:R-:W-:-:S02]  /*45e0*/  LEA.HI.X.SX32 R33, R30, R55, 0x1, P3 ;  /* 0x000000371e217211 */ /* 0x000fc400018f0eff */
[-C--:B0-----:R-:W-:Y:S02]  /*45f0*/  LEA R96, P0, R23, R0.reuse, 0x1 ;  /* 0x0000000017607211 */ /* 0x081fe400078008ff */
[-C--:B-1----:R-:W-:Y:S02]  /*4600*/  LEA R94, P1, R24, R0.reuse, 0x1 ;  /* 0x00000000185e7211 */ /* 0x082fe400078208ff */
[-C--:B------:R-:W-:Y:S02]  /*4610*/  LEA R30, P2, R25, R0.reuse, 0x1 ;  /* 0x00000000191e7211 */ /* 0x080fe400078408ff */
[----:B------:R-:W-:Y:S02]  /*4620*/  LEA R28, P3, R26, R0, 0x1 ;  /* 0x000000001a1c7211 */ /* 0x000fe400078608ff */
[-C--:B----4-:R-:W-:Y:S02]  /*4630*/  LEA.HI.X.SX32 R97, R23, R55.reuse, 0x1, P0 ;  /* 0x0000003717617211 */ /* 0x090fe400000f0eff */
        /* <DEDUP_REMOVED lines=14> */
[-C--:B------:R-:W-:Y:S01]  /*4720*/  LEA R104, P3, R18, R0.reuse, 0x1 ;  /* 0x0000000012687211 */ /* 0x080fe200078608ff */
[----:B------:R0:W-:Y:S01]  /*4730*/  STS.U16 [R44+0x4000], R105 ;  /* 0x004000692c007388 */ /* 0x0001e20000000400 */
[-C--:B------:R-:W-:Y:S02]  /*4740*/  LEA.HI.X.SX32 R21, R103, R55.reuse, 0x1, P0 ;  /* 0x0000003767157211 */ /* 0x080fe400000f0eff */
[-C--:B------:R-:W-:Y:S01]  /*4750*/  LEA.HI.X.SX32 R23, R16, R55.reuse, 0x1, P1 ;  /* 0x0000003710177211 */ /* 0x080fe200008f0eff */
[----:B------:R-:W-:Y:S01]  /*4760*/  STL [R1], R54 ;  /* 0x0000003601007387 */ /* 0x000fe20000100800 */
[-C--:B------:R-:W-:Y:S02]  /*4770*/  LEA.HI.X.SX32 R103, R17, R55.reuse, 0x1, P2 ;  /* 0x0000003711677211 */ /* 0x080fe400010f0eff */
[----:B------:R-:W-:Y:S01]  /*4780*/  LEA R16, P2, R15, R0, 0x1 ;  /* 0x000000000f107211 */ /* 0x000fe200078408ff */
[----:B------:R1:W-:Y:S01]  /*4790*/  STS.U16 [R44+0x3800], R106 ;  /* 0x0038006a2c007388 */ /* 0x0003e20000000400 */
[----:B0-----:R-:W-:-:S03]  /*47a0*/  LEA.HI.X.SX32 R105, R18, R55, 0x1, P3 ;  /* 0x0000003712697211 */ /* 0x001fc600018f0eff */
[----:B------:R0:W-:Y:S01]  /*47b0*/  STL [R1+0xacc], R120 ;  /* 0x000acc7801007387 */ /* 0x0001e20000100800 */
[CC--:B------:R-:W-:Y:S02]  /*47c0*/  LEA R18, P1, R14.reuse, R0.reuse, 0x1 ;  /* 0x000000000e127211 */ /* 0x0c0fe400078208ff */
[----:B-1----:R-:W-:Y:S01]  /*47d0*/  LEA R106, P0, R13, R0, 0x1 ;  /* 0x000000000d6a7211 */ /* 0x002fe200078008ff */
[----:B------:R1:W-:Y:S01]  /*47e0*/  STS.U16 [R44+0x3000], R107 ;  /* 0x0030006b2c007388 */ /* 0x0003e20000000400 */
[----:B------:R-:W-:-:S03]  /*47f0*/  LEA.HI.X.SX32 R19, R14, R55, 0x1, P1 ;  /* 0x000000370e137211 */ /* 0x000fc600008f0eff */
[----:B0-----:R-:W4:Y:S01]  /*4800*/  LDL.LU R120, [R1+0x1a4] ;  /* 0x0001a40001787983 */ /* 0x001f220000300800 */
[----:B------:R-:W-:-:S03]  /*4810*/  LEA.HI.X.SX32 R17, R15, R55, 0x1, P2 ;  /* 0x000000370f117211 */ /* 0x000fc600010f0eff */
[----:B------:R0:W-:Y:S01]  /*4820*/  STL [R1+0xad0], R79 ;  /* 0x000ad04f01007387 */ /* 0x0001e20000100800 */
[-C--:B------:R-:W-:Y:S02]  /*4830*/  LEA R14, P2, R12, R0.reuse, 0x1 ;  /* 0x000000000c0e7211 */ /* 0x080fe400078408ff */
[----:B-1----:R-:W-:Y:S01]  /*4840*/  LEA.HI.X.SX32 R107, R13, R55, 0x1, P0 ;  /* 0x000000370d6b7211 */ /* 0x002fe200000f0eff */
[----:B------:R1:W-:Y:S04]  /*4850*/  STS.U16 [R44+0x1800], R110 ;  /* 0x0018006e2c007388 */ /* 0x0003e80000000400 */
[----:B------:R1:W-:Y:S04]  /*4860*/  STS.U16 [R44+0x2800], R108 ;  /* 0x0028006c2c007388 */ /* 0x0003e80000000400 */
[----:B0-----:R-:W4:Y:S01]  /*4870*/  LDL.LU R79, [R1+0x1b0] ;  /* 0x0001b000014f7983 */ /* 0x001f220000300800 */
[----:B-1----:R-:W-:-:S03]  /*4880*/  LEA R110, P0, R10, R0, 0x1 ;  /* 0x000000000a6e7211 */ /* 0x002fc600078008ff */
[----:B------:R0:W-:Y:S01]  /*4890*/  STL [R1+0xad4], R69 ;  /* 0x000ad44501007387 */ /* 0x0001e20000100800 */
[----:B------:R-:W-:-:S03]  /*48a0*/  LEA R108, P1, R11, R0, 0x1 ;  /* 0x000000000b6c7211 */ /* 0x000fc600078208ff */
[----:B------:R1:W-:Y:S01]  /*48b0*/  STS.U16 [R44+0x1000], R111 ;  /* 0x0010006f2c007388 */ /* 0x0003e20000000400 */
[----:B------:R-:W-:-:S03]  /*48c0*/  LEA.HI.X.SX32 R15, R12, R55, 0x1, P2 ;  /* 0x000000370c0f7211 */ /* 0x000fc600010f0eff */
[----:B0-----:R-:W4:Y:S04]  /*48d0*/  LDL.LU R69, [R1+0x1bc] ;  /* 0x0001bc0001457983 */ /* 0x001f280000300800 */
[----:B------:R0:W-:Y:S01]  /*48e0*/  STL [R1+0xadc], R46 ;  /* 0x000adc2e01007387 */ /* 0x0001e20000100800 */
[----:B-1----:R-:W-:-:S03]  /*48f0*/  LEA.HI.X.SX32 R111, R10, R55, 0x1, P0 ;  /* 0x000000370a6f7211 */ /* 0x002fc600000f0eff */
[----:B------:R1:W-:Y:S01]  /*4900*/  STS.U16 [R44+0x2000], R109 ;  /* 0x0020006d2c007388 */ /* 0x0003e20000000400 */
[----:B------:R-:W-:-:S03]  /*4910*/  LEA R10, P2, R9, R0, 0x1 ;  /* 0x00000000090a7211 */ /* 0x000fc600078408ff */
[----:B0-----:R-:W4:Y:S04]  /*4920*/  LDL.LU R46, [R1+0x1c8] ;  /* 0x0001c800012e7983 */ /* 0x001f280000300800 */
[----:B------:R0:W-:Y:S01]  /*4930*/  STL [R1+0xad8], R47 ;  /* 0x000ad82f01007387 */ /* 0x0001e20000100800 */
[-C--:B-1----:R-:W-:Y:S02]  /*4940*/  LEA.HI.X.SX32 R109, R11, R55.reuse, 0x1, P1 ;  /* 0x000000370b6d7211 */ /* 0x082fe400008f0eff */
[----:B------:R-:W-:Y:S01]  /*4950*/  LEA R12, P1, R8, R0, 0x1 ;  /* 0x00000000080c7211 */ /* 0x000fe200078208ff */
[----:B------:R1:W-:Y:S01]  /*4960*/  STS.U16 [R44+0x800], R112 ;  /* 0x000800702c007388 */ /* 0x0003e20000000400 */
[----:B------:R-:W-:-:S03]  /*4970*/  LEA.HI.X.SX32 R11, R9, R55, 0x1, P2 ;  /* 0x00000037090b7211 */ /* 0x000fc600010f0eff */
[----:B0-----:R-:W4:Y:S04]  /*4980*/  LDL.LU R47, [R1+0x1d4] ;  /* 0x0001d400012f7983 */ /* 0x001f280000300800 */
[----:B------:R0:W-:Y:S01]  /*4990*/  STL [R1+0xae4], R48 ;  /* 0x000ae43001007387 */ /* 0x0001e20000100800 */
[-C--:B-1----:R-:W-:Y:S02]  /*49a0*/  LEA R112, P0, R7, R0.reuse, 0x1 ;  /* 0x0000000007707211 */ /* 0x082fe400078008ff */
[----:B------:R-:W-:Y:S01]  /*49b0*/  LEA.HI.X.SX32 R13, R8, R55, 0x1, P1 ;  /* 0x00000037080d7211 */ /* 0x000fe200008f0eff */
[----:B------:R1:W-:Y:S01]  /*49c0*/  STS.U16 [R44+0x9000], R114 ;  /* 0x009000722c007388 */ /* 0x0003e20000000400 */
[----:B------:R-:W-:-:S03]  /*49d0*/  LEA R8, P2, R6, R0, 0x1 ;  /* 0x0000000006087211 */ /* 0x000fc600078408ff */
[----:B0-----:R-:W4:Y:S04]  /*49e0*/  LDL.LU R48, [R1+0x1e0] ;  /* 0x0001e00001307983 */ /* 0x001f280000300800 */
[----:B------:R0:W-:Y:S01]  /*49f0*/  STL [R1+0xae0], R49 ;  /* 0x000ae03101007387 */ /* 0x0001e20000100800 */
[----:B-1----:R-:W-:-:S03]  /*4a00*/  LEA R114, P1, R5, R0, 0x1 ;  /* 0x0000000005727211 */ /* 0x002fc600078208ff */
[----:B------:R1:W-:Y:S04]  /*4a10*/  STS.U16 [R44], R113 ;  /* 0x000000712c007388 */ /* 0x0003e80000000400 */
[----:B0-----:R-:W4:Y:S04]  /*4a20*/  LDL.LU R49, [R1+0x1ec] ;  /* 0x0001ec0001317983 */ /* 0x001f280000300800 */
[----:B------:R0:W-:Y:S01]  /*4a30*/  STL [R1+0xaec], R60 ;  /* 0x000aec3c01007387 */ /* 0x0001e20000100800 */
[-C--:B-1----:R-:W-:Y:S02]  /*4a40*/  LEA.HI.X.SX32 R113, R7, R55.reuse, 0x1, P0 ;  /* 0x0000003707717211 */ /* 0x082fe400000f0eff */
[----:B------:R-:W-:Y:S01]  /*4a50*/  LEA.HI.X.SX32 R9, R6, R55, 0x1, P2 ;  /* 0x0000003706097211 */ /* 0x000fe200010f0eff */
[----:B------:R1:W-:Y:S04]  /*4a60*/  STS.U16 [R44+0x8000], R116 ;  /* 0x008000742c007388 */ /* 0x0003e80000000400 */
[----:B0-----:R-:W4:Y:S04]  /*4a70*/  LDL.LU R60, [R1+0x1f8] ;  /* 0x0001f800013c7983 */ /* 0x001f280000300800 */
[----:B------:R-:W-:Y:S01]  /*4a80*/  STL [R1+0xae8], R61 ;  /* 0x000ae83d01007387 */ /* 0x000fe20000100800 */
[----:B-1----:R-:W-:-:S03]  /*4a90*/  LEA R116, P0, R4, R0, 0x1 ;  /* 0x0000000004747211 */ /* 0x002fc600078008ff */
[----:B------:R-:W-:Y:S04]  /*4aa0*/  STL [R1+0xaf4], R52 ;  /* 0x000af43401007387 */ /* 0x000fe80000100800 */
[----:B------:R0:W-:Y:S04]  /*4ab0*/  STS.U16 [R44+0x8800], R115 ;  /* 0x008800732c007388 */ /* 0x0001e80000000400 */
[----:B------:R-:W-:Y:S04]  /*4ac0*/  STL [R1+0xaf0], R53 ;  /* 0x000af03501007387 */ /* 0x000fe80000100800 */
[----:B------:R-:W-:Y:S01]  /*4ad0*/  STL [R1+0xafc], R50 ;  /* 0x000afc3201007387 */ /* 0x000fe20000100800 */
[----:B0-----:R-:W-:-:S03]  /*4ae0*/  LEA.HI.X.SX32 R115, R5, R55, 0x1, P1 ;  /* 0x0000003705737211 */ /* 0x001fc600008f0eff */
[----:B------:R-:W-:Y:S01]  /*4af0*/  STL [R1+0xaf8], R51 ;  /* 0x000af83301007387 */ /* 0x000fe20000100800 */
[----:B------:R-:W-:-:S03]  /*4b00*/  LEA R6, P1, R3, R0, 0x1 ;  /* 0x0000000003067211 */ /* 0x000fc600078208ff */
[----:B------:R-:W-:Y:S01]  /*4b10*/  STL [R1+0xb04], R70 ;  /* 0x000b044601007387 */ /* 0x000fe20000100800 */
[----:B------:R-:W-:-:S03]  /*4b20*/  LEA.HI.X.SX32 R117, R4, R55, 0x1, P0 ;  /* 0x0000003704757211 */ /* 0x000fc600000f0eff */
[----:B------:R-:W-:Y:S01]  /*4b30*/  STL [R1+0xb00], R71 ;  /* 0x000b004701007387 */ /* 0x000fe20000100800 */
[-C--:B------:R-:W-:Y:S02]  /*4b40*/  LEA R4, P2, R57, R0.reuse, 0x1 ;  /* 0x0000000039047211 */ /* 0x080fe400078408ff */
[-C--:B------:R-:W-:Y:S01]  /*4b50*/  LEA.HI.X.SX32 R7, R3, R55.reuse, 0x1, P1 ;  /* 0x0000003703077211 */ /* 0x080fe200008f0eff */
[----:B------:R-:W-:Y:S01]  /*4b60*/  STL [R1+0xb0c], R66 ;  /* 0x000b0c4201007387 */ /* 0x000fe20000100800 */
[-C--:B------:R-:W-:Y:S02]  /*4b70*/  LEA R118, P0, R2, R0.reuse, 0x1 ;  /* 0x0000000002767211 */ /* 0x080fe400078008ff */
[----:B------:R-:W-:Y:S01]  /*4b80*/  LEA R56, P1, R68, R0, 0x1 ;  /* 0x0000000044387211 */ /* 0x000fe200078208ff */
[----:B------:R-:W-:Y:S01]  /*4b90*/  STL [R1+0xb08], R67 ;  /* 0x000b084301007387 */ /* 0x000fe20000100800 */
[----:B------:R-:W-:-:S03]  /*4ba0*/  LEA.HI.X.SX32 R5, R57, R55, 0x1, P2 ;  /* 0x0000003739057211 */ /* 0x000fc600010f0eff */
[----:B------:R-:W-:Y:S01]  /*4bb0*/  STL [R1+0xb14], R64 ;  /* 0x000b144001007387 */ /* 0x000fe20000100800 */
[----:B------:R-:W-:-:S03]  /*4bc0*/  LEA.HI.X.SX32 R119, R2, R55, 0x1, P0 ;  /* 0x0000003702777211 */ /* 0x000fc600000f0eff */
[----:B------:R-:W-:Y:S01]  /*4bd0*/  STL [R1+0xb10], R65 ;  /* 0x000b104101007387 */ /* 0x000fe20000100800 */
[----:B------:R-:W-:-:S03]  /*4be0*/  LEA.HI.X.SX32 R57, R68, R55, 0x1, P1 ;  /* 0x0000003744397211 */ /* 0x000fc600008f0eff */
[----:B------:R-:W-:Y:S01]  /*4bf0*/  STL [R1+0xb1c], R62 ;  /* 0x000b1c3e01007387 */ /* 0x000fe20000100800 */
[----:B------:R-:W-:-:S03]  /*4c00*/  LEA R58, P0, R59, R0, 0x1 ;  /* 0x000000003b3a7211 */ /* 0x000fc600078008ff */
[----:B------:R-:W-:Y:S01]  /*4c10*/  STL [R1+0xb18], R63 ;  /* 0x000b183f01007387 */ /* 0x000fe20000100800 */
[----:B------:R-:W-:-:S03]  /*4c20*/  LEA R2, P2, R78, R0, 0x1 ;  /* 0x000000004e027211 */ /* 0x000fc600078408ff */
[----:B-----5:R0:W-:Y:S01]  /*4c30*/  STS.U16 [R44+0xe000], R124 ;  /* 0x00e0007c2c007388 */ /* 0x0201e20000000400 */
[----:B------:R-:W-:-:S03]  /*4c40*/  LEA R54, P3, R45, R0, 0x1 ;  /* 0x000000002d367211 */ /* 0x000fc600078608ff */
[----:B0-----:R-:W5:Y:S04]  /*4c50*/  LDL.LU R124, [R1+0x15c] ;  /* 0x00015c00017c7983 */ /* 0x001f680000300800 */
[----:B------:R-:W5:Y:S04]  /*4c60*/  LDL.LU R68, [R1+0x150] ;  /* 0x0001500001447983 */ /* 0x000f680000300800 */
        /* <DEDUP_REMOVED lines=11> */
[----:B------:R0:W-:Y:S04]  /*4d20*/  STS.U16 [R44+0xe800], R125 ;  /* 0x00e8007d2c007388 */ /* 0x0001e80000000400 */
[----:B------:R-:W5:Y:S04]  /*4d30*/  LDL.LU R53, [R1+0xc0] ;  /* 0x0000c00001357983 */ /* 0x000f680000300800 */
[----:B0-----:R-:W5:Y:S04]  /*4d40*/  LDL.LU R125, [R1+0xb4] ;  /* 0x0000b400017d7983 */ /* 0x001f680000300800 */
[----:B--2---:R0:W-:Y:S04]  /*4d50*/  STS.U16 [R44+0xf000], R123 ;  /* 0x00f0007b2c007388 */ /* 0x0041e80000000400 */
[----:B0-----:R-:W2:Y:S04]  /*4d60*/  LDL.LU R123, [R1+0xa8] ;  /* 0x0000a800017b7983 */ /* 0x001ea80000300800 */
[----:B------:R-:W2:Y:S04]  /*4d70*/  LDL.LU R52, [R1+0x9c] ;  /* 0x00009c0001347983 */ /* 0x000ea80000300800 */
[----:B------:R-:W2:Y:S04]  /*4d80*/  LDL.LU R61, [R1+0x90] ;  /* 0x00009000013d7983 */ /* 0x000ea80000300800 */
[----:B------:R-:W-:Y:S04]  /*4d90*/  STS.U16 [R44+0xd800], R121 ;  /* 0x00d800792c007388 */ /* 0x000fe80000000400 */
[----:B---3--:R-:W-:Y:S04]  /*4da0*/  STS.U16 [R44+0xf800], R122 ;  /* 0x00f8007a2c007388 */ /* 0x008fe80000000400 */
[----:B----4-:R-:W-:Y:S04]  /*4db0*/  STS.U16 [R44+0xd000], R120 ;  /* 0x00d000782c007388 */ /* 0x010fe80000000400 */
[----:B------:R-:W-:Y:S04]  /*4dc0*/  STS.U16 [R44+0xc800], R79 ;  /* 0x00c8004f2c007388 */ /* 0x000fe80000000400 */
[----:B------:R-:W-:Y:S04]  /*4dd0*/  STS.U16 [R44+0xc000], R69 ;  /* 0x00c000452c007388 */ /* 0x000fe80000000400 */
[----:B------:R-:W-:Y:S04]  /*4de0*/  STS.U16 [R44+0xb800], R46 ;  /* 0x00b8002e2c007388 */ /* 0x000fe80000000400 */
[----:B------:R-:W-:Y:S04]  /*4df0*/  STS.U16 [R44+0xb000], R47 ;  /* 0x00b0002f2c007388 */ /* 0x000fe80000000400 */
[----:B------:R-:W-:Y:S04]  /*4e00*/  STS.U16 [R44+0xa800], R48 ;  /* 0x00a800302c007388 */ /* 0x000fe80000000400 */
[----:B------:R-:W-:Y:S04]  /*4e10*/  STS.U16 [R44+0xa000], R49 ;  /* 0x00a000312c007388 */ /* 0x000fe80000000400 */
[----:B------:R0:W-:Y:S04]  /*4e20*/  STS.U16 [R44+0x9800], R60 ;  /* 0x0098003c2c007388 */ /* 0x0001e80000000400 */
[----:B0-----:R-:W3:Y:S04]  /*4e30*/  LDL.LU R60, [R1+0x8c] ;  /* 0x00008c00013c7983 */ /* 0x001ee80000300800 */
[----:B------:R-:W4:Y:S04]  /*4e40*/  LDL.LU R49, [R1+0x88] ;  /* 0x0000880001317983 */ /* 0x000f280000300800 */
[----:B------:R-:W3:Y:S04]  /*4e50*/  LDL.LU R48, [R1+0x84] ;  /* 0x0000840001307983 */ /* 0x000ee80000300800 */
[----:B------:R-:W3:Y:S04]  /*4e60*/  LDL.LU R47, [R1+0x80] ;  /* 0x00008000012f7983 */ /* 0x000ee80000300800 */
[----:B------:R-:W3:Y:S04]  /*4e70*/  LDL.LU R46, [R1+0x7c] ;  /* 0x00007c00012e7983 */ /* 0x000ee80000300800 */
[----:B------:R-:W3:Y:S04]  /*4e80*/  LDL.LU R69, [R1+0x78] ;  /* 0x0000780001457983 */ /* 0x000ee80000300800 */
[----:B------:R-:W3:Y:S04]  /*4e90*/  LDL.LU R79, [R1+0x74] ;  /* 0x00007400014f7983 */ /* 0x000ee80000300800 */
[----:B------:R-:W3:Y:S04]  /*4ea0*/  LDL.LU R120, [R1+0x70] ;  /* 0x0000700001787983 */ /* 0x000ee80000300800 */
[----:B------:R-:W3:Y:S04]  /*4eb0*/  LDL.LU R121, [R1+0x6c] ;  /* 0x00006c0001797983 */ /* 0x000ee80000300800 */
[----:B------:R-:W3:Y:S04]  /*4ec0*/  LDL.LU R122, [R1+0x68] ;  /* 0x00006800017a7983 */ /* 0x000ee80000300800 */
[----:B-----5:R0:W-:Y:S04]  /*4ed0*/  STS.U16 [R44+0x10000], R124 ;  /* 0x0100007c2c007388 */ /* 0x0201e80000000400 */
[----:B0-----:R-:W5:Y:S04]  /*4ee0*/  LDL.LU R124, [R1+0x64] ;  /* 0x00006400017c7983 */ /* 0x001f680000300800 */
[----:B------:R0:W-:Y:S04]  /*4ef0*/  STS.U16 [R44+0x17000], R125 ;  /* 0x0170007d2c007388 */ /* 0x0001e80000000400 */
[----:B0-----:R-:W3:Y:S01]  /*4f00*/  LDL.LU R125, [R1+0x60] ;  /* 0x00006000017d7983 */ /* 0x001ee20000300800 */
[----:B------:R-:W-:-:S02]  /*4f10*/  LEA.HI.X.SX32 R59, R59, R55, 0x1, P0 ;  /* 0x000000373b3b7211 */ /* 0x000fc400000f0eff */
[-C--:B------:R-:W-:Y:S01]  /*4f20*/  LEA.HI.X.SX32 R3, R78, R55.reuse, 0x1, P2 ;  /* 0x000000374e037211 */ /* 0x080fe200010f0eff */
[----:B--2---:R0:W-:Y:S01]  /*4f30*/  STS.U16 [R44+0x17800], R123 ;  /* 0x0178007b2c007388 */ /* 0x0041e20000000400 */
[----:B------:R-:W-:-:S03]  /*4f40*/  LEA.HI.X.SX32 R55, R45, R55, 0x1, P3 ;  /* 0x000000372d377211 */ /* 0x000fc600018f0eff */
[----:B------:R1:W-:Y:S04]  /*4f50*/  STS.U16 [R44+0x10800], R68 ;  /* 0x010800442c007388 */ /* 0x0003e80000000400 */
[----:B0-----:R-:W2:Y:S04]  /*4f60*/  LDL.LU R123, [R1+0x5c] ;  /* 0x00005c00017b7983 */ /* 0x001ea80000300800 */
[----:B------:R-:W2:Y:S04]  /*4f70*/  LDL.LU R45, [R1+0x58] ;  /* 0x00005800012d7983 */ /* 0x000ea80000300800 */
[----:B------:R-:W2:Y:S04]  /*4f80*/  LDL.LU R78, [R1+0x260] ;  /* 0x00026000014e7983 */ /* 0x000ea80000300800 */
[----:B------:R0:W-:Y:S04]  /*4f90*/  STS.U16 [R44+0x11800], R63 ;  /* 0x0118003f2c007388 */ /* 0x0001e80000000400 */
[----:B-1----:R-:W2:Y:S04]  /*4fa0*/  LDL.LU R68, [R1+0x25c] ;  /* 0x00025c0001447983 */ /* 0x002ea80000300800 */
[----:B------:R1:W-:Y:S04]  /*4fb0*/  STS.U16 [R44+0x12000], R62 ;  /* 0x0120003e2c007388 */ /* 0x0003e80000000400 */
[----:B0-----:R-:W2:Y:S04]  /*4fc0*/  LDL.LU R63, [R1+0x258] ;  /* 0x00025800013f7983 */ /* 0x001ea80000300800 */
        /* <DEDUP_REMOVED lines=16> */
[----:B-1----:R-:W2:Y:S04]  /*50d0*/  LDL.LU R50, [R1+0x228] ;  /* 0x0002280001327983 */ /* 0x002ea80000300800 */
[----:B-----5:R0:W-:Y:S04]  /*50e0*/  STS.U16 [R44+0x1e000], R124 ;  /* 0x01e0007c2c007388 */ /* 0x0201e80000000400 */
[----:B0-----:R-:W5:Y:S04]  /*50f0*/  LDL.LU R124, [R1+0x220] ;  /* 0x00022000017c7983 */ /* 0x001f680000300800 */
[----:B---3--:R0:W-:Y:S04]  /*5100*/  STS.U16 [R44+0x1e800], R125 ;  /* 0x01e8007d2c007388 */ /* 0x0081e80000000400 */
[----:B0-----:R-:W3:Y:S04]  /*5110*/  LDL.LU R125, [R1+0x21c] ;  /* 0x00021c00017d7983 */ /* 0x001ee80000300800 */
[----:B------:R0:W-:Y:S04]  /*5120*/  STS.U16 [R44+0x16800], R53 ;  /* 0x016800352c007388 */ /* 0x0001e80000000400 */
[----:B------:R1:W-:Y:S04]  /*5130*/  STS.U16 [R44+0x18000], R52 ;  /* 0x018000342c007388 */ /* 0x0003e80000000400 */
[----:B------:R4:W-:Y:S04]  /*5140*/  STS.U16 [R44+0x18800], R61 ;  /* 0x0188003d2c007388 */ /* 0x0009e80000000400 */
[----:B0-----:R-:W3:Y:S04]  /*5150*/  LDL.LU R53, [R1+0x218] ;  /* 0x0002180001357983 */ /* 0x001ee80000300800 */
[----:B-1----:R-:W3:Y:S04]  /*5160*/  LDL.LU R52, [R1+0x210] ;  /* 0x0002100001347983 */ /* 0x002ee80000300800 */
[----:B------:R0:W-:Y:S04]  /*5170*/  STS.U16 [R44+0x19000], R60 ;  /* 0x0190003c2c007388 */ /* 0x0001e80000000400 */
[----:B----4-:R-:W4:Y:S04]  /*5180*/  LDL.LU R61, [R1+0x20c] ;  /* 0x00020c00013d7983 */ /* 0x010f280000300800 */
[----:B------:R1:W-:Y:S04]  /*5190*/  STS.U16 [R44+0x19800], R49 ;  /* 0x019800312c007388 */ /* 0x0003e80000000400 */
[----:B0-----:R-:W4:Y:S04]  /*51a0*/  LDL.LU R60, [R1+0x208] ;  /* 0x00020800013c7983 */ /* 0x001f280000300800 */
[----:B------:R0:W-:Y:S04]  /*51b0*/  STS.U16 [R44+0x1a000], R48 ;  /* 0x01a000302c007388 */ /* 0x0001e80000000400 */
[----:B-1----:R-:W4:Y:S04]  /*51c0*/  LDL.LU R49, [R1+0x200] ;  /* 0x0002000001317983 */ /* 0x002f280000300800 */
        /* <DEDUP_REMOVED lines=14> */
[----:B-1----:R-:W4:Y:S04]  /*52b0*/  LDL.LU R122, [R1+0x1a0] ;  /* 0x0001a000017a7983 */ /* 0x002f280000300800 */
[----:B------:R0:W-:Y:S04]  /*52c0*/  STS.U16 [R44+0x11000], R0 ;  /* 0x011000002c007388 */ /* 0x0001e80000000400 */
[----:B--2---:R1:W-:Y:S01]  /*52d0*/  STS.U16 [R44+0x1f000], R123 ;  /* 0x01f0007b2c007388 */ /* 0x0043e20000000400 */
[----:B0-----:R-:W-:-:S03]  /*52e0*/  LOP3.LUT R0, R44, 0x20, RZ, 0x3c, !PT ;  /* 0x000000202c007812 */ /* 0x001fc600078e3cff */
[----:B------:R-:W-:Y:S04]  /*52f0*/  STS.U16 [R44+0x1f800], R45 ;  /* 0x01f8002d2c007388 */ /* 0x000fe80000000400 */
[----:B-1----:R-:W2:Y:S04]  /*5300*/  LDL.LU R123, [R1+0x194] ;  /* 0x00019400017b7983 */ /* 0x002ea80000300800 */
[----:B-----5:R0:W-:Y:S04]  /*5310*/  STS.U16 [R0+0x6200], R124 ;  /* 0x0062007c00007388 */ /* 0x0201e80000000400 */
[----:B0-----:R-:W5:Y:S04]  /*5320*/  LDL.LU R124, [R1+0x188] ;  /* 0x00018800017c7983 */ /* 0x001f680000300800 */
[----:B---3--:R0:W-:Y:S04]  /*5330*/  STS.U16 [R0+0x6a00], R125 ;  /* 0x006a007d00007388 */ /* 0x0081e80000000400 */
[----:B0-----:R-:W3:Y:S04]  /*5340*/  LDL.LU R125, [R1+0x17c] ;  /* 0x00017c00017d7983 */ /* 0x001ee80000300800 */
[----:B------:R0:W-:Y:S04]  /*5350*/  STS.U16 [R0+0x200], R78 ;  /* 0x0002004e00007388 */ /* 0x0001e80000000400 */
[----:B------:R-:W3:Y:S04]  /*5360*/  LDL.LU R45, [R1+0x170] ;  /* 0x00017000012d7983 */ /* 0x000ee80000300800 */
[----:B------:R1:W-:Y:S04]  /*5370*/  STS.U16 [R0+0xa00], R68 ;  /* 0x000a004400007388 */ /* 0x0003e80000000400 */
[----:B0-----:R-:W3:Y:S04]  /*5380*/  LDL.LU R78, [R1+0x164] ;  /* 0x00016400014e7983 */ /* 0x001ee80000300800 */
[----:B------:R0:W-:Y:S04]  /*5390*/  STS.U16 [R0+0x1200], R63 ;  /* 0x0012003f00007388 */ /* 0x0001e80000000400 */
[----:B-1----:R-:W3:Y:S04]  /*53a0*/  LDL.LU R68, [R1+0x158] ;  /* 0x0001580001447983 */ /* 0x002ee80000300800 */
        /* <DEDUP_REMOVED lines=18> */
[----:B----4-:R0:W-:Y:S04]  /*54d0*/  STS.U16 [R0+0xca00], R121 ;  /* 0x00ca007900007388 */ /* 0x0101e80000000400 */
        /* <DEDUP_REMOVED lines=25> */
[----:B--2---:R1:W-:Y:S04]  /*5670*/  STS.U16 [R0+0xda00], R123 ;  /* 0x00da007b00007388 */ /* 0x0043e80000000400 */
[----:B0-----:R-:W2:Y:S04]  /*5680*/  LDL.LU R120, [R1+0x38] ;  /* 0x0000380001787983 */ /* 0x001ea80000300800 */
[----:B-1----:R-:W2:Y:S04]  /*5690*/  LDL.LU R123, [R1+0x34] ;  /* 0x00003400017b7983 */ /* 0x002ea80000300800 */
[----:B-----5:R0:W-:Y:S04]  /*56a0*/  STS.U16 [R0+0xe200], R124 ;  /* 0x00e2007c00007388 */ /* 0x0201e80000000400 */
[----:B0-----:R-:W5:Y:S04]  /*56b0*/  LDL.LU R124, [R1+0x30] ;  /* 0x00003000017c7983 */ /* 0x001f680000300800 */
[----:B---3--:R0:W-:Y:S04]  /*56c0*/  STS.U16 [R0+0xea00], R125 ;  /* 0x00ea007d00007388 */ /* 0x0081e80000000400 */
[----:B0-----:R-:W3:Y:S04]  /*56d0*/  LDL.LU R125, [R1+0x2c] ;  /* 0x00002c00017d7983 */ /* 0x001ee80000300800 */
[----:B------:R-:W-:Y:S04]  /*56e0*/  STS.U16 [R0+0xfa00], R78 ;  /* 0x00fa004e00007388 */ /* 0x000fe80000000400 */
        /* <DEDUP_REMOVED lines=10> */
[----:B----4-:R0:W-:Y:S04]  /*5790*/  STS.U16 [R0+0x15a00], R121 ;  /* 0x015a007900007388 */ /* 0x0101e80000000400 */
[----:B------:R1:W-:Y:S04]  /*57a0*/  STS.U16 [R0+0x16200], R122 ;  /* 0x0162007a00007388 */ /* 0x0003e80000000400 */
[----:B0-----:R-:W4:Y:S04]  /*57b0*/  LDL.LU R121, [R1+0x28] ;  /* 0x0000280001797983 */ /* 0x001f280000300800 */
[----:B-1----:R-:W4:Y:S04]  /*57c0*/  LDL.LU R122, [R1+0x24] ;  /* 0x00002400017a7983 */ /* 0x002f280000300800 */
[----:B------:R-:W4:Y:S04]  /*57d0*/  LDL.LU R62, [R1+0x20] ;  /* 0x00002000013e7983 */ /* 0x000f280000300800 */
        /* <DEDUP_REMOVED lines=10> */
[----:B--2---:R0:W-:Y:S04]  /*5880*/  STS.U16 [R0+0x1c200], R123 ;  /* 0x01c2007b00007388 */ /* 0x0041e80000000400 */
[----:B0-----:R-:W2:Y:S04]  /*5890*/  LDL.LU R123, [R1+0x270] ;  /* 0x00027000017b7983 */ /* 0x001ea80000300800 */
        /* <DEDUP_REMOVED lines=9> */
[----:B------:R-:W3:Y:S04]  /*5930*/  LDL.LU R52, [R1+0x244] ;  /* 0x0002440001347983 */ /* 0x000ee80000300800 */
[----:B------:R0:W-:Y:S04]  /*5940*/  STS.U16 [R0+0x17a00], R61 ;  /* 0x017a003d00007388 */ /* 0x0001e80000000400 */
[----:B------:R1:W-:Y:S04]  /*5950*/  STS.U16 [R0+0x18200], R60 ;  /* 0x0182003c00007388 */ /* 0x0003e80000000400 */
[----:B------:R1:W-:Y:S04]  /*5960*/  STS.U16 [R0+0x18a00], R49 ;  /* 0x018a003100007388 */ /* 0x0003e80000000400 */
[----:B0-----:R-:W3:Y:S04]  /*5970*/  LDL.LU R61, [R1+0x234] ;  /* 0x00023400013d7983 */ /* 0x001ee80000300800 */
[----:B-1----:R-:W3:Y:S04]  /*5980*/  LDL.LU R60, [R1+0x224] ;  /* 0x00022400013c7983 */ /* 0x002ee80000300800 */
[----:B------:R0:W-:Y:S04]  /*5990*/  STS.U16 [R0+0x19200], R48 ;  /* 0x0192003000007388 */ /* 0x0001e80000000400 */
[----:B------:R-:W3:Y:S04]  /*59a0*/  LDL.LU R49, [R1+0x214] ;  /* 0x0002140001317983 */ /* 0x000ee80000300800 */
[----:B------:R1:W-:Y:S04]  /*59b0*/  STS.U16 [R0+0x19a00], R47 ;  /* 0x019a002f00007388 */ /* 0x0003e80000000400 */
[----:B0-----:R-:W3:Y:S04]  /*59c0*/  LDL.LU R48, [R1+0x204] ;  /* 0x0002040001307983 */ /* 0x001ee80000300800 */
[----:B------:R0:W-:Y:S04]  /*59d0*/  STS.U16 [R0+0x1a200], R46 ;  /* 0x01a2002e00007388 */ /* 0x0001e80000000400 */
[----:B-1----:R-:W3:Y:S04]  /*59e0*/  LDL.LU R47, [R1+0x1fc] ;  /* 0x0001fc00012f7983 */ /* 0x002ee80000300800 */
[----:B------:R1:W-:Y:S04]  /*59f0*/  STS.U16 [R0+0xf200], R45 ;  /* 0x00f2002d00007388 */ /* 0x0003e80000000400 */
[----:B------:R1:W-:Y:S04]  /*5a00*/  STS.U16 [R0+0x1aa00], R69 ;  /* 0x01aa004500007388 */ /* 0x0003e80000000400 */
[----:B0-----:R-:W3:Y:S01]  /*5a10*/  LDL.LU R46, [R1+0x1f0] ;  /* 0x0001f000012e7983 */ /* 0x001ee20000300800 */
[----:B-1----:R-:W-:-:S03]  /*5a20*/  LOP3.LUT R45, R44, 0x40, RZ, 0x3c, !PT ;  /* 0x000000402c2d7812 */ /* 0x002fc600078e3cff */
[----:B------:R0:W-:Y:S04]  /*5a30*/  STS.U16 [R0+0x1b200], R79 ;  /* 0x01b2004f00007388 */ /* 0x0001e80000000400 */
[----:B------:R-:W3:Y:S04]  /*5a40*/  LDL.LU R69, [R1+0x1e4] ;  /* 0x0001e40001457983 */ /* 0x000ee80000300800 */
[----:B------:R1:W-:Y:S04]  /*5a50*/  STS.U16 [R0+0x1ba00], R120 ;  /* 0x01ba007800007388 */ /* 0x0003e80000000400 */
[----:B0-----:R-:W3:Y:S04]  /*5a60*/  LDL.LU R79, [R1+0x1d8] ;  /* 0x0001d800014f7983 */ /* 0x001ee80000300800 */
[----:B-1----:R-:W3:Y:S04]  /*5a70*/  LDL.LU R120, [R1+0x1cc] ;  /* 0x0001cc0001787983 */ /* 0x002ee80000300800 */
[----:B----4-:R0:W-:Y:S04]  /*5a80*/  STS.U16 [R0+0x1da00], R121 ;  /* 0x01da007900007388 */ /* 0x0101e80000000400 */
[----:B------:R1:W-:Y:S04]  /*5a90*/  STS.U16 [R0+0x1e200], R122 ;  /* 0x01e2007a00007388 */ /* 0x0003e80000000400 */
[----:B------:R4:W-:Y:S04]  /*5aa0*/  STS.U16 [R0+0x1ea00], R62 ;  /* 0x01ea003e00007388 */ /* 0x0009e80000000400 */
[----:B0-----:R-:W3:Y:S04]  /*5ab0*/  LDL.LU R121, [R1+0x1c0] ;  /* 0x0001c00001797983 */ /* 0x001ee80000300800 */
[----:B-1----:R-:W3:Y:S04]  /*5ac0*/  LDL.LU R122, [R1+0x1b4] ;  /* 0x0001b400017a7983 */ /* 0x002ee80000300800 */
[----:B------:R-:W-:Y:S04]  /*5ad0*/  STS.U16 [R0+0x1f200], R78 ;  /* 0x01f2004e00007388 */ /* 0x000fe80000000400 */
[----:B------:R-:W-:Y:S04]  /*5ae0*/  STS.U16 [R0+0x1fa00], R68 ;  /* 0x01fa004400007388 */ /* 0x000fe80000000400 */
[----:B----4-:R-:W4:Y:S04]  /*5af0*/  LDL.LU R62, [R1+0xb1c] ;  /* 0x000b1c00013e7983 */ /* 0x010f280000300800 */
        /* <DEDUP_REMOVED lines=9> */
[----:B0-----:R-:W4:Y:S04]  /*5b90*/  LDL.LU R63, [R1+0x184] ;  /* 0x00018400013f7983 */ /* 0x001f280000300800 */
[----:B-1----:R-:W4:Y:S04]  /*5ba0*/  LDL.LU R64, [R1+0x178] ;  /* 0x0001780001407983 */ /* 0x002f280000300800 */
[----:B------:R0:W-:Y:S04]  /*5bb0*/  STS.U16 [R45+0x2400], R66 ;  /* 0x002400422d007388 */ /* 0x0001e80000000400 */
[----:B------:R-:W4:Y:S04]  /*5bc0*/  LDL.LU R65, [R1+0x16c] ;  /* 0x00016c0001417983 */ /* 0x000f280000300800 */
        /* <DEDUP_REMOVED lines=15> */
[----:B------:R-:W4:Y:S04]  /*5cc0*/  LDL.LU R0, [R1+0x100] ;  /* 0x0001000001007983 */ /* 0x000f280000300800 */
[----:B------:R-:W4:Y:S04]  /*5cd0*/  LDL.LU R78, [R1+0xf4] ;  /* 0x0000f400014e7983 */ /* 0x000f280000300800 */
        /* <DEDUP_REMOVED lines=22> */
[----:B0-----:R-:W4:Y:S04]  /*5e40*/  LDL.LU R122, [R1+0xc] ;  /* 0x00000c00017a7983 */ /* 0x001f280000300800 */
[----:B--2---:R0:W-:Y:S04]  /*5e50*/  STS.U16 [R45+0xcc00], R123 ;  /* 0x00cc007b2d007388 */ /* 0x0041e80000000400 */
[----:B0-----:R-:W2:Y:S04]  /*5e60*/  LDL.LU R123, [R1+0x8] ;  /* 0x00000800017b7983 */ /* 0x001ea80000300800 */
[----:B-----5:R0:W-:Y:S04]  /*5e70*/  STS.U16 [R45+0xd400], R124 ;  /* 0x00d4007c2d007388 */ /* 0x0201e80000000400 */
[----:B0-----:R-:W5:Y:S04]  /*5e80*/  LDL.LU R124, [R1+0x4] ;  /* 0x00000400017c7983 */ /* 0x001f680000300800 */
[----:B---3--:R0:W-:Y:S04]  /*5e90*/  STS.U16 [R45+0xdc00], R125 ;  /* 0x00dc007d2d007388 */ /* 0x0081e80000000400 */
[----:B0-----:R-:W3:Y:S04]  /*5ea0*/  LDL.LU R125, [R1] ;  /* 0x00000000017d7983 */ /* 0x001ee80000300800 */
[----:B----4-:R0:W-:Y:S04]  /*5eb0*/  STS.U16 [R45+0xe400], R63 ;  /* 0x00e4003f2d007388 */ /* 0x0101e80000000400 */
[----:B------:R1:W-:Y:S04]  /*5ec0*/  STS.U16 [R45+0xec00], R64 ;  /* 0x00ec00402d007388 */ /* 0x0003e80000000400 */
[----:B0-----:R-:W4:Y:S04]  /*5ed0*/  LDL.LU R63, [R1+0xb18] ;  /* 0x000b1800013f7983 */ /* 0x001f280000300800 */
[----:B-1----:R-:W4:Y:S04]  /*5ee0*/  LDL.LU R64, [R1+0xb14] ;  /* 0x000b140001407983 */ /* 0x002f280000300800 */
[----:B------:R0:W-:Y:S04]  /*5ef0*/  STS.U16 [R45+0xf400], R65 ;  /* 0x00f400412d007388 */ /* 0x0001e80000000400 */
[----:B------:R1:W-:Y:S04]  /*5f00*/  STS.U16 [R45+0xfc00], R66 ;  /* 0x00fc00422d007388 */ /* 0x0003e80000000400 */
[----:B0-----:R-:W4:Y:S04]  /*5f10*/  LDL.LU R65, [R1+0xb10] ;  /* 0x000b100001417983 */ /* 0x001f280000300800 */
[----:B-1----:R-:W4:Y:S04]  /*5f20*/  LDL.LU R66, [R1+0xb0c] ;  /* 0x000b0c0001427983 */ /* 0x002f280000300800 */
[----:B------:R0:W-:Y:S04]  /*5f30*/  STS.U16 [R45+0x10400], R67 ;  /* 0x010400432d007388 */ /* 0x0001e80000000400 */
[----:B------:R1:W-:Y:S04]  /*5f40*/  STS.U16 [R45+0x10c00], R70 ;  /* 0x010c00462d007388 */ /* 0x0003e80000000400 */
[----:B------:R1:W-:Y:S04]  /*5f50*/  STS.U16 [R45+0x11400], R71 ;  /* 0x011400472d007388 */ /* 0x0003e80000000400 */
[----:B0-----:R-:W4:Y:S04]  /*5f60*/  LDL.LU R67, [R1+0xb08] ;  /* 0x000b080001437983 */ /* 0x001f280000300800 */
[----:B-1----:R-:W4:Y:S04]  /*5f70*/  LDL.LU R70, [R1+0xb04] ;  /* 0x000b040001467983 */ /* 0x002f280000300800 */
[----:B------:R-:W4:Y:S04]  /*5f80*/  LDL.LU R71, [R1+0xb00] ;  /* 0x000b000001477983 */ /* 0x000f280000300800 */
        /* <DEDUP_REMOVED lines=35> */
[----:B--2---:R0:W-:Y:S04]  /*61c0*/  STS.U16 [R45+0x1ac00], R123 ;  /* 0x01ac007b2d007388 */ /* 0x0041e80000000400 */
[----:B-1----:R-:W2:Y:S04]  /*61d0*/  LDL.LU R122, [R1+0xac4] ;  /* 0x000ac400017a7983 */ /* 0x002ea80000300800 */
[----:B0-----:R-:W2:Y:S04]  /*61e0*/  LDL.LU R123, [R1+0xac0] ;  /* 0x000ac000017b7983 */ /* 0x001ea80000300800 */
[----:B-----5:R0:W-:Y:S04]  /*61f0*/  STS.U16 [R45+0x1b400], R124 ;  /* 0x01b4007c2d007388 */ /* 0x0201e80000000400 */
[----:B0-----:R-:W5:Y:S04]  /*6200*/  LDL.LU R124, [R1+0xabc] ;  /* 0x000abc00017c7983 */ /* 0x001f680000300800 */
[----:B---3--:R0:W-:Y:S04]  /*6210*/  STS.U16 [R45+0x1bc00], R125 ;  /* 0x01bc007d2d007388 */ /* 0x0081e80000000400 */
[----:B0-----:R-:W3:Y:S04]  /*6220*/  LDL.LU R125, [R1+0xab8] ;  /* 0x000ab800017d7983 */ /* 0x001ee80000300800 */
[----:B----4-:R-:W-:Y:S04]  /*6230*/  STS.U16 [R45+0x1e400], R121 ;  /* 0x01e400792d007388 */ /* 0x010fe80000000400 */
[----:B--2---:R-:W-:Y:S04]  /*6240*/  STS.U16 [R45+0x1dc00], R122 ;  /* 0x01dc007a2d007388 */ /* 0x004fe80000000400 */
[----:B------:R-:W-:Y:S04]  /*6250*/  STS.U16 [R45+0x1d400], R123 ;  /* 0x01d4007b2d007388 */ /* 0x000fe80000000400 */
[----:B-----5:R-:W-:Y:S04]  /*6260*/  STS.U16 [R45+0x1cc00], R124 ;  /* 0x01cc007c2d007388 */ /* 0x020fe80000000400 */
[----:B---3--:R0:W-:Y:S04]  /*6270*/  STS.U16 [R45+0x1c400], R125 ;  /* 0x01c4007d2d007388 */ /* 0x0081e80000000400 */
[----:B0-----:R-:W2:Y:S04]  /*6280*/  LDL.LU R125, [R1+0x28c] ;  /* 0x00028c00017d7983 */ /* 0x001ea80000300800 */
[----:B------:R-:W3:Y:S04]  /*6290*/  LDL.LU R124, [R1+0x294] ;  /* 0x00029400017c7983 */ /* 0x000ee80000300800 */
[----:B------:R-:W4:Y:S04]  /*62a0*/  LDL.LU R123, [R1+0x29c] ;  /* 0x00029c00017b7983 */ /* 0x000f280000300800 */
[----:B------:R-:W5:Y:S04]  /*62b0*/  LDL.LU R122, [R1+0x2a4] ;  /* 0x0002a400017a7983 */ /* 0x000f680000300800 */
[----:B------:R-:W5:Y:S01]  /*62c0*/  LDL.LU R121, [R1+0x2b0] ;  /* 0x0002b00001797983 */ /* 0x000f620000300800 */
[----:B------:R-:W-:-:S03]  /*62d0*/  LOP3.LUT R44, R44, 0x60, RZ, 0x3c, !PT ;  /* 0x000000602c2c7812 */ /* 0x000fc600078e3cff */
[----:B------:R-:W-:Y:S04]  /*62e0*/  STS.U16 [R45+0x1ec00], R120 ;  /* 0x01ec00782d007388 */ /* 0x000fe80000000400 */
[----:B------:R-:W-:Y:S04]  /*62f0*/  STS.U16 [R45+0x1f400], R79 ;  /* 0x01f4004f2d007388 */ /* 0x000fe80000000400 */
[----:B------:R-:W-:Y:S04]  /*6300*/  STS.U16 [R45+0x1fc00], R69 ;  /* 0x01fc00452d007388 */ /* 0x000fe80000000400 */
[----:B------:R0:W-:Y:S04]  /*6310*/  STS.U16 [R44+0x2e00], R0 ;  /* 0x002e00002c007388 */ /* 0x0001e80000000400 */
[----:B------:R-:W-:Y:S04]  /*6320*/  STS.U16 [R44+0x3600], R78 ;  /* 0x0036004e2c007388 */ /* 0x000fe80000000400 */
[----:B------:R-:W-:Y:S04]  /*6330*/  STS.U16 [R44+0x3e00], R68 ;  /* 0x003e00442c007388 */ /* 0x000fe80000000400 */
[----:B--2---:R-:W-:Y:S04]  /*6340*/  STS.U16 [R44+0x2600], R125 ;  /* 0x0026007d2c007388 */ /* 0x004fe80000000400 */
[----:B---3--:R-:W-:Y:S04]  /*6350*/  STS.U16 [R44+0x1e00], R124 ;  /* 0x001e007c2c007388 */ /* 0x008fe80000000400 */
[----:B----4-:R-:W-:Y:S04]  /*6360*/  STS.U16 [R44+0x1600], R123 ;  /* 0x0016007b2c007388 */ /* 0x010fe80000000400 */
[----:B-----5:R-:W-:Y:S04]  /*6370*/  STS.U16 [R44+0xe00], R122 ;  /* 0x000e007a2c007388 */ /* 0x020fe80000000400 */
[----:B------:R-:W-:Y:S04]  /*6380*/  STS.U16 [R44+0x600], R121 ;  /* 0x000600792c007388 */ /* 0x000fe80000000400 */
[----:B------:R-:W2:Y:S04]  /*6390*/  LDG.E.U16 R47, [R46.64] ;  /* 0x000000042e2f7981 */ /* 0x000ea8000c1e1500 */
[----:B------:R1:W3:Y:S04]  /*63a0*/  LDG.E.U16 R3, [R2.64] ;  /* 0x0000000402037981 */ /* 0x0002e8000c1e1500 */
[----:B------:R-:W4:Y:S04]  /*63b0*/  LDG.E.U16 R49, [R48.64] ;  /* 0x0000000430317981 */ /* 0x000f28000c1e1500 */
[----:B------:R-:W5:Y:S04]  /*63c0*/  LDG.E.U16 R61, [R60.64] ;  /* 0x000000043c3d7981 */ /* 0x000f68000c1e1500 */
[----:B------:R-:W4:Y:S04]  /*63d0*/  LDG.E.U16 R53, [R52.64] ;  /* 0x0000000434357981 */ /* 0x000f28000c1e1500 */
        /* <DEDUP_REMOVED lines=50> */
[----:B------:R-:W4:Y:S01]  /*6700*/  LDG.E.U16 R5, [R4.64] ;  /* 0x0000000404057981 */ /* 0x000f22000c1e1500 */
[----:B0-----:R-:W-:Y:S01]  /*6710*/  MOV R0, c[0x0][0x1d0] ;  /* 0x0000740000007a02 */ /* 0x001fe20000000f00 */
[----:B-1----:R-:W-:-:S03]  /*6720*/  IMAD.MOV.U32 R2, RZ, RZ, 0x3f800000 ;  /* 0x3f800000ff027424 */ /* 0x002fc600078e00ff */
[----:B------:R-:W-:Y:S02]  /*6730*/  ISETP.GE.AND P0, PT, R0, 0x1, PT ;  /* 0x000000010000780c */ /* 0x000fe40003f06270 */
[----:B------:R-:W-:Y:S01]  /*6740*/  MOV R0, 0xff800000 ;  /* 0xff80000000007802 */ /* 0x000fe20000000f00 */
[----:B------:R0:W-:Y:S04]  /*6750*/  STL [R1+0x69c], R2 ;  /* 0x00069c0201007387 */ /* 0x0001e80000100800 */
[----:B------:R-:W-:Y:S01]  /*6760*/  STL [R1+0x3cc], R0 ;  /* 0x0003cc0001007387 */ /* 0x000fe20000100800 */
[----:B0-----:R-:W-:-:S03]  /*6770*/  MOV R2, 0xff800000 ;  /* 0xff80000000027802 */ /* 0x001fc60000000f00 */
[----:B--2---:R-:W-:Y:S04]  /*6780*/  STS.U16 [R44+0x4600], R47 ;  /* 0x0046002f2c007388 */ /* 0x004fe80000000400 */
[----:B---3--:R0:W-:Y:S02]  /*6790*/  STS.U16 [R44+0x1f600], R3 ;  /* 0x01f600032c007388 */ /* 0x0081e40000000400 */
[----:B0-----:R-:W-:-:S05]  /*67a0*/  IMAD.MOV.U32 R3, RZ, RZ, -0x800000 ;  /* 0xff800000ff037424 */ /* 0x001fca00078e00ff */
        /* <DEDUP_REMOVED lines=13> */
[----:B------:R1:W-:Y:S04]  /*6880*/  STL [R1+0x394], R2 ;  /* 0x0003940201007387 */ /* 0x0003e80000100800 */
[----:B------:R2:W-:Y:S01]  /*6890*/  STL [R1+0x390], R0 ;  /* 0x0003900001007387 */ /* 0x0005e20000100800 */
[----:B0-----:R-:W-:Y:S01]  /*68a0*/  IMAD.MOV.U32 R3, RZ, RZ, 0x3f800000 ;  /* 0x3f800000ff037424 */ /* 0x001fe200078e00ff */
[----:B-1----:R-:W-:-:S04]  /*68b0*/  MOV R2, 0x3f800000 ;  /* 0x3f80000000027802 */ /* 0x002fc80000000f00 */
[----:B------:R-:W-:Y:S01]  /*68c0*/  STL [R1+0x698], R3 ;  /* 0x0006980301007387 */ /* 0x000fe20000100800 */
[----:B--2---:R-:W-:-:S03]  /*68d0*/  IMAD.MOV.U32 R0, RZ, RZ, 0x3f800000 ;  /* 0x3f800000ff007424 */ /* 0x004fc600078e00ff */
        /* <DEDUP_REMOVED lines=13> */
[----:B------:R-:W-:Y:S04]  /*69b0*/  STL [R1+0x380], RZ ;  /* 0x000380ff01007387 */ /* 0x000fe80000100800 */
[----:B------:R-:W-:Y:S04]  /*69c0*/  STL [R1+0x65c], R0 ;  /* 0x00065c0001007387 */ /* 0x000fe80000100800 */
[----:B------:R-:W-:Y:S04]  /*69d0*/  STL [R1+0x384], RZ ;  /* 0x000384ff01007387 */ /* 0x000fe80000100800 */
        /* <DEDUP_REMOVED lines=218> */
[----:B------:R-:W0:Y:S04]  /*7780*/  S2R R78, SR_TID.X ;  /* 0x00000000004e7919 */ /* 0x000e280000002100 */
[----:B------:R-:W-:Y:S04]  /*7790*/  STL [R1+0x5a0], RZ ;  /* 0x0005a0ff01007387 */ /* 0x000fe80000100800 */
[----:B------:R-:W-:Y:S04]  /*77a0*/  STL [R1+0x5a4], RZ ;  /* 0x0005a4ff01007387 */ /* 0x000fe80000100800 */
[----:B------:R-:W-:Y:S04]  /*77b0*/  STL [R1+0x5a8], RZ ;  /* 0x0005a8ff01007387 */ /* 0x000fe80000100800 */
[----:B----4-:R-:W-:Y:S04]  /*77c0*/  STS.U16 [R44+0x4e00], R49 ;  /* 0x004e00312c007388 */ /* 0x010fe80000000400 */
[----:B-----5:R-:W-:Y:S04]  /*77d0*/  STS.U16 [R44+0x5600], R61 ;  /* 0x0056003d2c007388 */ /* 0x020fe80000000400 */
        /* <DEDUP_REMOVED lines=36> */
[----:B------:R-:W-:Y:S01]  /*7a20*/  STL [R1+0x5ac], RZ ;  /* 0x0005acff01007387 */ /* 0x000fe20000100800 */
[----:B0-----:R-:W-:-:S02]  /*7a30*/  LOP3.LUT R40, R78, 0xff, RZ, 0xc0, !PT ;  /* 0x000000ff4e287812 */ /* 0x001fc400078ec0ff */
[C---:B------:R-:W-:Y:S01]  /*7a40*/  LOP3.LUT R38, R78.reuse, 0xe0, RZ, 0xc0, !PT ;  /* 0x000000e04e267812 */ /* 0x040fe200078ec0ff */
[----:B------:R0:W-:Y:S01]  /*7a50*/  STS.U16 [R44+0xfe00], R35 ;  /* 0x00fe00232c007388 */ /* 0x0001e20000000400 */
[----:B------:R-:W-:-:S03]  /*7a60*/  SHF.L.U32 R42, R78, 0x2, RZ ;  /* 0x000000024e2a7819 */ /* 0x000fc600000006ff */
[----:B------:R1:W-:Y:S04]  /*7a70*/  STS.U16 [R44+0x10600], R33 ;  /* 0x010600212c007388 */ /* 0x0003e80000000400 */
[----:B------:R2:W-:Y:S01]  /*7a80*/  STS.U16 [R44+0x11e00], R31 ;  /* 0x011e001f2c007388 */ /* 0x0005e20000000400 */
[----:B0-----:R-:W-:-:S03]  /*7a90*/  CS2R R34, SRZ ;  /* 0x0000000000227805 */ /* 0x001fc6000001ff00 */
[----:B------:R0:W-:Y:S01]  /*7aa0*/  STS.U16 [R44+0x12600], R29 ;  /* 0x0126001d2c007388 */ /* 0x0001e20000000400 */
[----:B-1----:R-:W-:-:S03]  /*7ab0*/  CS2R R32, SRZ ;  /* 0x0000000000207805 */ /* 0x002fc6000001ff00 */
[----:B------:R1:W-:Y:S01]  /*7ac0*/  STS.U16 [R44+0x13e00], R27 ;  /* 0x013e001b2c007388 */ /* 0x0003e20000000400 */
[----:B--2---:R-:W-:-:S03]  /*7ad0*/  CS2R R30, SRZ ;  /* 0x00000000001e7805 */ /* 0x004fc6000001ff00 */
        /* <DEDUP_REMOVED lines=21> */
[----:B-1----:R-:W-:Y:S01]  /*7c30*/  CS2R R8, SRZ ;  /* 0x0000000000087805 */ /* 0x002fe2000001ff00 */
[----:B--2---:R-:W-:Y:S01]  /*7c40*/  CS2R R6, SRZ ;  /* 0x0000000000067805 */ /* 0x004fe2000001ff00 */
[----:B0-----:R-:W-:Y:S01]  /*7c50*/  CS2R R4, SRZ ;  /* 0x0000000000047805 */ /* 0x001fe2000001ff00 */
[----:B------:R-:W-:Y:S05]  /*7c60*/  @!P0 BRA `(.L_x_0) ;  /* 0x0001064000008947 */ /* 0x000fea0003800000 */
[--C-:B------:R-:W-:Y:S01]  /*7c70*/  SHF.R.U32.HI R0, RZ, 0x5, R78.reuse ;  /* 0x00000005ff007819 */ /* 0x100fe2000001164e */
[----:B------:R-:W-:Y:S01]  /*7c80*/  IMAD.MOV.U32 R7, RZ, RZ, c[0x0][0x1b8] ;  /* 0x00006e00ff077624 */ /* 0x000fe200078e00ff */
[----:B------:R-:W0:Y:S01]  /*7c90*/  S2R R68, SR_CTAID.Y ;  /* 0x0000000000447919 */ /* 0x000e220000002600 */
[----:B------:R-:W-:Y:S01]  /*7ca0*/  LOP3.LUT R18, R78, 0x1c, RZ, 0xc0, !PT ;  /* 0x0000001c4e127812 */ /* 0x000fe200078ec0ff */
[----:B------:R-:W-:Y:S01]  /*7cb0*/  IMAD R4, R40, c[0x0][0x1a8], RZ ;  /* 0x00006a0028047a24 */ /* 0x000fe200078e02ff */
[----:B------:R-:W-:Y:S01]  /*7cc0*/  SGXT.U32 R0, R0, 0x3 ;  /* 0x000000030000781a */ /* 0x000fe20000000000 */
[----:B------:R-:W-:Y:S01]  /*7cd0*/  IMAD.MOV.U32 R5, RZ, RZ, c[0x0][0x1a8] ;  /* 0x00006a00ff057624 */ /* 0x000fe200078e00ff */
[----:B------:R-:W-:Y:S01]  /*7ce0*/  LOP3.LUT R6, R78, 0x1f, RZ, 0xc0, !PT ;  /* 0x0000001f4e067812 */ /* 0x000fe200078ec0ff */
[----:B------:R-:W-:Y:S01]  /*7cf0*/  IMAD.SHL.U32 R2, R18, 0x4, RZ ;  /* 0x0000000412027824 */ /* 0x000fe200078e00ff */
[----:B------:R-:W-:Y:S01]  /*7d00*/  SHF.L.U32 R10, R78, 0x3, RZ ;  /* 0x000000034e0a7819 */ /* 0x000fe200000006ff */
[----:B------:R-:W-:Y:S01]  /*7d10*/  IMAD R11, R0, c[0x0][0x1b8], RZ ;  /* 0x00006e00000b7a24 */ /* 0x000fe200078e02ff */
[----:B------:R-:W-:Y:S01]  /*7d20*/  SHF.R.U32.HI R0, RZ, 0x3, R78 ;  /* 0x00000003ff007819 */ /* 0x000fe2000001164e */
[----:B------:R-:W-:Y:S01]  /*7d30*/  IMAD R5, R5, 0x100, R4 ;  /* 0x0000010005057824 */ /* 0x000fe200078e0204 */
[----:B------:R-:W-:Y:S01]  /*7d40*/  LOP3.LUT R49, R10, 0x30, RZ, 0xc0, !PT ;  /* 0x000000300a317812 */ /* 0x000fe200078ec0ff */
[----:B------:R-:W-:Y:S01]  /*7d50*/  IMAD R6, R6, c[0x0][0x1b4], RZ ;  /* 0x00006d0006067a24 */ /* 0x000fe200078e02ff */
[C---:B------:R-:W-:Y:S01]  /*7d60*/  LEA R13, R7.reuse, R11, 0x3 ;  /* 0x0000000b070d7211 */ /* 0x040fe200078e18ff */
[----:B------:R-:W-:Y:S01]  /*7d70*/  IMAD.SHL.U32 R36, R78, 0x40, RZ ;  /* 0x000000404e247824 */ /* 0x000fe200078e00ff */
[----:B------:R-:W-:Y:S01]  /*7d80*/  LOP3.LUT R3, R0, 0xc, RZ, 0xc0, !PT ;  /* 0x0000000c00037812 */ /* 0x000fe200078ec0ff */
[----:B------:R-:W-:Y:S01]  /*7d90*/  IMAD.MOV.U32 R104, RZ, RZ, -0x800000 ;  /* 0xff800000ff687424 */ /* 0x000fe200078e00ff */
[----:B------:R-:W-:Y:S01]  /*7da0*/  LOP3.LUT R12, R42, 0xc, RZ, 0xc0, !PT ;  /* 0x0000000c2a0c7812 */ /* 0x000fe200078ec0ff */
[----:B------:R-:W-:Y:S01]  /*7db0*/  IMAD R15, R7, 0x8, R13 ;  /* 0x00000008070f7824 */ /* 0x000fe200078e020d */
[----:B------:R-:W-:Y:S01]  /*7dc0*/  LOP3.LUT R36, R49, 0x3c0, R36, 0xf8, !PT ;  /* 0x000003c031247812 */ /* 0x000fe200078ef824 */
[----:B------:R-:W-:Y:S01]  /*7dd0*/  IMAD.IADD R2, R2, 0x1, R3 ;  /* 0x0000000102027824 */ /* 0x000fe200078e0203 */
[----:B------:R-:W-:Y:S01]  /*7de0*/  SHF.L.U32 R113, R40, 0x1, RZ ;  /* 0x0000000128717819 */ /* 0x000fe200000006ff */
[----:B------:R-:W-:Y:S01]  /*7df0*/  IMAD R57, R18, 0x10, R12 ;  /* 0x0000001012397824 */ /* 0x000fe200078e020c */
[----:B------:R-:W-:Y:S01]  /*7e00*/  LEA R17, R7, R15, 0x3 ;  /* 0x0000000f07117211 */ /* 0x000fe200078e18ff */
[----:B0-----:R-:W-:Y:S01]  /*7e10*/  IMAD R0, R68, c[0x0][0x1a0], RZ ;  /* 0x0000680044007a24 */ /* 0x001fe200078e02ff */
[----:B------:R-:W-:Y:S01]  /*7e20*/  LOP3.LUT R36, R36, 0x10, R78, 0x78, !PT ;  /* 0x0000001024247812 */ /* 0x000fe200078e784e */
[----:B------:R-:W-:Y:S01]  /*7e30*/  IMAD R3, R68, c[0x0][0x1b0], RZ ;  /* 0x00006c0044037a24 */ /* 0x000fe200078e02ff */
[----:B------:R-:W-:Y:S01]  /*7e40*/  LOP3.LUT R75, R113, 0x20, RZ, 0x3c, !PT ;  /* 0x00000020714b7812 */ /* 0x000fe200078e3cff */
[----:B------:R-:W-:Y:S01]  /*7e50*/  IMAD R19, R7, 0x8, R17 ;  /* 0x0000000807137824 */ /* 0x000fe200078e0211 */
[C---:B------:R-:W-:Y:S01]  /*7e60*/  LEA R9, P0, R0.reuse, c[0x0][0x168], 0x1 ;  /* 0x00005a0000097a11 */ /* 0x040fe200078008ff */
[----:B------:R-:W-:Y:S01]  /*7e70*/  IMAD.SHL.U32 R8, R3, 0x2, RZ ;  /* 0x0000000203087824 */ /* 0x000fe200078e00ff */
[----:B------:R-:W-:Y:S01]  /*7e80*/  LOP3.LUT R74, R113, 0x30, RZ, 0x3c, !PT ;  /* 0x00000030714a7812 */ /* 0x000fe200078e3cff */
[----:B------:R-:W-:Y:S01]  /*7e90*/  IMAD.MOV.U32 R112, RZ, RZ, RZ ;  /* 0x000000ffff707224 */ /* 0x000fe200078e00ff */
[C---:B------:R-:W-:Y:S01]  /*7ea0*/  LEA R21, R7.reuse, R19, 0x3 ;  /* 0x0000001307157211 */ /* 0x040fe200078e18ff */
[----:B------:R-:W-:Y:S01]  /*7eb0*/  IMAD.MOV.U32 R106, RZ, RZ, -0x800000 ;  /* 0xff800000ff6a7424 */ /* 0x000fe200078e00ff */
[----:B------:R-:W-:Y:S01]  /*7ec0*/  LEA.HI.X.SX32 R0, R0, c[0x0][0x16c], 0x1, P0 ;  /* 0x00005b0000007a11 */ /* 0x000fe200000f0eff */
[----:B------:R-:W-:Y:S01]  /*7ed0*/  IMAD.MOV.U32 R109, RZ, RZ, -0x800000 ;  /* 0xff800000ff6d7424 */ /* 0x000fe200078e00ff */
[-C--:B------:R-:W-:Y:S01]  /*7ee0*/  LEA R72, P0, R4, R9.reuse, 0x1 ;  /* 0x0000000904487211 */ /* 0x080fe200078008ff */
[----:B------:R-:W-:Y:S01]  /*7ef0*/  IMAD R23, R7, 0x8, R21 ;  /* 0x0000000807177824 */ /* 0x000fe200078e0215 */
[----:B------:R-:W-:Y:S01]  /*7f00*/  LEA R70, P1, R5, R9, 0x1 ;  /* 0x0000000905467211 */ /* 0x000fe200078208ff */
[----:B------:R-:W-:Y:S01]  /*7f10*/  IMAD.SHL.U32 R9, R6, 0x2, RZ ;  /* 0x0000000206097824 */ /* 0x000fe200078e00ff */
[----:B------:R-:W-:Y:S01]  /*7f20*/  LEA.HI.X.SX32 R73, R4, R0, 0x1, P0 ;  /* 0x0000000004497211 */ /* 0x000fe200000f0eff */
[----:B------:R-:W-:Y:S01]  /*7f30*/  IMAD.MOV.U32 R111, RZ, RZ, -0x800000 ;  /* 0xff800000ff6f7424 */ /* 0x000fe200078e00ff */
[----:B------:R-:W-:-:S02]  /*7f40*/  LEA R25, R7, R23, 0x3 ;  /* 0x0000001707197211 */ /* 0x000fc400078e18ff */
[----:B------:R-:W-:Y:S01]  /*7f50*/  LEA.HI.X.SX32 R71, R5, R0, 0x1, P1 ;  /* 0x0000000005477211 */ /* 0x000fe200008f0eff */
[----:B------:R-:W-:Y:S01]  /*7f60*/  STL.64 [R1+0x430], R72 ;  /* 0x0004304801007387 */ /* 0x000fe20000100a00 */
[----:B------:R-:W-:Y:S02]  /*7f70*/  LEA R27, R7, R25, 0x3 ;  /* 0x00000019071b7211 */ /* 0x000fe400078e18ff */
[----:B------:R-:W-:Y:S01]  /*7f80*/  IADD3 R8, P0, P1, R9, c[0x0][0x170], R8 ;  /* 0x00005c0009087a10 */ /* 0x000fe2000791e008 */
[----:B------:R-:W-:Y:S01]  /*7f90*/  STL.64 [R1+0x3d8], R70 ;  /* 0x0003d84601007387 */ /* 0x000fe20000100a00 */
[C---:B------:R-:W-:Y:S02]  /*7fa0*/  LEA R29, R7.reuse, R27, 0x3 ;  /* 0x0000001b071d7211 */ /* 0x040fe400078e18ff */
[----:B------:R-:W-:Y:S02]  /*7fb0*/  LOP3.LUT R4, R78, 0x7, RZ, 0xc0, !PT ;  /* 0x000000074e047812 */ /* 0x000fe400078ec0ff */
[----:B------:R-:W-:-:S02]  /*7fc0*/  LEA R31, R7, R29, 0x3 ;  /* 0x0000001d071f7211 */ /* 0x000fc400078e18ff */
[----:B------:R-:W-:Y:S02]  /*7fd0*/  LOP3.LUT R5, R78, 0x60, RZ, 0xc0, !PT ;  /* 0x000000604e057812 */ /* 0x000fe400078ec0ff */
[----:B------:R-:W-:Y:S02]  /*7fe0*/  LEA R33, R7, R31, 0x3 ;  /* 0x0000001f07217211 */ /* 0x000fe400078e18ff */
[----:B------:R-:W-:Y:S02]  /*7ff0*/  LEA R47, R5, R4, 0x4 ;  /* 0x00000004052f7211 */ /* 0x000fe400078e20ff */
[C---:B------:R-:W-:Y:S02]  /*8000*/  LEA R35, R7.reuse, R33, 0x3 ;  /* 0x0000002107237211 */ /* 0x040fe400078e18ff */
[----:B------:R-:W-:Y:S01]  /*8010*/  SHF.R.U32.HI R45, RZ, 0x1, R5 ;  /* 0x00000001ff2d7819 */ /* 0x000fe20000011605 */
[----:B------:R-:W-:Y:S01]  /*8020*/  IMAD R5, R4, 0x110, RZ ;  /* 0x0000011004057824 */ /* 0x000fe200078e02ff */
[----:B------:R-:W-:Y:S01]  /*8030*/  LEA R37, R7, R35, 0x3 ;  /* 0x0000002307257211 */ /* 0x000fe200078e18ff */
[----:B------:R-:W-:Y:S01]  /*8040*/  IMAD.SHL.U32 R47, R47, 0x10, RZ ;  /* 0x000000102f2f7824 */ /* 0x000fe200078e00ff */
[----:B------:R-:W-:-:S02]  /*8050*/  SHF.L.U32 R0, R78, 0x1, RZ ;  /* 0x000000014e007819 */ /* 0x000fc400000006ff */
[----:B------:R-:W-:Y:S01]  /*8060*/  LEA R53, R4, R38, 0x2 ;  /* 0x0000002604357211 */ /* 0x000fe200078e10ff */
[----:B------:R-:W-:Y:S01]  /*8070*/  IMAD R9, R7, 0x8, R37 ;  /* 0x0000000807097824 */ /* 0x000fe200078e0225 */
[--C-:B------:R-:W-:Y:S02]  /*8080*/  LOP3.LUT R14, R45, 0x30, R0.reuse, 0x78, !PT ;  /* 0x000000302d0e7812 */ /* 0x100fe400078e7800 */
[--C-:B------:R-:W-:Y:S01]  /*8090*/  LOP3.LUT R10, R5, 0x10, R0.reuse, 0x78, !PT ;  /* 0x00000010050a7812 */ /* 0x100fe200078e7800 */
[----:B------:R-:W-:Y:S01]  /*80a0*/  IMAD R39, R7, 0x8, R9 ;  /* 0x0000000807277824 */ /* 0x000fe200078e0209 */
[----:B------:R-:W-:Y:S02]  /*80b0*/  LOP3.LUT R5, R78, 0x10, RZ, 0xc0, !PT ;  /* 0x000000104e057812 */ /* 0x000fe400078ec0ff */
[--C-:B------:R-:W-:Y:S01]  /*80c0*/  LOP3.LUT R16, R49, 0x30, R0.reuse, 0x78, !PT ;  /* 0x0000003031107812 */ /* 0x100fe200078e7800 */
[----:B------:R-:W-:Y:S01]  /*80d0*/  IMAD R41, R7, 0x8, R39 ;  /* 0x0000000807297824 */ /* 0x000fe200078e0227 */
[----:B------:R-:W-:Y:S01]  /*80e0*/  LOP3.LUT R55, R47, 0x30, R0, 0x78, !PT ;  /* 0x000000302f377812 */ /* 0x000fe200078e7800 */
[----:B------:R-:W-:Y:S01]  /*80f0*/  IMAD.HI R0, R3, 0x2, RZ ;  /* 0x0000000203007827 */ /* 0x000fe200078e02ff */
[----:B------:R-:W-:-:S02]  /*8100*/  LEA R58, P2, R15, R8, 0x1 ;  /* 0x000000080f3a7211 */ /* 0x000fc400078408ff */
[----:B------:R-:W-:Y:S01]  /*8110*/  LEA R43, R7, R41, 0x3 ;  /* 0x00000029072b7211 */ /* 0x000fe200078e18ff */
[----:B------:R-:W-:Y:S01]  /*8120*/  IMAD.SHL.U32 R3, R5, 0x80, RZ ;  /* 0x0000008005037824 */ /* 0x000fe200078e00ff */
[----:B------:R-:W-:Y:S01]  /*8130*/  LEA R68, R4, R55, 0xa ;  /* 0x0000003704447211 */ /* 0x000fe200078e50ff */
[----:B------:R-:W-:Y:S01]  /*8140*/  IMAD.HI R5, R6, 0x2, RZ ;  /* 0x0000000206057827 */ /* 0x000fe200078e02ff */
[----:B------:R-:W-:Y:S02]  /*8150*/  LEA R45, R7, R43, 0x3 ;  /* 0x0000002b072d7211 */ /* 0x000fe400078e18ff */
[----:B------:R-:W-:Y:S01]  /*8160*/  LOP3.LUT R3, R10, R3, RZ, 0xfc, !PT ;  /* 0x000000030a037212 */ /* 0x000fe200078efcff */
[----:B------:R-:W-:Y:S01]  /*8170*/  IMAD.U32 R6, R53, 0x10, R16 ;  /* 0x0000001035067824 */ /* 0x000fe200078e0010 */
[----:B------:R-:W-:Y:S01]  /*8180*/  IADD3.X R0, R5, c[0x0][0x174], R0, P0, P1 ;  /* 0x00005d0005007a10 */ /* 0x000fe200007e2400 */
[----:B------:R-:W-:Y:S01]  /*8190*/  IMAD R47, R7, 0x8, R45 ;  /* 0x00000008072f7824 */ /* 0x000fe200078e022d */
[----:B------:R-:W-:-:S02]  /*81a0*/  LEA R62, P0, R11, R8, 0x1 ;  /* 0x000000080b3e7211 */ /* 0x000fc400078008ff */
[----:B------:R0:W-:Y:S01]  /*81b0*/  STL [R1+0x5e4], R6 ;  /* 0x0005e40601007387 */ /* 0x0001e20000100800 */
[-C--:B------:R-:W-:Y:S02]  /*81c0*/  LEA.HI.X.SX32 R59, R15, R0.reuse, 0x1, P2 ;  /* 0x000000000f3b7211 */ /* 0x080fe400010f0eff */
[----:B------:R-:W-:Y:S02]  /*81d0*/  LEA R49, R7, R47, 0x3 ;  /* 0x0000002f07317211 */ /* 0x000fe400078e18ff */
[----:B------:R-:W-:Y:S02]  /*81e0*/  LEA.HI.X.SX32 R63, R11, R0, 0x1, P0 ;  /* 0x000000000b3f7211 */ /* 0x000fe400000f0eff */
[----:B------:R-:W-:Y:S02]  /*81f0*/  LEA R51, R7, R49, 0x3 ;  /* 0x0000003107337211 */ /* 0x000fe400078e18ff */
[----:B------:R-:W-:Y:S01]  /*8200*/  LEA R60, P1, R13, R8, 0x1 ;  /* 0x000000080d3c7211 */ /* 0x000fe200078208ff */
[----:B0-----:R-:W-:Y:S01]  /*8210*/  IMAD.IADD R6, R14, 0x1, R57 ;  /* 0x000000010e067824 */ /* 0x001fe200078e0239 */
[----:B------:R-:W-:-:S02]  /*8220*/  LEA R53, R7, R51, 0x3 ;  /* 0x0000003307357211 */ /* 0x000fc400078e18ff */
[----:B------:R-:W-:Y:S02]  /*8230*/  LEA.HI.X.SX32 R61, R13, R0, 0x1, P1 ;  /* 0x000000000d3d7211 */ /* 0x000fe400008f0eff */
[----:B------:R-:W-:Y:S01]  /*8240*/  STL [R1+0x3d0], R6 ;  /* 0x0003d00601007387 */ /* 0x000fe20000100800 */
[----:B------:R-:W-:Y:S01]  /*8250*/  IMAD R5, R7, 0x8, R53 ;  /* 0x0000000807057824 */ /* 0x000fe200078e0235 */
[-C--:B------:R-:W-:Y:S02]  /*8260*/  LEA R56, P1, R19, R8.reuse, 0x1 ;  /* 0x0000000813387211 */ /* 0x080fe400078208ff */
[----:B------:R-:W-:Y:S01]  /*8270*/  STL [R1+0x3d4], R68 ;  /* 0x0003d44401007387 */ /* 0x000fe20000100800 */
[----:B------:R-:W-:Y:S02]  /*8280*/  LEA R10, P2, R21, R8, 0x1 ;  /* 0x00000008150a7211 */ /* 0x000fe400078408ff */
[----:B------:R-:W-:Y:S01]  /*8290*/  LEA R55, R7, R5, 0x3 ;  /* 0x0000000507377211 */ /* 0x000fe200078e18ff */
[----:B------:R-:W-:Y:S01]  /*82a0*/  STL.64 [R1+0x898], R62 ;  /* 0x0008983e01007387 */ /* 0x000fe20000100a00 */
[----:B------:R-:W-:-:S02]  /*82b0*/  LEA.HI.X.SX32 R57, R19, R0, 0x1, P1 ;  /* 0x0000000013397211 */ /* 0x000fc400008f0eff */
[----:B------:R-:W-:Y:S01]  /*82c0*/  LEA.HI.X.SX32 R11, R21, R0, 0x1, P2 ;  /* 0x00000000150b7211 */ /* 0x000fe200010f0eff */
[----:B------:R0:W-:Y:S01]  /*82d0*/  STL.64 [R1+0x888], R58 ;  /* 0x0008883a01007387 */ /* 0x0001e20000100a00 */
[----:B------:R-:W-:Y:S01]  /*82e0*/  IMAD R13, R7, 0x8, R55 ;  /* 0x00000008070d7824 */ /* 0x000fe200078e0237 */
[----:B------:R-:W-:Y:S02]  /*82f0*/  LEA R18, P1, R25, R8, 0x1 ;  /* 0x0000000819127211 */ /* 0x000fe400078208ff */
[----:B------:R-:W-:Y:S01]  /*8300*/  STL.64 [R1+0x890], R60 ;  /* 0x0008903c01007387 */ /* 0x000fe20000100a00 */
[----:B------:R-:W-:Y:S02]  /*8310*/  LOP3.LUT R75, R113, 0x50, RZ, 0x3c, !PT ;  /* 0x00000050714b7812 */ /* 0x000fe400078e3cff */
[----:B------:R-:W-:Y:S02]  /*8320*/  LEA R15, R7, R13, 0x3 ;  /* 0x0000000d070f7211 */ /* 0x000fe400078e18ff */
[----:B------:R-:W-:-:S02]  /*8330*/  LEA.HI.X.SX32 R19, R25, R0, 0x1, P1 ;  /* 0x0000000019137211 */ /* 0x000fc400008f0eff */
[----:B------:R-:W-:Y:S02]  /*8340*/  LOP3.LUT R74, R113, 0x60, RZ, 0x3c, !PT ;  /* 0x00000060714a7812 */ /* 0x000fe400078e3cff */
[C---:B0-----:R-:W-:Y:S02]  /*8350*/  LEA R58, P0, R17.reuse, R8, 0x1 ;  /* 0x00000008113a7211 */ /* 0x041fe400078008ff */
[----:B------:R-:W-:Y:S02]  /*8360*/  LOP3.LUT R36, R36, 0x20, RZ, 0x3c, !PT ;  /* 0x0000002024247812 */ /* 0x000fe400078e3cff */
[----:B------:R-:W-:Y:S01]  /*8370*/  LEA.HI.X.SX32 R59, R17, R0, 0x1, P0 ;  /* 0x00000000113b7211 */ /* 0x000fe200000f0eff */
[----:B------:R-:W-:Y:S01]  /*8380*/  IMAD R17, R7, 0x8, R15 ;  /* 0x0000000807117824 */ /* 0x000fe200078e020f */
[C---:B------:R-:W-:Y:S02]  /*8390*/  LOP3.LUT R75, R3.reuse, 0x20, RZ, 0x3c, !PT ;  /* 0x00000020034b7812 */ /* 0x040fe400078e3cff */
[----:B------:R-:W-:Y:S01]  /*83a0*/  LOP3.LUT R74, R3, 0x40, RZ, 0x3c, !PT ;  /* 0x00000040034a7812 */ /* 0x000fe200078e3cff */
[----:B------:R0:W-:Y:S01]  /*83b0*/  STL.64 [R1+0x880], R58 ;  /* 0x0008803a01007387 */ /* 0x0001e20000100a00 */
[----:B------:R-:W-:-:S02]  /*83c0*/  LOP3.LUT R69, R113, 0x10, RZ, 0x3c, !PT ;  /* 0x0000001071457812 */ /* 0x000fc400078e3cff */
[C---:B------:R-:W-:Y:S01]  /*83d0*/  LOP3.LUT R69, R113.reuse, 0x40, RZ, 0x3c, !PT ;  /* 0x0000004071457812 */ /* 0x040fe200078e3cff */
[----:B------:R-:W-:Y:S01]  /*83e0*/  STL.64 [R1+0x878], R56 ;  /* 0x0008783801007387 */ /* 0x000fe20000100a00 */
[----:B------:R-:W-:Y:S02]  /*83f0*/  LOP3.LUT R69, R113, 0x70, RZ, 0x3c, !PT ;  /* 0x0000007071457812 */ /* 0x000fe400078e3cff */
[----:B------:R-:W-:Y:S01]  /*8400*/  MOV R105, 0xff800000 ;  /* 0xff80000000697802 */ /* 0x000fe20000000f00 */
[----:B------:R1:W-:Y:S01]  /*8410*/  STL.64 [R1+0x870], R10 ;  /* 0x0008700a01007387 */ /* 0x0003e20000100a00 */
[----:B------:R-:W-:Y:S02]  /*8420*/  MOV R108, 0xff800000 ;  /* 0xff800000006c7802 */ /* 0x000fe40000000f00 */
[----:B------:R-:W-:Y:S02]  /*8430*/  MOV R110, 0xff800000 ;  /* 0xff800000006e7802 */ /* 0x000fe40000000f00 */
[----:B0-----:R-:W-:-:S02]  /*8440*/  LEA R58, P0, R23, R8, 0x1 ;  /* 0x00000008173a7211 */ /* 0x001fc400078008ff */
[----:B------:R-:W-:Y:S02]  /*8450*/  MOV R114, 0xff800000 ;  /* 0xff80000000727802 */ /* 0x000fe40000000f00 */
[----:B------:R-:W-:Y:S02]  /*8460*/  LEA.HI.X.SX32 R59, R23, R0, 0x1, P0 ;  /* 0x00000000173b7211 */ /* 0x000fe400000f0eff */
[-C--:B------:R-:W-:Y:S02]  /*8470*/  LEA R20, P0, R29, R8.reuse, 0x1 ;  /* 0x000000081d147211 */ /* 0x080fe400078008ff */
[----:B-1----:R-:W-:Y:S01]  /*8480*/  LEA R10, P2, R27, R8, 0x1 ;  /* 0x000000081b0a7211 */ /* 0x002fe200078408ff */
[----:B------:R0:W-:Y:S01]  /*8490*/  STL.64 [R1+0x868], R58 ;  /* 0x0008683a01007387 */ /* 0x0001e20000100a00 */
[----:B------:R-:W-:Y:S02]  /*84a0*/  LEA R57, R7, R17, 0x3 ;  /* 0x0000001107397211 */ /* 0x000fe400078e18ff */
[-C--:B------:R-:W-:Y:S01]  /*84b0*/  LEA.HI.X.SX32 R11, R27, R0.reuse, 0x1, P2 ;  /* 0x000000001b0b7211 */ /* 0x080fe200010f0eff */
[----:B------:R1:W-:Y:S01]  /*84c0*/  STL.64 [R1+0x860], R18 ;  /* 0x0008601201007387 */ /* 0x0003e20000100a00 */
[----:B------:R-:W-:-:S02]  /*84d0*/  LEA.HI.X.SX32 R21, R29, R0, 0x1, P0 ;  /* 0x000000001d157211 */ /* 0x000fc400000f0eff */
[----:B------:R-:W-:Y:S01]  /*84e0*/  LOP3.LUT R69, R3, 0x60, RZ, 0x3c, !PT ;  /* 0x0000006003457812 */ /* 0x000fe200078e3cff */
[----:B------:R2:W-:Y:S01]  /*84f0*/  STL.64 [R1+0x858], R10 ;  /* 0x0008580a01007387 */ /* 0x0005e20000100a00 */
[----:B0-----:R-:W-:-:S03]  /*8500*/  IMAD R59, R7, 0x8, R57 ;  /* 0x00000008073b7824 */ /* 0x001fc600078e0239 */
[----:B------:R0:W-:Y:S01]  /*8510*/  STL.64 [R1+0x850], R20 ;  /* 0x0008501401007387 */ /* 0x0001e20000100a00 */
[-C--:B-1----:R-:W-:Y:S02]  /*8520*/  LEA R18, P1, R31, R8.reuse, 0x1 ;  /* 0x000000081f127211 */ /* 0x082fe400078208ff */
[----:B------:R-:W-:Y:S02]  /*8530*/  LEA R61, R7, R59, 0x3 ;  /* 0x0000003b073d7211 */ /* 0x000fe400078e18ff */
[----:B--2---:R-:W-:Y:S02]  /*8540*/  LEA R10, P2, R33, R8, 0x1 ;  /* 0x00000008210a7211 */ /* 0x004fe400078408ff */
[-C--:B------:R-:W-:Y:S01]  /*8550*/  LEA.HI.X.SX32 R19, R31, R0.reuse, 0x1, P1 ;  /* 0x000000001f137211 */ /* 0x080fe200008f0eff */
[----:B------:R-:W-:Y:S01]  /*8560*/  IMAD R29, R7, 0x8, R61 ;  /* 0x00000008071d7824 */ /* 0x000fe200078e023d */
[----:B------:R-:W-:Y:S02]  /*8570*/  LEA.HI.X.SX32 R11, R33, R0, 0x1, P2 ;  /* 0x00000000210b7211 */ /* 0x000fe400010f0eff */
[----:B0-----:R-:W-:Y:S01]  /*8580*/  LEA R20, P0, R35, R8, 0x1 ;  /* 0x0000000823147211 */ /* 0x001fe200078008ff */
[----:B------:R0:W-:Y:S01]  /*8590*/  STL.64 [R1+0x848], R18 ;  /* 0x0008481201007387 */ /* 0x0001e20000100a00 */
[----:B------:R-:W-:-:S02]  /*85a0*/  LEA R31, R7, R29, 0x3 ;  /* 0x0000001d071f7211 */ /* 0x000fc400078e18ff */
[----:B------:R-:W-:Y:S01]  /*85b0*/  LEA.HI.X.SX32 R21, R35, R0, 0x1, P0 ;  /* 0x0000000023157211 */ /* 0x000fe200000f0eff */
[----:B------:R1:W-:Y:S04]  /*85c0*/  STL.64 [R1+0x840], R10 ;  /* 0x0008400a01007387 */ /* 0x0003e80000100a00 */
[----:B------:R2:W-:Y:S01]  /*85d0*/  STL.64 [R1+0x838], R20 ;  /* 0x0008381401007387 */ /* 0x0005e20000100a00 */
[-C--:B0-----:R-:W-:Y:S02]  /*85e0*/  LEA R18, P1, R37, R8.reuse, 0x1 ;  /* 0x0000000825127211 */ /* 0x081fe400078208ff */
[----:B-1----:R-:W-:Y:S02]  /*85f0*/  LEA R10, P2, R9, R8, 0x1 ;  /* 0x00000008090a7211 */ /* 0x002fe400078408ff */
[-C--:B------:R-:W-:Y:S01]  /*8600*/  LEA.HI.X.SX32 R19, R37, R0.reuse, 0x1, P1 ;  /* 0x0000000025137211 */ /* 0x080fe200008f0eff */
[----:B------:R-:W-:Y:S01]  /*8610*/  IMAD.MOV.U32 R37, RZ, RZ, c[0x0][0x1a4] ;  /* 0x00006900ff257624 */ /* 0x000fe200078e00ff */
[----:B------:R-:W-:Y:S01]  /*8620*/  LEA.HI.X.SX32 R11, R9, R0, 0x1, P2 ;  /* 0x00000000090b7211 */ /* 0x000fe200010f0eff */
[----:B------:R-:W-:Y:S01]  /*8630*/  IMAD R9, R7, 0x8, R31 ;  /* 0x0000000807097824 */ /* 0x000fe200078e021f */
[----:B--2---:R-:W-:Y:S01]  /*8640*/  LEA R20, P0, R39, R8, 0x1 ;  /* 0x0000000827147211 */ /* 0x004fe200078008ff */
[----:B------:R0:W-:Y:S01]  /*8650*/  STL.64 [R1+0x830], R18 ;  /* 0x0008301201007387 */ /* 0x0001e20000100a00 */
[C---:B------:R-:W-:Y:S01]  /*8660*/  IMAD.WIDE R74, R37.reuse, 0x2, R72 ;  /* 0x00000002254a7825 */ /* 0x040fe200078e0248 */
[----:B------:R-:W-:-:S02]  /*8670*/  SHF.L.U32 R52, R37, 0x4, RZ ;  /* 0x0000000425347819 */ /* 0x000fc400000006ff */
[----:B------:R1:W-:Y:S01]  /*8680*/  STL.64 [R1+0x828], R10 ;  /* 0x0008280a01007387 */ /* 0x0003e20000100a00 */
[----:B------:R-:W-:Y:S01]  /*8690*/  LEA.HI.X.SX32 R21, R39, R0, 0x1, P0 ;  /* 0x0000000027157211 */ /* 0x000fe200000f0eff */
[----:B------:R-:W-:Y:S01]  /*86a0*/  IMAD.SHL.U32 R44, R37, 0x8, RZ ;  /* 0x00000008252c7824 */ /* 0x000fe200078e00ff */
[----:B------:R-:W-:Y:S01]  /*86b0*/  LEA R22, P0, R45, R8, 0x1 ;  /* 0x000000082d167211 */ /* 0x000fe200078008ff */
[----:B------:R-:W-:Y:S01]  /*86c0*/  IMAD R46, R37, 0xa, RZ ;  /* 0x0000000a252e7824 */ /* 0x000fe200078e02ff */
[----:B------:R-:W-:Y:S01]  /*86d0*/  LEA R33, R7, R9, 0x3 ;  /* 0x0000000907217211 */ /* 0x000fe200078e18ff */
[----:B------:R2:W-:Y:S01]  /*86e0*/  STL.64 [R1+0x820], R20 ;  /* 0x0008201401007387 */ /* 0x0005e20000100a00 */
[----:B------:R-:W-:Y:S01]  /*86f0*/  LEA.HI.X.SX32 R23, R45, R0, 0x1, P0 ;  /* 0x000000002d177211 */ /* 0x000fe200000f0eff */
[----:B------:R-:W-:Y:S01]  /*8700*/  IMAD R45, R37, 0x9, RZ ;  /* 0x00000009252d7824 */ /* 0x000fe200078e02ff */
[-C--:B0-----:R-:W-:Y:S01]  /*8710*/  LEA R18, P1, R41, R8.reuse, 0x1 ;  /* 0x0000000829127211 */ /* 0x081fe200078208ff */
[----:B------:R-:W-:Y:S01]  /*8720*/  IMAD R35, R7, 0x8, R33 ;  /* 0x0000000807237824 */ /* 0x000fe200078e0221 */
[----:B-1----:R-:W-:Y:S01]  /*8730*/  LEA R10, P2, R43, R8, 0x1 ;  /* 0x000000082b0a7211 */ /* 0x002fe200078408ff */
[----:B------:R-:W-:Y:S01]  /*8740*/  IMAD R48, R37, 0xc, RZ ;  /* 0x0000000c25307824 */ /* 0x000fe200078e02ff */
[-C--:B------:R-:W-:Y:S01]  /*8750*/  LEA.HI.X.SX32 R19, R41, R0.reuse, 0x1, P1 ;  /* 0x0000000029137211 */ /* 0x080fe200008f0eff */
[----:B------:R-:W-:Y:S01]  /*8760*/  IMAD R41, R37, 0x5, RZ ;  /* 0x0000000525297824 */ /* 0x000fe200078e02ff */
[----:B------:R-:W-:Y:S01]  /*8770*/  LEA.HI.X.SX32 R11, R43, R0, 0x1, P2 ;  /* 0x000000002b0b7211 */ /* 0x000fe200010f0eff */
[----:B------:R-:W-:Y:S01]  /*8780*/  IMAD R50, R37, 0xe, RZ ;  /* 0x0000000e25327824 */ /* 0x000fe200078e02ff */
[----:B--2---:R-:W-:Y:S01]  /*8790*/  LEA R21, R7, R35, 0x3 ;  /* 0x0000002307157211 */ /* 0x004fe200078e18ff */
[----:B------:R0:W-:Y:S01]  /*87a0*/  STL.64 [R1+0x818], R18 ;  /* 0x0008181201007387 */ /* 0x0001e20000100a00 */
[----:B------:R-:W-:-:S02]  /*87b0*/  IMAD R54, R37, 0x12, RZ ;  /* 0x0000001225367824 */ /* 0x000fc400078e02ff */
[----:B------:R-:W-:Y:S01]  /*87c0*/  IMAD R56, R37, 0x14, RZ ;  /* 0x0000001425387824 */ /* 0x000fe200078e02ff */
[----:B------:R1:W-:Y:S01]  /*87d0*/  STL.64 [R1+0x810], R10 ;  /* 0x0008100a01007387 */ /* 0x0003e20000100a00 */
[----:B------:R-:W-:Y:S02]  /*87e0*/  IMAD R25, R7, 0x8, R21 ;  /* 0x0000000807197824 */ /* 0x000fe400078e0215 */
[C---:B------:R-:W-:Y:S01]  /*87f0*/  IMAD R58, R37.reuse, 0x16, RZ ;  /* 0x00000016253a7824 */ /* 0x040fe200078e02ff */
[----:B------:R2:W-:Y:S01]  /*8800*/  STL.64 [R1+0x808], R22 ;  /* 0x0008081601007387 */ /* 0x0005e20000100a00 */
[----:B------:R-:W-:Y:S01]  /*8810*/  IMAD R60, R37, 0x18, RZ ;  /* 0x00000018253c7824 */ /* 0x000fe200078e02ff */
[----:B------:R-:W-:Y:S01]  /*8820*/  LEA R27, R7, R25, 0x3 ;  /* 0x00000019071b7211 */ /* 0x000fe200078e18ff */
[----:B------:R-:W-:Y:S01]  /*8830*/  IMAD R62, R37, 0x1a, RZ ;  /* 0x0000001a253e7824 */ /* 0x000fe200078e02ff */
[----:B0-----:R-:W-:Y:S01]  /*8840*/  LEA R18, P1, R47, R8, 0x1 ;  /* 0x000000082f127211 */ /* 0x001fe200078208ff */
[----:B------:R-:W-:-:S02]  /*8850*/  IMAD R63, R37, 0x1b, RZ ;  /* 0x0000001b253f7824 */ /* 0x000fc400078e02ff */
[----:B------:R-:W-:Y:S01]  /*8860*/  IMAD R64, R37, 0x1c, RZ ;  /* 0x0000001c25407824 */ /* 0x000fe200078e02ff */
[----:B-1----:R-:W-:Y:S01]  /*8870*/  LEA R10, P2, R49, R8, 0x1 ;  /* 0x00000008310a7211 */ /* 0x002fe200078408ff */
[----:B------:R-:W-:Y:S01]  /*8880*/  IMAD R65, R37, 0x1d, RZ ;  /* 0x0000001d25417824 */ /* 0x000fe200078e02ff */
[-C--:B------:R-:W-:Y:S01]  /*8890*/  LEA.HI.X.SX32 R19, R47, R0.reuse, 0x1, P1 ;  /* 0x000000002f137211 */ /* 0x080fe200008f0eff */
[----:B------:R-:W-:Y:S01]  /*88a0*/  IMAD R47, R37, 0xb, RZ ;  /* 0x0000000b252f7824 */ /* 0x000fe200078e02ff */
[----:B------:R-:W-:Y:S01]  /*88b0*/  LEA.HI.X.SX32 R11, R49, R0, 0x1, P2 ;  /* 0x00000000310b7211 */ /* 0x000fe200010f0eff */
[----:B------:R-:W-:Y:S01]  /*88c0*/  IMAD R49, R37, 0xd, RZ ;  /* 0x0000000d25317824 */ /* 0x000fe200078e02ff */
[----:B--2---:R-:W-:Y:S01]  /*88d0*/  LEA R22, P0, R51, R8, 0x1 ;  /* 0x0000000833167211 */ /* 0x004fe200078008ff */
[----:B------:R0:W-:Y:S01]  /*88e0*/  STL.64 [R1+0x800], R18 ;  /* 0x0008001201007387 */ /* 0x0001e20000100a00 */
[----:B------:R-:W-:Y:S02]  /*88f0*/  IMAD R66, R37, 0x1e, RZ ;  /* 0x0000001e25427824 */ /* 0x000fe400078e02ff */
[----:B------:R-:W-:Y:S01]  /*8900*/  LEA.HI.X.SX32 R23, R51, R0, 0x1, P0 ;  /* 0x0000000033177211 */ /* 0x000fe200000f0eff */
[----:B------:R1:W-:Y:S01]  /*8910*/  STL.64 [R1+0x7f8], R10 ;  /* 0x0007f80a01007387 */ /* 0x0003e20000100a00 */
[----:B------:R-:W-:Y:S01]  /*8920*/  LEA R42, P0, R55, R8, 0x1 ;  /* 0x00000008372a7211 */ /* 0x000fe200078008ff */
[----:B------:R-:W-:-:S02]  /*8930*/  IMAD R51, R37, 0xf, RZ ;  /* 0x0000000f25337824 */ /* 0x000fc400078e02ff */
[----:B------:R-:W-:Y:S01]  /*8940*/  IMAD R67, R37, 0x1f, RZ ;  /* 0x0000001f25437824 */ /* 0x000fe200078e02ff */
[----:B------:R-:W-:Y:S01]  /*8950*/  LEA.HI.X.SX32 R43, R55, R0, 0x1, P0 ;  /* 0x00000000372b7211 */ /* 0x000fe200000f0eff */
[----:B------:R-:W-:Y:S01]  /*8960*/  IMAD R55, R37, 0x13, RZ ;  /* 0x0000001325377824 */ /* 0x000fe200078e02ff */
[-C--:B0-----:R-:W-:Y:S01]  /*8970*/  LEA R18, P1, R53, R8.reuse, 0x1 ;  /* 0x0000000835127211 */ /* 0x081fe200078208ff */
[----:B------:R-:W-:Y:S01]  /*8980*/  IMAD.WIDE R76, R37, 0x2, R70 ;  /* 0x00000002254c7825 */ /* 0x000fe200078e0246 */
[----:B-1----:R-:W-:Y:S02]  /*8990*/  LEA R10, P2, R5, R8, 0x1 ;  /* 0x00000008050a7211 */ /* 0x002fe400078408ff */
[-C--:B------:R-:W-:Y:S01]  /*89a0*/  LEA.HI.X.SX32 R19, R53, R0.reuse, 0x1, P1 ;  /* 0x0000000035137211 */ /* 0x080fe200008f0eff */
[----:B------:R-:W-:Y:S01]  /*89b0*/  IMAD R53, R37, 0x11, RZ ;  /* 0x0000001125357824 */ /* 0x000fe200078e02ff */
[----:B------:R-:W-:Y:S02]  /*89c0*/  LEA.HI.X.SX32 R11, R5, R0, 0x1, P2 ;  /* 0x00000000050b7211 */ /* 0x000fe400010f0eff */
[----:B------:R-:W-:-:S03]  /*89d0*/  LEA R38, P1, R13, R8, 0x1 ;  /* 0x000000080d267211 */ /* 0x000fc600078208ff */
[----:B------:R0:W-:Y:S01]  /*89e0*/  STL.64 [R1+0x7e0], R10 ;  /* 0x0007e00a01007387 */ /* 0x0001e20000100a00 */
[----:B------:R-:W-:-:S03]  /*89f0*/  LEA.HI.X.SX32 R39, R13, R0, 0x1, P1 ;  /* 0x000000000d277211 */ /* 0x000fc600008f0eff */
[----:B------:R1:W-:Y:S04]  /*8a00*/  STL.64 [R1+0x7f0], R22 ;  /* 0x0007f01601007387 */ /* 0x0003e80000100a00 */
[----:B------:R2:W-:Y:S01]  /*8a10*/  STL.64 [R1+0x7e8], R18 ;  /* 0x0007e81201007387 */ /* 0x0005e20000100a00 */
[----:B0-----:R-:W-:Y:S01]  /*8a20*/  IMAD R11, R7, 0x8, R27 ;  /* 0x00000008070b7824 */ /* 0x001fe200078e021b */
[----:B-1----:R-:W-:-:S04]  /*8a30*/  LEA R22, P2, R15, R8, 0x1 ;  /* 0x000000080f167211 */ /* 0x002fc800078408ff */
[----:B------:R-:W-:Y:S02]  /*8a40*/  LEA.HI.X.SX32 R23, R15, R0, 0x1, P2 ;  /* 0x000000000f177211 */ /* 0x000fe400010f0eff */
[----:B------:R-:W-:Y:S02]  /*8a50*/  LEA R12, P2, R59, R8, 0x1 ;  /* 0x000000083b0c7211 */ /* 0x000fe400078408ff */
[----:B--2---:R-:W-:Y:S01]  /*8a60*/  LEA R19, R7, R11, 0x3 ;  /* 0x0000000b07137211 */ /* 0x004fe200078e18ff */
[----:B------:R0:W-:Y:S01]  /*8a70*/  STL.64 [R1+0x7c8], R22 ;  /* 0x0007c81601007387 */ /* 0x0001e20000100a00 */
[----:B------:R-:W-:Y:S01]  /*8a80*/  LEA.HI.X.SX32 R13, R59, R0, 0x1, P2 ;  /* 0x000000003b0d7211 */ /* 0x000fe200010f0eff */
[----:B------:R-:W-:Y:S01]  /*8a90*/  IMAD R59, R37, 0x17, RZ ;  /* 0x00000017253b7824 */ /* 0x000fe200078e02ff */
[C---:B------:R-:W-:Y:S01]  /*8aa0*/  LEA R14, P2, R31.reuse, R8, 0x1 ;  /* 0x000000081f0e7211 */ /* 0x040fe200078408ff */
[----:B------:R1:W-:Y:S03]  /*8ab0*/  STL.64 [R1+0x7d8], R42 ;  /* 0x0007d82a01007387 */ /* 0x0003e60000100a00 */
[----:B------:R-:W-:Y:S01]  /*8ac0*/  LEA.HI.X.SX32 R15, R31, R0, 0x1, P2 ;  /* 0x000000001f0f7211 */ /* 0x000fe200010f0eff */
[----:B------:R2:W-:Y:S01]  /*8ad0*/  STL.64 [R1+0x7d0], R38 ;  /* 0x0007d02601007387 */ /* 0x0005e20000100a00 */
[----:B0-----:R-:W-:-:S03]  /*8ae0*/  IMAD R23, R7, 0x8, R19 ;  /* 0x0000000807177824 */ /* 0x001fc600078e0213 */
[----:B------:R0:W-:Y:S01]  /*8af0*/  STL.64 [R1+0x7b0], R12 ;  /* 0x0007b00c01007387 */ /* 0x0001e20000100a00 */
[-C--:B-1----:R-:W-:Y:S02]  /*8b00*/  LEA R42, P0, R17, R8.reuse, 0x1 ;  /* 0x00000008112a7211 */ /* 0x082fe400078008ff */
[----:B------:R-:W-:Y:S02]  /*8b10*/  LEA R5, R7, R23, 0x3 ;  /* 0x0000001707057211 */ /* 0x000fe400078e18ff */
[----:B--2---:R-:W-:Y:S02]  /*8b20*/  LEA R38, P1, R57, R8, 0x1 ;  /* 0x0000000839267211 */ /* 0x004fe400078208ff */
[-C--:B------:R-:W-:Y:S02]  /*8b30*/  LEA.HI.X.SX32 R43, R17, R0.reuse, 0x1, P0 ;  /* 0x00000000112b7211 */ /* 0x080fe400000f0eff */
[----:B------:R-:W-:Y:S01]  /*8b40*/  LEA.HI.X.SX32 R39, R57, R0, 0x1, P1 ;  /* 0x0000000039277211 */ /* 0x000fe200008f0eff */
[----:B0-----:R-:W-:-:S02]  /*8b50*/  IMAD R13, R7, 0x8, R5 ;  /* 0x00000008070d7824 */ /* 0x001fc400078e0205 */
[----:B------:R0:W-:Y:S01]  /*8b60*/  STL.64 [R1+0x7c0], R42 ;  /* 0x0007c02a01007387 */ /* 0x0001e20000100a00 */
[----:B------:R-:W-:Y:S02]  /*8b70*/  IMAD R57, R37, 0x15, RZ ;  /* 0x0000001525397824 */ /* 0x000fe400078e02ff */
[C---:B------:R-:W-:Y:S01]  /*8b80*/  LEA R17, R7.reuse, R13, 0x3 ;  /* 0x0000000d07117211 */ /* 0x040fe200078e18ff */
[----:B------:R1:W-:Y:S04]  /*8b90*/  STL.64 [R1+0x7b8], R38 ;  /* 0x0007b82601007387 */ /* 0x0003e80000100a00 */
[----:B------:R-:W-:Y:S01]  /*8ba0*/  IMAD R6, R7, 0x8, R17 ;  /* 0x0000000807067824 */ /* 0x000fe200078e0211 */
[----:B0-----:R-:W-:-:S04]  /*8bb0*/  LEA R42, P0, R61, R8, 0x1 ;  /* 0x000000083d2a7211 */ /* 0x001fc800078008ff */
[----:B------:R-:W-:Y:S02]  /*8bc0*/  LEA R12, R7, R6, 0x3 ;  /* 0x00000006070c7211 */ /* 0x000fe400078e18ff */
[----:B-1----:R-:W-:Y:S02]  /*8bd0*/  LEA R38, P1, R29, R8, 0x1 ;  /* 0x000000081d267211 */ /* 0x002fe400078208ff */
[-C--:B------:R-:W-:Y:S01]  /*8be0*/  LEA.HI.X.SX32 R43, R61, R0.reuse, 0x1, P0 ;  /* 0x000000003d2b7211 */ /* 0x080fe200000f0eff */
[----:B------:R-:W-:Y:S01]  /*8bf0*/  IMAD R61, R37, 0x19, RZ ;  /* 0x00000019253d7824 */ /* 0x000fe200078e02ff */
[----:B------:R-:W-:Y:S02]  /*8c00*/  LEA.HI.X.SX32 R39, R29, R0, 0x1, P1 ;  /* 0x000000001d277211 */ /* 0x000fe400008f0eff */
[C---:B------:R-:W-:Y:S01]  /*8c10*/  LEA R28, P1, R33.reuse, R8, 0x1 ;  /* 0x00000008211c7211 */ /* 0x040fe200078208ff */
[----:B------:R0:W-:Y:S03]  /*8c20*/  STL.64 [R1+0x7a8], R42 ;  /* 0x0007a82a01007387 */ /* 0x0001e60000100a00 */
[----:B------:R-:W-:Y:S01]  /*8c30*/  LEA.HI.X.SX32 R29, R33, R0, 0x1, P1 ;  /* 0x00000000211d7211 */ /* 0x000fe200008f0eff */
[----:B------:R1:W-:Y:S01]  /*8c40*/  STL.64 [R1+0x7a0], R38 ;  /* 0x0007a02601007387 */ /* 0x0003e20000100a00 */
[----:B------:R-:W-:-:S03]  /*8c50*/  LEA R30, P1, R25, R8, 0x1 ;  /* 0x00000008191e7211 */ /* 0x000fc600078208ff */
[----:B------:R2:W-:Y:S01]  /*8c60*/  STL.64 [R1+0x798], R14 ;  /* 0x0007980e01007387 */ /* 0x0005e20000100a00 */
[----:B------:R-:W-:Y:S02]  /*8c70*/  LEA.HI.X.SX32 R31, R25, R0, 0x1, P1 ;  /* 0x00000000191f7211 */ /* 0x000fe400008f0eff */
[----:B------:R-:W-:Y:S01]  /*8c80*/  LEA R24, P1, R19, R8, 0x1 ;  /* 0x0000000813187211 */ /* 0x000fe200078208ff */
[C---:B0-----:R-:W-:Y:S02]  /*8c90*/  IMAD R42, R37.reuse, 0x6, RZ ;  /* 0x00000006252a7824 */ /* 0x041fe400078e02ff */
[----:B------:R-:W-:Y:S01]  /*8ca0*/  IMAD R43, R37, 0x7, RZ ;  /* 0x00000007252b7824 */ /* 0x000fe200078e02ff */
[----:B------:R-:W-:Y:S02]  /*8cb0*/  LEA.HI.X.SX32 R25, R19, R0, 0x1, P1 ;  /* 0x0000000013197211 */ /* 0x000fe400008f0eff */
[-C--:B-1----:R-:W-:Y:S02]  /*8cc0*/  LEA R38, P0, R9, R8.reuse, 0x1 ;  /* 0x0000000809267211 */ /* 0x082fe400078008ff */
[----:B--2---:R-:W-:-:S02]  /*8cd0*/  LEA R14, P2, R35, R8, 0x1 ;  /* 0x00000008230e7211 */ /* 0x004fc400078408ff */
[-C--:B------:R-:W-:Y:S02]  /*8ce0*/  LEA.HI.X.SX32 R39, R9, R0.reuse, 0x1, P0 ;  /* 0x0000000009277211 */ /* 0x080fe400000f0eff */
[----:B------:R-:W-:Y:S02]  /*8cf0*/  LEA.HI.X.SX32 R15, R35, R0, 0x1, P2 ;  /* 0x00000000230f7211 */ /* 0x000fe400010f0eff */
[C---:B------:R-:W-:Y:S01]  /*8d00*/  LEA R32, P0, R21.reuse, R8, 0x1 ;  /* 0x0000000815207211 */ /* 0x040fe200078008ff */
[----:B------:R-:W-:Y:S02]  /*8d10*/  CS2R R34, SRZ ;  /* 0x0000000000227805 */ /* 0x000fe4000001ff00 */
[----:B------:R0:W-:Y:S01]  /*8d20*/  STL.64 [R1+0x780], R14 ;  /* 0x0007800e01007387 */ /* 0x0001e20000100a00 */
[----:B------:R-:W-:-:S03]  /*8d30*/  LEA.HI.X.SX32 R33, R21, R0, 0x1, P0 ;  /* 0x0000000015217211 */ /* 0x000fc600000f0eff */
[----:B------:R1:W-:Y:S04]  /*8d40*/  STL.64 [R1+0x790], R38 ;  /* 0x0007902601007387 */ /* 0x0003e80000100a00 */
[----:B------:R2:W-:Y:S01]  /*8d50*/  STL.64 [R1+0x788], R28 ;  /* 0x0007881c01007387 */ /* 0x0005e20000100a00 */
[----:B0-----:R-:W-:-:S03]  /*8d60*/  IMAD R15, R7, 0x8, R12 ;  /* 0x00000008070f7824 */ /* 0x001fc600078e020c */
[----:B------:R0:W-:Y:S01]  /*8d70*/  STL.64 [R1+0x778], R32 ;  /* 0x0007782001007387 */ /* 0x0001e20000100a00 */
[----:B-1----:R-:W-:Y:S02]  /*8d80*/  SHF.R.U32.HI R38, RZ, 0x2, R78 ;  /* 0x00000002ff267819 */ /* 0x002fe4000001164e */
[----:B------:R-:W-:Y:S02]  /*8d90*/  LEA R9, R7, R15, 0x3 ;  /* 0x0000000f07097211 */ /* 0x000fe400078e18ff */
[----:B--2---:R-:W-:Y:S02]  /*8da0*/  LEA R28, P2, R27, R8, 0x1 ;  /* 0x000000081b1c7211 */ /* 0x004fe400078408ff */
[----:B------:R-:W-:Y:S01]  /*8db0*/  LOP3.LUT R39, R113, 0x30, R38, 0x78, !PT ;  /* 0x0000003071277812 */ /* 0x000fe200078e7826 */
[----:B------:R-:W-:Y:S01]  /*8dc0*/  IMAD R10, R7, 0x8, R9 ;  /* 0x00000008070a7824 */ /* 0x000fe200078e0209 */
[----:B------:R-:W-:Y:S01]  /*8dd0*/  LEA.HI.X.SX32 R29, R27, R0, 0x1, P2 ;  /* 0x000000001b1d7211 */ /* 0x000fe200010f0eff */
[----:B------:R-:W-:Y:S01]  /*8de0*/  IMAD.SHL.U32 R38, R37, 0x2, RZ ;  /* 0x0000000225267824 */ /* 0x000fe200078e00ff */
[----:B------:R-:W-:Y:S01]  /*8df0*/  LEA R20, P2, R23, R8, 0x1 ;  /* 0x0000000817147211 */ /* 0x000fe200078408ff */
[----:B------:R-:W-:Y:S01]  /*8e00*/  IMAD R39, R37, 0x3, RZ ;  /* 0x0000000325277824 */ /* 0x000fe200078e02ff */
[----:B------:R-:W-:Y:S01]  /*8e10*/  LEA R14, R7, R10, 0x3 ;  /* 0x0000000a070e7211 */ /* 0x000fe200078e18ff */
[----:B------:R1:W-:Y:S01]  /*8e20*/  STL.64 [R1+0x768], R28 ;  /* 0x0007681c01007387 */ /* 0x0003e20000100a00 */
[----:B------:R-:W-:Y:S01]  /*8e30*/  LEA.HI.X.SX32 R21, R23, R0, 0x1, P2 ;  /* 0x0000000017157211 */ /* 0x000fe200010f0eff */
[----:B0-----:R-:W-:Y:S01]  /*8e40*/  CS2R R32, SRZ ;  /* 0x0000000000207805 */ /* 0x001fe2000001ff00 */
[----:B------:R-:W-:Y:S01]  /*8e50*/  LEA R18, P2, R17, R8, 0x1 ;  /* 0x0000000811127211 */ /* 0x000fe200078408ff */
[----:B------:R0:W-:Y:S01]  /*8e60*/  STL.64 [R1+0x770], R30 ;  /* 0x0007701e01007387 */ /* 0x0001e20000100a00 */
[----:B------:R-:W-:Y:S01]  /*8e70*/  IMAD R4, R7, 0x8, R14 ;  /* 0x0000000807047824 */ /* 0x000fe200078e020e */
[----:B------:R-:W-:Y:S01]  /*8e80*/  CS2R R26, SRZ ;  /* 0x00000000001a7805 */ /* 0x000fe2000001ff00 */
[----:B------:R-:W-:-:S02]  /*8e90*/  LEA.HI.X.SX32 R19, R17, R0, 0x1, P2 ;  /* 0x0000000011137211 */ /* 0x000fc400010f0eff */
[----:B-1----:R-:W-:-:S04]  /*8ea0*/  LEA R28, P0, R11, R8, 0x1 ;  /* 0x000000080b1c7211 */ /* 0x002fc800078008ff */
[----:B------:R-:W-:Y:S01]  /*8eb0*/  LEA.HI.X.SX32 R29, R11, R0, 0x1, P0 ;  /* 0x000000000b1d7211 */ /* 0x000fe200000f0eff */
[----:B0-----:R-:W-:Y:S01]  /*8ec0*/  CS2R R30, SRZ ;  /* 0x00000000001e7805 */ /* 0x001fe2000001ff00 */
[----:B------:R-:W-:-:S03]  /*8ed0*/  LEA R11, R7, R4, 0x3 ;  /* 0x00000004070b7211 */ /* 0x000fc600078e18ff */
[----:B------:R0:W-:Y:S04]  /*8ee0*/  STL.64 [R1+0x760], R28 ;  /* 0x0007601c01007387 */ /* 0x0001e80000100a00 */
[----:B------:R1:W-:Y:S04]  /*8ef0*/  STL.64 [R1+0x758], R24 ;  /* 0x0007581801007387 */ /* 0x0003e80000100a00 */
[----:B------:R2:W-:Y:S01]  /*8f00*/  STL.64 [R1+0x750], R20 ;  /* 0x0007501401007387 */ /* 0x0005e20000100a00 */
[----:B0-----:R-:W-:Y:S01]  /*8f10*/  CS2R R28, SRZ ;  /* 0x00000000001c7805 */ /* 0x001fe2000001ff00 */
[----:B-1----:R-:W-:-:S02]  /*8f20*/  LEA R24, P0, R5, R8, 0x1 ;  /* 0x0000000805187211 */ /* 0x002fc400078008ff */
[----:B--2---:R-:W-:Y:S02]  /*8f30*/  LEA R20, P1, R13, R8, 0x1 ;  /* 0x000000080d147211 */ /* 0x004fe400078208ff */
[-C--:B------:R-:W-:Y:S02]  /*8f40*/  LEA.HI.X.SX32 R25, R5, R0.reuse, 0x1, P0 ;  /* 0x0000000005197211 */ /* 0x080fe400000f0eff */
[----:B------:R-:W-:Y:S01]  /*8f50*/  LEA.HI.X.SX32 R21, R13, R0, 0x1, P1 ;  /* 0x000000000d157211 */ /* 0x000fe200008f0eff */
[C---:B------:R-:W-:Y:S01]  /*8f60*/  IMAD R13, R7.reuse, 0x8, R11 ;  /* 0x00000008070d7824 */ /* 0x040fe200078e020b */
[C---:B------:R-:W-:Y:S01]  /*8f70*/  LEA R22, P0, R6.reuse, R8, 0x1 ;  /* 0x0000000806167211 */ /* 0x040fe200078008ff */
[----:B------:R0:W-:Y:S03]  /*8f80*/  STL.64 [R1+0x748], R24 ;  /* 0x0007481801007387 */ /* 0x0001e60000100a00 */
[----:B------:R-:W-:Y:S01]  /*8f90*/  LEA.HI.X.SX32 R23, R6, R0, 0x1, P0 ;  /* 0x0000000006177211 */ /* 0x000fe200000f0eff */
[----:B------:R1:W-:Y:S01]  /*8fa0*/  STL.64 [R1+0x740], R20 ;  /* 0x0007401401007387 */ /* 0x0003e20000100a00 */
[----:B------:R-:W-:-:S03]  /*8fb0*/  LEA R5, R7, R13, 0x3 ;  /* 0x0000000d07057211 */ /* 0x000fc600078e18ff */
[----:B------:R2:W-:Y:S02]  /*8fc0*/  STL.64 [R1+0x738], R18 ;  /* 0x0007381201007387 */ /* 0x0005e40000100a00 */
[----:B------:R-:W-:Y:S02]  /*8fd0*/  IMAD R6, R7, 0x8, R5 ;  /* 0x0000000807067824 */ /* 0x000fe400078e0205 */
[----:B------:R3:W-:Y:S01]  /*8fe0*/  STL.64 [R1+0x730], R22 ;  /* 0x0007301601007387 */ /* 0x0007e20000100a00 */
[----:B0-----:R-:W-:Y:S01]  /*8ff0*/  CS2R R24, SRZ ;  /* 0x0000000000187805 */ /* 0x001fe2000001ff00 */
[CC--:B-1----:R-:W-:Y:S02]  /*9000*/  LEA R20, P1, R12.reuse, R8.reuse, 0x1 ;  /* 0x000000080c147211 */ /* 0x0c2fe400078208ff */
[----:B--2---:R-:W-:Y:S02]  /*9010*/  LEA R18, P2, R15, R8, 0x1 ;  /* 0x000000080f127211 */ /* 0x004fe400078408ff */
[----:B------:R-:W-:-:S02]  /*9020*/  LEA.HI.X.SX32 R21, R12, R0, 0x1, P1 ;  /* 0x000000000c157211 */ /* 0x000fc400008f0eff */
[----:B------:R-:W-:Y:S01]  /*9030*/  LEA.HI.X.SX32 R19, R15, R0, 0x1, P2 ;  /* 0x000000000f137211 */ /* 0x000fe200010f0eff */
[----:B---3--:R-:W-:Y:S01]  /*9040*/  CS2R R22, SRZ ;  /* 0x0000000000167805 */ /* 0x008fe2000001ff00 */
[C---:B------:R-:W-:Y:S01]  /*9050*/  LEA R16, P2, R14.reuse, R8, 0x1 ;  /* 0x000000080e107211 */ /* 0x040fe200078408ff */
[----:B------:R0:W-:Y:S01]  /*9060*/  STL.64 [R1+0x728], R20 ;  /* 0x0007281401007387 */ /* 0x0001e20000100a00 */
[----:B------:R-:W-:Y:S02]  /*9070*/  LEA R12, R7, R6, 0x3 ;  /* 0x00000006070c7211 */ /* 0x000fe400078e18ff */
[----:B------:R-:W-:Y:S01]  /*9080*/  LEA.HI.X.SX32 R17, R14, R0, 0x1, P2 ;  /* 0x000000000e117211 */ /* 0x000fe200010f0eff */
[----:B------:R1:W-:Y:S01]  /*9090*/  STL.64 [R1+0x720], R18 ;  /* 0x0007201201007387 */ /* 0x0003e20000100a00 */
[-C--:B0-----:R-:W-:Y:S02]  /*90a0*/  LEA R20, P0, R9, R8.reuse, 0x1 ;  /* 0x0000000809147211 */ /* 0x081fe400078008ff */
[----:B-1----:R-:W-:-:S02]  /*90b0*/  LEA R18, P1, R10, R8, 0x1 ;  /* 0x000000080a127211 */ /* 0x002fc400078208ff */
[-C--:B------:R-:W-:Y:S01]  /*90c0*/  LEA.HI.X.SX32 R21, R9, R0.reuse, 0x1, P0 ;  /* 0x0000000009157211 */ /* 0x080fe200000f0eff */
[----:B------:R-:W-:Y:S01]  /*90d0*/  IMAD R9, R7, 0x8, R12 ;  /* 0x0000000807097824 */ /* 0x000fe200078e020c */
[----:B------:R-:W-:-:S03]  /*90e0*/  LEA.HI.X.SX32 R19, R10, R0, 0x1, P1 ;  /* 0x000000000a137211 */ /* 0x000fc600008f0eff */
[----:B------:R0:W-:Y:S01]  /*90f0*/  STL.64 [R1+0x718], R20 ;  /* 0x0007181401007387 */ /* 0x0001e20000100a00 */
[----:B------:R-:W-:-:S03]  /*9100*/  LEA R10, R7, R9, 0x3 ;  /* 0x00000009070a7211 */ /* 0x000fc600078e18ff */
[----:B------:R1:W-:Y:S04]  /*9110*/  STL.64 [R1+0x710], R18 ;  /* 0x0007101201007387 */ /* 0x0003e80000100a00 */
[----:B------:R2:W-:Y:S01]  /*9120*/  STL.64 [R1+0x708], R16 ;  /* 0x0007081001007387 */ /* 0x0005e20000100a00 */
[CC--:B0-----:R-:W-:Y:S02]  /*9130*/  LEA R20, P0, R4.reuse, R8.reuse, 0x1 ;  /* 0x0000000804147211 */ /* 0x0c1fe400078008ff */
[----:B-1----:R-:W-:Y:S02]  /*9140*/  LEA R18, P1, R11, R8, 0x1 ;  /* 0x000000080b127211 */ /* 0x002fe400078208ff */
[----:B------:R-:W-:Y:S02]  /*9150*/  LEA.HI.X.SX32 R21, R4, R0, 0x1, P0 ;  /* 0x0000000004157211 */ /* 0x000fe400000f0eff */
[----:B--2---:R-:W-:-:S02]  /*9160*/  LEA R16, P2, R13, R8, 0x1 ;  /* 0x000000080d107211 */ /* 0x004fc400078408ff */
[-C--:B------:R-:W-:Y:S01]  /*9170*/  LEA.HI.X.SX32 R19, R11, R0.reuse, 0x1, P1 ;  /* 0x000000000b137211 */ /* 0x080fe200008f0eff */
[----:B------:R-:W-:Y:S01]  /*9180*/  IMAD R11, R7, 0x8, R10 ;  /* 0x00000008070b7824 */ /* 0x000fe200078e020a */
[----:B------:R-:W-:Y:S01]  /*9190*/  LEA.HI.X.SX32 R17, R13, R0, 0x1, P2 ;  /* 0x000000000d117211 */ /* 0x000fe200010f0eff */
[----:B------:R0:W-:Y:S01]  /*91a0*/  STL.64 [R1+0x700], R20 ;  /* 0x0007001401007387 */ /* 0x0001e20000100a00 */
[C---:B------:R-:W-:Y:S02]  /*91b0*/  LEA R14, P2, R12.reuse, R8, 0x1 ;  /* 0x000000080c0e7211 */ /* 0x040fe400078408ff */
[----:B------:R-:W-:Y:S01]  /*91c0*/  LEA R4, R7, R11, 0x3 ;  /* 0x0000000b07047211 */ /* 0x000fe200078e18ff */
[----:B------:R1:W-:Y:S01]  /*91d0*/  STL.64 [R1+0x6f8], R18 ;  /* 0x0006f81201007387 */ /* 0x0003e20000100a00 */
[----:B------:R-:W-:-:S03]  /*91e0*/  LEA.HI.X.SX32 R15, R12, R0, 0x1, P2 ;  /* 0x000000000c0f7211 */ /* 0x000fc600010f0eff */
[----:B------:R2:W-:Y:S01]  /*91f0*/  STL.64 [R1+0x6f0], R16 ;  /* 0x0006f01001007387 */ /* 0x0005e20000100a00 */
[----:B0-----:R-:W-:Y:S01]  /*9200*/  CS2R R20, SRZ ;  /* 0x0000000000147805 */ /* 0x001fe2000001ff00 */
[CC--:B-1----:R-:W-:Y:S02]  /*9210*/  LEA R18, P0, R5.reuse, R8.reuse, 0x1 ;  /* 0x0000000805127211 */ /* 0x0c2fe400078008ff */
[C---:B--2---:R-:W-:Y:S02]  /*9220*/  LEA R16, P1, R6.reuse, R8, 0x1 ;  /* 0x0000000806107211 */ /* 0x044fe400078208ff */
[-C--:B------:R-:W-:Y:S01]  /*9230*/  LEA.HI.X.SX32 R19, R5, R0.reuse, 0x1, P0 ;  /* 0x0000000005137211 */ /* 0x080fe200000f0eff */
[----:B------:R-:W-:Y:S01]  /*9240*/  IMAD R5, R7, 0x8, R4 ;  /* 0x0000000807057824 */ /* 0x000fe200078e0204 */
[----:B------:R-:W-:-:S03]  /*9250*/  LEA.HI.X.SX32 R17, R6, R0, 0x1, P1 ;  /* 0x0000000006117211 */ /* 0x000fc600008f0eff */
[----:B------:R0:W-:Y:S01]  /*9260*/  STL.64 [R1+0x6e8], R18 ;  /* 0x0006e81201007387 */ /* 0x0001e20000100a00 */
[----:B------:R-:W-:-:S03]  /*9270*/  LEA R6, R7, R5, 0x3 ;  /* 0x0000000507067211 */ /* 0x000fc600078e18ff */
[----:B------:R1:W-:Y:S02]  /*9280*/  STL.64 [R1+0x6e0], R16 ;  /* 0x0006e01001007387 */ /* 0x0003e40000100a00 */
[----:B------:R-:W-:Y:S02]  /*9290*/  IMAD R7, R7, 0x8, R6 ;  /* 0x0000000807077824 */ /* 0x000fe400078e0206 */
[----:B------:R2:W-:Y:S03]  /*92a0*/  STL.64 [R1+0x6d8], R14 ;  /* 0x0006d80e01007387 */ /* 0x0005e60000100a00 */
[-C--:B------:R-:W-:Y:S02]  /*92b0*/  LEA R12, P3, R7, R8.reuse, 0x1 ;  /* 0x00000008070c7211 */ /* 0x080fe400078608ff */
[----:B0-----:R-:W-:Y:S02]  /*92c0*/  LEA R18, P0, R9, R8, 0x1 ;  /* 0x0000000809127211 */ /* 0x001fe400078008ff */
[----:B------:R-:W-:-:S02]  /*92d0*/  LEA.HI.X.SX32 R13, R7, R0, 0x1, P3 ;  /* 0x00000000070d7211 */ /* 0x000fc400018f0eff */
[C---:B-1----:R-:W-:Y:S02]  /*92e0*/  LEA R16, P1, R10.reuse, R8, 0x1 ;  /* 0x000000080a107211 */ /* 0x042fe400078208ff */
[----:B------:R-:W-:Y:S02]  /*92f0*/  LEA.HI.X.SX32 R19, R9, R0, 0x1, P0 ;  /* 0x0000000009137211 */ /* 0x000fe400000f0eff */
[C---:B--2---:R-:W-:Y:S02]  /*9300*/  LEA R14, P2, R11.reuse, R8, 0x1 ;  /* 0x000000080b0e7211 */ /* 0x044fe400078408ff */
[-C--:B------:R-:W-:Y:S01]  /*9310*/  LEA.HI.X.SX32 R17, R10, R0.reuse, 0x1, P1 ;  /* 0x000000000a117211 */ /* 0x080fe200008f0eff */
[----:B------:R0:W-:Y:S01]  /*9320*/  STL.64 [R1+0x6d0], R18 ;  /* 0x0006d01201007387 */ /* 0x0001e20000100a00 */
[----:B------:R-:W-:Y:S02]  /*9330*/  LEA.HI.X.SX32 R15, R11, R0, 0x1, P2 ;  /* 0x000000000b0f7211 */ /* 0x000fe400010f0eff */
[----:B------:R-:W-:Y:S01]  /*9340*/  CS2R R10, SRZ ;  /* 0x00000000000a7805 */ /* 0x000fe2000001ff00 */
[----:B------:R1:W-:Y:S04]  /*9350*/  STL.64 [R1+0x6c8], R16 ;  /* 0x0006c81001007387 */ /* 0x0003e80000100a00 */
[----:B------:R2:W-:Y:S01]  /*9360*/  STL.64 [R1+0x6c0], R14 ;  /* 0x0006c00e01007387 */ /* 0x0005e20000100a00 */
[----:B0-----:R-:W-:-:S02]  /*9370*/  LEA R18, P0, R4, R8, 0x1 ;  /* 0x0000000804127211 */ /* 0x001fc400078008ff */
[C---:B-1----:R-:W-:Y:S02]  /*9380*/  LEA R16, P1, R5.reuse, R8, 0x1 ;  /* 0x0000000805107211 */ /* 0x042fe400078208ff */
[----:B------:R-:W-:Y:S02]  /*9390*/  LEA.HI.X.SX32 R19, R4, R0, 0x1, P0 ;  /* 0x0000000004137211 */ /* 0x000fe400000f0eff */
[C---:B--2---:R-:W-:Y:S02]  /*93a0*/  LEA R14, P2, R6.reuse, R8, 0x1 ;  /* 0x00000008060e7211 */ /* 0x044fe400078408ff */
[-C--:B------:R-:W-:Y:S01]  /*93b0*/  LEA.HI.X.SX32 R17, R5, R0.reuse, 0x1, P1 ;  /* 0x0000000005117211 */ /* 0x080fe200008f0eff */
[----:B------:R0:W-:Y:S01]  /*93c0*/  STL.64 [R1+0x6b8], R18 ;  /* 0x0006b81201007387 */ /* 0x0001e20000100a00 */
[----:B------:R-:W-:Y:S01]  /*93d0*/  LEA.HI.X.SX32 R15, R6, R0, 0x1, P2 ;  /* 0x00000000060f7211 */ /* 0x000fe200010f0eff */
[----:B------:R-:W-:Y:S01]  /*93e0*/  IMAD.MOV.U32 R5, RZ, RZ, -0x800000 ;  /* 0xff800000ff057424 */ /* 0x000fe200078e00ff */
[----:B------:R-:W-:Y:S01]  /*93f0*/  MOV R4, 0x3f800000 ;  /* 0x3f80000000047802 */ /* 0x000fe20000000f00 */
[----:B------:R1:W-:Y:S01]  /*9400*/  STL.64 [R1+0x6b0], R16 ;  /* 0x0006b01001007387 */ /* 0x0003e20000100a00 */
[----:B------:R-:W-:Y:S01]  /*9410*/  IMAD.MOV.U32 R6, RZ, RZ, -0x800000 ;  /* 0xff800000ff067424 */ /* 0x000fe200078e00ff */
[----:B------:R-:W-:Y:S01]  /*9420*/  LOP3.LUT P1, RZ, R78, 0x3, RZ, 0xc0, !PT ;  /* 0x000000034eff7812 */ /* 0x000fe2000782c0ff */
[----:B------:R-:W-:Y:S01]  /*9430*/  CS2R R8, SRZ ;  /* 0x0000000000087805 */ /* 0x000fe2000001ff00 */
[----:B------:R2:W-:Y:S01]  /*9440*/  STL.64 [R1+0x6a8], R14 ;  /* 0x0006a80e01007387 */ /* 0x0005e20000100a00 */
[----:B------:R-:W-:-:S02]  /*9450*/  MOV R0, RZ ;  /* 0x000000ff00007202 */ /* 0x000fc40000000f00 */
[----:B------:R-:W-:Y:S01]  /*9460*/  ISETP.LT.U32.AND P0, PT, R40, 0x80, !P1 ;  /* 0x000000802800780c */ /* 0x000fe20004f01070 */
[----:B------:R3:W-:Y:S01]  /*9470*/  STL.64 [R1+0x6a0], R12 ;  /* 0x0006a00c01007387 */ /* 0x0007e20000100a00 */
[----:B------:R-:W-:Y:S01]  /*9480*/  SHF.L.U32 R40, R37, 0x2, RZ ;  /* 0x0000000225287819 */ /* 0x000fe200000006ff */
[----:B0-----:R-:W-:Y:S02]  /*9490*/  CS2R R18, SRZ ;  /* 0x0000000000127805 */ /* 0x001fe4000001ff00 */
[----:B------:R0:W-:Y:S01]  /*94a0*/  STL [R1+0x69c], R4 ;  /* 0x00069c0401007387 */ /* 0x0001e20000100800 */
[----:B-1----:R-:W-:-:S03]  /*94b0*/  CS2R R16, SRZ ;  /* 0x0000000000107805 */ /* 0x002fc6000001ff00 */
[----:B------:R-:W-:Y:S01]  /*94c0*/  STL [R1+0x62c], R5 ;  /* 0x00062c0501007387 */ /* 0x000fe20000100800 */
[----:B--2---:R-:W-:Y:S01]  /*94d0*/  CS2R R14, SRZ ;  /* 0x00000000000e7805 */ /* 0x004fe2000001ff00 */
[----:B---3--:R-:W-:Y:S01]  /*94e0*/  CS2R R12, SRZ ;  /* 0x00000000000c7805 */ /* 0x008fe2000001ff00 */
[----:B0-----:R-:W-:-:S05]  /*94f0*/  MOV R4, 0xff800000 ;  /* 0xff80000000047802 */ /* 0x001fca0000000f00 */
[----:B------:R-:W-:Y:S04]  /*9500*/  STL [R1+0x630], R4 ;  /* 0x0006300401007387 */ /* 0x000fe80000100800 */
[----:B------:R-:W-:Y:S04]  /*9510*/  STL [R1+0x634], R6 ;  /* 0x0006340601007387 */ /* 0x000fe80000100800 */
[----:B------:R-:W-:Y:S04]  /*9520*/  STL [R1+0x638], R5 ;  /* 0x0006380501007387 */ /* 0x000fe80000100800 */
[----:B------:R-:W-:Y:S04]  /*9530*/  STL [R1+0x63c], R4 ;  /* 0x00063c0401007387 */ /* 0x000fe80000100800 */
[----:B------:R0:W-:Y:S04]  /*9540*/  STL [R1+0x640], R6 ;  /* 0x0006400601007387 */ /* 0x0001e80000100800 */
[----:B------:R1:W-:Y:S04]  /*9550*/  STL [R1+0x644], R5 ;  /* 0x0006440501007387 */ /* 0x0003e80000100800 */
[----:B------:R-:W-:Y:S01]  /*9560*/  STL [R1+0x64c], RZ ;  /* 0x00064cff01007387 */ /* 0x000fe20000100800 */
[----:B0-----:R-:W-:-:S03]  /*9570*/  MOV R6, 0x3f800000 ;  /* 0x3f80000000067802 */ /* 0x001fc60000000f00 */
[----:B------:R0:W-:Y:S01]  /*9580*/  STL [R1+0x648], R4 ;  /* 0x0006480401007387 */ /* 0x0001e20000100800 */
[----:B-1----:R-:W-:-:S03]  /*9590*/  IMAD.MOV.U32 R5, RZ, RZ, 0x3f800000 ;  /* 0x3f800000ff057424 */ /* 0x002fc600078e00ff */
[----:B------:R-:W-:Y:S04]  /*95a0*/  STL [R1+0x698], R6 ;  /* 0x0006980601007387 */ /* 0x000fe80000100800 */
[----:B------:R-:W-:Y:S01]  /*95b0*/  STL [R1+0x694], R5 ;  /* 0x0006940501007387 */ /* 0x000fe20000100800 */
[----:B0-----:R-:W-:-:S05]  /*95c0*/  MOV R4, 0x3f800000 ;  /* 0x3f80000000047802 */ /* 0x001fca0000000f00 */
        /* <DEDUP_REMOVED lines=11> */
[----:B------:R-:W-:Y:S04]  /*9680*/  STL [R1+0x660], R5 ;  /* 0x0006600501007387 */ /* 0x000fe80000100800 */
[----:B------:R-:W-:Y:S01]  /*9690*/  STL [R1+0x380], RZ ;  /* 0x000380ff01007387 */ /* 0x000fe20000100800 */
[----:B0-----:R-:W-:-:S03]  /*96a0*/  CS2R R6, SRZ ;  /* 0x0000000000067805 */ /* 0x001fc6000001ff00 */
[----:B------:R0:W-:Y:S04]  /*96b0*/  STL [R1+0x65c], R4 ;  /* 0x00065c0401007387 */ /* 0x0001e80000100800 */
[----:B------:R-:W-:Y:S04]  /*96c0*/  STL [R1+0x384], RZ ;  /* 0x000384ff01007387 */ /* 0x000fe80000100800 */
[----:B------:R-:W-:Y:S01]  /*96d0*/  STL [R1+0x388], RZ ;  /* 0x000388ff01007387 */ /* 0x000fe20000100800 */
[----:B0-----:R-:W-:-:S03]  /*96e0*/  CS2R R4, SRZ ;  /* 0x0000000000047805 */ /* 0x001fc6000001ff00 */
        /* <DEDUP_REMOVED lines=221> */
[----:B------:R0:W-:Y:S04]  /*a4c0*/  STL [R1+0x8a4], R36 ;  /* 0x0008a42401007387 */ /* 0x0001e80000100800 */
[----:B------:R1:W-:Y:S04]  /*a4d0*/  STL.64 [R1+0xab0], R74 ;  /* 0x000ab04a01007387 */ /* 0x0003e80000100a00 */
[----:B------:R2:W-:Y:S01]  /*a4e0*/  STL.64 [R1+0xaa8], R76 ;  /* 0x000aa84c01007387 */ /* 0x0005e20000100a00 */
[----:B0-----:R-:W-:-:S05]  /*a4f0*/  IMAD.WIDE R36, R38, 0x2, R72 ;  /* 0x0000000226247825 */ /* 0x001fca00078e0248 */
[----:B------:R0:W-:Y:S01]  /*a500*/  STL.64 [R1+0xaa0], R36 ;  /* 0x000aa02401007387 */ /* 0x0001e20000100a00 */
[----:B-1----:R-:W-:-:S04]  /*a510*/  IMAD.WIDE R74, R38, 0x2, R70 ;  /* 0x00000002264a7825 */ /* 0x002fc800078e0246 */
[C---:B--2---:R-:W-:Y:S01]  /*a520*/  IMAD.WIDE R76, R39.reuse, 0x2, R72 ;  /* 0x00000002274c7825 */ /* 0x044fe200078e0248 */
[----:B------:R1:W-:Y:S04]  /*a530*/  STL.64 [R1+0xa98], R74 ;  /* 0x000a984a01007387 */ /* 0x0003e80000100a00 */
[----:B------:R-:W-:Y:S01]  /*a540*/  STL.64 [R1+0xa90], R76 ;  /* 0x000a904c01007387 */ /* 0x000fe20000100a00 */
[----:B0-----:R-:W-:-:S04]  /*a550*/  IMAD.WIDE R36, R39, 0x2, R70 ;  /* 0x0000000227247825 */ /* 0x001fc800078e0246 */
[C---:B------:R-:W-:Y:S01]  /*a560*/  IMAD.WIDE R38, R40.reuse, 0x2, R70 ;  /* 0x0000000228267825 */ /* 0x040fe200078e0246 */
[----:B------:R0:W-:Y:S03]  /*a570*/  STL.64 [R1+0xa88], R36 ;  /* 0x000a882401007387 */ /* 0x0001e60000100a00 */
[----:B-1----:R-:W-:-:S05]  /*a580*/  IMAD.WIDE R74, R40, 0x2, R72 ;  /* 0x00000002284a7825 */ /* 0x002fca00078e0248 */
[----:B------:R-:W-:Y:S01]  /*a590*/  STL.64 [R1+0xa80], R74 ;  /* 0x000a804a01007387 */ /* 0x000fe20000100a00 */
[----:B0-----:R-:W-:-:S03]  /*a5a0*/  IMAD.WIDE R36, R41, 0x2, R72 ;  /* 0x0000000229247825 */ /* 0x001fc600078e0248 */
[----:B------:R0:W-:Y:S01]  /*a5b0*/  STL.64 [R1+0xa78], R38 ;  /* 0x000a782601007387 */ /* 0x0001e20000100a00 */
[----:B------:R-:W-:-:S03]  /*a5c0*/  IMAD.WIDE R40, R41, 0x2, R70 ;  /* 0x0000000229287825 */ /* 0x000fc600078e0246 */
[----:B------:R1:W-:Y:S04]  /*a5d0*/  STL.64 [R1+0xa70], R36 ;  /* 0x000a702401007387 */ /* 0x0003e80000100a00 */
[----:B------:R2:W-:Y:S01]  /*a5e0*/  STL.64 [R1+0xa68], R40 ;  /* 0x000a682801007387 */ /* 0x0005e20000100a00 */
[----:B0-----:R-:W-:-:S04]  /*a5f0*/  IMAD.WIDE R38, R42, 0x2, R72 ;  /* 0x000000022a267825 */ /* 0x001fc800078e0248 */
[----:B-1----:R-:W-:Y:S01]  /*a600*/  IMAD.WIDE R36, R42, 0x2, R70 ;  /* 0x000000022a247825 */ /* 0x002fe200078e0246 */
[----:B------:R0:W-:Y:S03]  /*a610*/  STL.64 [R1+0xa60], R38 ;  /* 0x000a602601007387 */ /* 0x0001e60000100a00 */
[C---:B--2---:R-:W-:Y:S01]  /*a620*/  IMAD.WIDE R40, R43.reuse, 0x2, R72 ;  /* 0x000000022b287825 */ /* 0x044fe200078e0248 */
[----:B------:R1:W-:Y:S04]  /*a630*/  STL.64 [R1+0xa58], R36 ;  /* 0x000a582401007387 */ /* 0x0003e80000100a00 */
[----:B------:R2:W-:Y:S01]  /*a640*/  STL.64 [R1+0xa50], R40 ;  /* 0x000a502801007387 */ /* 0x0005e20000100a00 */
[----:B0-----:R-:W-:-:S04]  /*a650*/  IMAD.WIDE R38, R43, 0x2, R70 ;  /* 0x000000022b267825 */ /* 0x001fc800078e0246 */
[C---:B-1----:R-:W-:Y:S01]  /*a660*/  IMAD.WIDE R36, R44.reuse, 0x2, R72 ;  /* 0x000000022c247825 */ /* 0x042fe200078e0248 */
[----:B------:R0:W-:Y:S03]  /*a670*/  STL.64 [R1+0xa48], R38 ;  /* 0x000a482601007387 */ /* 0x0001e60000100a00 */
[----:B--2---:R-:W-:Y:S01]  /*a680*/  IMAD.WIDE R40, R44, 0x2, R70 ;  /* 0x000000022c287825 */ /* 0x004fe200078e0246 */
        /* <DEDUP_REMOVED lines=92> */
[----:B0-----:R-:W-:Y:S01]  /*ac50*/  IMAD.WIDE R38, R67, 0x2, R70 ;  /* 0x0000000243267825 */ /* 0x001fe200078e0246 */
[----:B-1----:R-:W-:-:S05]  /*ac60*/  LOP3.LUT R36, R68, 0x40, RZ, 0x3c, !PT ;  /* 0x0000004044247812 */ /* 0x002fca00078e3cff */
[----:B------:R2:W-:Y:S04]  /*ac70*/  STL [R1+0x8a0], R36 ;  /* 0x0008a02401007387 */ /* 0x0005e80000100800 */
[----:B------:R2:W-:Y:S02]  /*ac80*/  STL.64 [R1+0x8c8], R38 ;  /* 0x0008c82601007387 */ /* 0x0005e40000100a00 */
.L_x_1:
[----:B------:R-:W3:Y:S04]  /*ac90*/  LDL.64 R44, [R1+0xab0] ;  /* 0x000ab000012c7983 */ /* 0x000ee80000100a00 */
[----:B--2---:R-:W2:Y:S04]  /*aca0*/  LDL.64 R36, [R1+0x430] ;  /* 0x0004300001247983 */ /* 0x004ea80000100a00 */
[----:B------:R-:W4:Y:S04]  /*acb0*/  LDL.64 R46, [R1+0x3d8] ;  /* 0x0003d800012e7983 */ /* 0x000f280000100a00 */
        /* <DEDUP_REMOVED lines=31> */
[----:B------:R-:W4:Y:S01]  /*aeb0*/  LDL.64 R122, [R1+0x8f0] ;  /* 0x0008f000017a7983 */ /* 0x000f220000100a00 */
[----:B---3--:R-:W-:-:S04]  /*aec0*/  IMAD.WIDE R44, R0, 0x2, R44 ;  /* 0x00000002002c7825 */ /* 0x008fc800078e022c */
[C---:B--2---:R-:W-:Y:S01]  /*aed0*/  IMAD.WIDE R36, R0.reuse, 0x2, R36 ;  /* 0x0000000200247825 */ /* 0x044fe200078e0224 */
[----:B------:R0:W2:Y:S03]  /*aee0*/  LDG.E.U16 R64, [R44.64] ;  /* 0x000000042c407981 */ /* 0x0000a6000c1e1500 */
[C---:B----4-:R-:W-:Y:S02]  /*aef0*/  IMAD.WIDE R46, R0.reuse, 0x2, R46 ;  /* 0x00000002002e7825 */ /* 0x050fe400078e022e */
[----:B------:R1:W3:Y:S02]  /*af00*/  LDG.E.U16 R36, [R36.64] ;  /* 0x0000000424247981 */ /* 0x0002e4000c1e1500 */
[----:B------:R-:W-:-:S04]  /*af10*/  IMAD.WIDE R42, R0, 0x2, R42 ;  /* 0x00000002002a7825 */ /* 0x000fc800078e022a */
[C---:B------:R-:W-:Y:S01]  /*af20*/  IMAD.WIDE R48, R0.reuse, 0x2, R48 ;  /* 0x0000000200307825 */ /* 0x040fe200078e0230 */
[----:B------:R4:W2:Y:S03]  /*af30*/  LDG.E.U16 R54, [R42.64] ;  /* 0x000000042a367981 */ /* 0x0008a6000c1e1500 */
[C---:B0-----:R-:W-:Y:S01]  /*af40*/  IMAD.WIDE R44, R0.reuse, 0x2, R66 ;  /* 0x00000002002c7825 */ /* 0x041fe200078e0242 */
[----:B-1----:R0:W2:Y:S04]  /*af50*/  LDG.E.U16 R37, [R46.64] ;  /* 0x000000042e257981 */ /* 0x0020a8000c1e1500 */
[----:B------:R1:W2:Y:S01]  /*af60*/  LDG.E.U16 R71, [R48.64] ;  /* 0x0000000430477981 */ /* 0x0002a2000c1e1500 */
[----:B----4-:R-:W-:-:S03]  /*af70*/  IMAD.WIDE R42, R0, 0x2, R62 ;  /* 0x00000002002a7825 */ /* 0x010fc600078e023e */
[----:B------:R-:W4:Y:S01]  /*af80*/  LDL.64 R66, [R1+0xa08] ;  /* 0x000a080001427983 */ /* 0x000f220000100a00 */
[----:B0-----:R-:W-:-:S03]  /*af90*/  IMAD.WIDE R46, R0, 0x2, R52 ;  /* 0x00000002002e7825 */ /* 0x001fc600078e0234 */
[----:B------:R0:W2:Y:S01]  /*afa0*/  LDG.E.U16 R63, [R44.64] ;  /* 0x000000042c3f7981 */ /* 0x0000a2000c1e1500 */
[----:B-1----:R-:W-:-:S03]  /*afb0*/  IMAD.WIDE R48, R0, 0x2, R78 ;  /* 0x0000000200307825 */ /* 0x002fc600078e024e */
[----:B------:R-:W2:Y:S04]  /*afc0*/  LDL.64 R52, [R1+0xa30] ;  /* 0x000a300001347983 */ /* 0x000ea80000100a00 */
[----:B------:R-:W3:Y:S01]  /*afd0*/  LDL.64 R78, [R1+0xa00] ;  /* 0x000a0000014e7983 */ /* 0x000ee20000100a00 */
[----:B0-----:R-:W-:-:S03]  /*afe0*/  IMAD.WIDE R44, R0, 0x2, R74 ;  /* 0x00000002002c7825 */ /* 0x001fc600078e024a */
[----:B------:R0:W4:Y:S01]  /*aff0*/  LDG.E.U16 R62, [R42.64] ;  /* 0x000000042a3e7981 */ /* 0x000122000c1e1500 */
[----:B------:R-:W-:-:S03]  /*b000*/  IMAD.WIDE R40, R0, 0x2, R40 ;  /* 0x0000000200287825 */ /* 0x000fc600078e0228 */
[----:B------:R1:W4:Y:S04]  /*b010*/  LDG.E.U16 R70, [R46.64] ;  /* 0x000000042e467981 */ /* 0x000328000c1e1500 */
[----:B------:R1:W4:Y:S01]  /*b020*/  LDG.E.U16 R83, [R40.64] ;  /* 0x0000000428537981 */ /* 0x000322000c1e1500 */
[----:B0-----:R-:W-:-:S03]  /*b030*/  IMAD.WIDE R42, R0, 0x2, R56 ;  /* 0x00000002002a7825 */ /* 0x001fc600078e0238 */
[----:B------:R0:W4:Y:S04]  /*b040*/  LDG.E.U16 R57, [R48.64] ;  /* 0x0000000430397981 */ /* 0x000128000c1e1500 */
[----:B------:R1:W4:Y:S04]  /*b050*/  LDG.E.U16 R43, [R42.64] ;  /* 0x000000042a2b7981 */ /* 0x000328000c1e1500 */
[----:B------:R-:W4:Y:S04]  /*b060*/  LDL.64 R74, [R1+0x9e8] ;  /* 0x0009e800014a7983 */ /* 0x000f280000100a00 */
[----:B0-----:R0:W4:Y:S01]  /*b070*/  LDG.E.U16 R49, [R44.64] ;  /* 0x000000042c317981 */ /* 0x001122000c1e1500 */
[----:B-1----:R-:W-:-:S05]  /*b080*/  IMAD.WIDE R40, R0, 0x2, R58 ;  /* 0x0000000200287825 */ /* 0x002fca00078e023a */
[----:B------:R1:W4:Y:S01]  /*b090*/  LDG.E.U16 R58, [R40.64] ;  /* 0x00000004283a7981 */ /* 0x000322000c1e1500 */
[----:B0-----:R-:W-:-:S03]  /*b0a0*/  IMAD.WIDE R44, R0, 0x2, R80 ;  /* 0x00000002002c7825 */ /* 0x001fc600078e0250 */
[----:B------:R-:W4:Y:S01]  /*b0b0*/  LDL.64 R80, [R1+0x9e0] ;  /* 0x0009e00001507983 */ /* 0x000f220000100a00 */
[----:B-1----:R-:W-:-:S03]  /*b0c0*/  IMAD.WIDE R40, R0, 0x2, R50 ;  /* 0x0000000200287825 */ /* 0x002fc600078e0232 */
[----:B------:R0:W4:Y:S04]  /*b0d0*/  LDG.E.U16 R44, [R44.64] ;  /* 0x000000042c2c7981 */ /* 0x000128000c1e1500 */
[----:B------:R1:W4:Y:S02]  /*b0e0*/  LDG.E.U16 R42, [R40.64] ;  /* 0x00000004282a7981 */ /* 0x000324000c1e1500 */
[C---:B-1----:R-:W-:Y:S02]  /*b0f0*/  IMAD.WIDE R40, R0.reuse, 0x2, R84 ;  /* 0x0000000200287825 */ /* 0x042fe400078e0254 */
[----:B------:R-:W4:Y:S02]  /*b100*/  LDL.64 R84, [R1+0x9d0] ;  /* 0x0009d00001547983 */ /* 0x000f240000100a00 */
[----:B------:R-:W-:-:S02]  /*b110*/  IMAD.WIDE R46, R0, 0x2, R76 ;  /* 0x00000002002e7825 */ /* 0x000fc400078e024c */
[----:B------:R-:W4:Y:S04]  /*b120*/  LDL.64 R76, [R1+0x9f0] ;  /* 0x0009f000014c7983 */ /* 0x000f280000100a00 */
[----:B------:R1:W4:Y:S02]  /*b130*/  LDG.E.U16 R50, [R46.64] ;  /* 0x000000042e327981 */ /* 0x000324000c1e1500 */
[C---:B-1----:R-:W-:Y:S02]  /*b140*/  IMAD.WIDE R46, R0.reuse, 0x2, R88 ;  /* 0x00000002002e7825 */ /* 0x042fe400078e0258 */
[----:B------:R-:W4:Y:S02]  /*b150*/  LDL.64 R88, [R1+0x9a8] ;  /* 0x0009a80001587983 */ /* 0x000f240000100a00 */
[----:B------:R-:W-:-:S02]  /*b160*/  IMAD.WIDE R60, R0, 0x2, R60 ;  /* 0x00000002003c7825 */ /* 0x000fc400078e023c */
[----:B------:R1:W4:Y:S02]  /*b170*/  LDG.E.U16 R46, [R46.64] ;  /* 0x000000042e2e7981 */ /* 0x000324000c1e1500 */
[C---:B------:R-:W-:Y:S02]  /*b180*/  IMAD.WIDE R38, R0.reuse, 0x2, R38 ;  /* 0x0000000200267825 */ /* 0x040fe400078e0226 */
[----:B0-----:R3:W4:Y:S02]  /*b190*/  LDG.E.U16 R45, [R60.64] ;  /* 0x000000043c2d7981 */ /* 0x001724000c1e1500 */
[C---:B------:R-:W-:Y:S02]  /*b1a0*/  IMAD.WIDE R72, R0.reuse, 0x2, R72 ;  /* 0x0000000200487825 */ /* 0x040fe400078e0248 */
[----:B------:R0:W4:Y:S02]  /*b1b0*/  LDG.E.U16 R38, [R38.64] ;  /* 0x0000000426267981 */ /* 0x000124000c1e1500 */
[----:B------:R-:W-:-:S06]  /*b1c0*/  IMAD.WIDE R68, R0, 0x2, R68 ;  /* 0x0000000200447825 */ /* 0x000fcc00078e0244 */
[----:B------:R0:W4:Y:S01]  /*b1d0*/  LDG.E.U16 R69, [R68.64] ;  /* 0x0000000444457981 */ /* 0x000122000c1e1500 */
[----:B--2---:R-:W-:-:S04]  /*b1e0*/  IMAD.WIDE R52, R0, 0x2, R52 ;  /* 0x0000000200347825 */ /* 0x004fc800078e0234 */
[C---:B---3--:R-:W-:Y:S01]  /*b1f0*/  IMAD.WIDE R60, R0.reuse, 0x2, R78 ;  /* 0x00000002003c7825 */ /* 0x048fe200078e024e */
[----:B0-----:R0:W2:Y:S04]  /*b200*/  LDG.E.U16 R39, [R52.64] ;  /* 0x0000000434277981 */ /* 0x0010a8000c1e1500 */
[----:B------:R-:W3:Y:S01]  /*b210*/  LDL.64 R78, [R1+0x9c8] ;  /* 0x0009c800014e7983 */ /* 0x000ee20000100a00 */
[----:B----4-:R-:W-:-:S03]  /*b220*/  IMAD.WIDE R66, R0, 0x2, R66 ;  /* 0x0000000200427825 */ /* 0x010fc600078e0242 */
[----:B------:R4:W2:Y:S04]  /*b230*/  LDG.E.U16 R61, [R60.64] ;  /* 0x000000043c3d7981 */ /* 0x0008a8000c1e1500 */
[----:B0-----:R0:W2:Y:S04]  /*b240*/  LDG.E.U16 R53, [R40.64] ;  /* 0x0000000428357981 */ /* 0x0010a8000c1e1500 */
[----:B------:R1:W2:Y:S01]  /*b250*/  LDG.E.U16 R68, [R66.64] ;  /* 0x0000000442447981 */ /* 0x0002a2000c1e1500 */
[----:B0-----:R-:W-:-:S03]  /*b260*/  IMAD.WIDE R40, R0, 0x2, R86 ;  /* 0x0000000200287825 */ /* 0x001fc600078e0256 */
[----:B------:R0:W2:Y:S01]  /*b270*/  LDG.E.U16 R86, [R72.64] ;  /* 0x0000000448567981 */ /* 0x0000a2000c1e1500 */
[----:B-1----:R-:W-:-:S03]  /*b280*/  IMAD.WIDE R66, R0, 0x2, R92 ;  /* 0x0000000200427825 */ /* 0x002fc600078e025c */
[----:B------:R-:W2:Y:S04]  /*b290*/  LDL.64 R92, [R1+0x938] ;  /* 0x00093800015c7983 */ /* 0x000ea80000100a00 */
[----:B----4-:R1:W4:Y:S04]  /*b2a0*/  LDG.E.U16 R60, [R40.64] ;  /* 0x00000004283c7981 */ /* 0x010328000c1e1500 */
[----:B------:R1:W4:Y:S01]  /*b2b0*/  LDG.E.U16 R47, [R66.64] ;  /* 0x00000004422f7981 */ /* 0x000322000c1e1500 */
[----:B0-----:R-:W-:-:S03]  /*b2c0*/  IMAD.WIDE R72, R0, 0x2, R80 ;  /* 0x0000000200487825 */ /* 0x001fc600078e0250 */
[----:B------:R-:W4:Y:S01]  /*b2d0*/  LDL.64 R80, [R1+0x9a0] ;  /* 0x0009a00001507983 */ /* 0x000f220000100a00 */
[----:B------:R-:W-:-:S03]  /*b2e0*/  IMAD.WIDE R74, R0, 0x2, R74 ;  /* 0x00000002004a7825 */ /* 0x000fc600078e024a */
[----:B------:R0:W4:Y:S04]  /*b2f0*/  LDG.E.U16 R48, [R72.64] ;  /* 0x0000000448307981 */ /* 0x000128000c1e1500 */
[----:B------:R0:W4:Y:S01]  /*b300*/  LDG.E.U16 R55, [R74.64] ;  /* 0x000000044a377981 */ /* 0x000122000c1e1500 */
[----:B-1----:R-:W-:-:S03]  /*b310*/  IMAD.WIDE R40, R0, 0x2, R84 ;  /* 0x0000000200287825 */ /* 0x002fc600078e0254 */
[----:B------:R-:W4:Y:S01]  /*b320*/  LDL.64 R84, [R1+0x980] ;  /* 0x0009800001547983 */ /* 0x000f220000100a00 */
[----:B------:R-:W-:-:S03]  /*b330*/  IMAD.WIDE R66, R0, 0x2, R88 ;  /* 0x0000000200427825 */ /* 0x000fc600078e0258 */
[----:B------:R1:W4:Y:S04]  /*b340*/  LDG.E.U16 R41, [R40.64] ;  /* 0x0000000428297981 */ /* 0x000328000c1e1500 */
[----:B------:R0:W4:Y:S04]  /*b350*/  LDG.E.U16 R82, [R66.64] ;  /* 0x0000000442527981 */ /* 0x000128000c1e1500 */
[----:B------:R-:W4:Y:S01]  /*b360*/  LDL.64 R88, [R1+0x930] ;  /* 0x0009300001587983 */ /* 0x000f220000100a00 */
[----:B0-----:R-:W-:-:S03]  /*b370*/  IMAD.WIDE R66, R0, 0x2, R98 ;  /* 0x0000000200427825 */ /* 0x001fc600078e0262 */
[----:B------:R-:W4:Y:S01]  /*b380*/  LDL.64 R98, [R1+0x968] ;  /* 0x0009680001627983 */ /* 0x000f220000100a00 */
[----:B------:R-:W-:-:S03]  /*b390*/  IMAD.WIDE R74, R0, 0x2, R90 ;  /* 0x00000002004a7825 */ /* 0x000fc600078e025a */
[----:B------:R0:W4:Y:S04]  /*b3a0*/  LDG.E.U16 R67, [R66.64] ;  /* 0x0000000442437981 */ /* 0x000128000c1e1500 */
[----:B------:R0:W4:Y:S04]  /*b3b0*/  LDG.E.U16 R52, [R74.64] ;  /* 0x000000044a347981 */ /* 0x000128000c1e1500 */
[----:B------:R-:W4:Y:S01]  /*b3c0*/  LDL.64 R90, [R1+0x978] ;  /* 0x00097800015a7983 */ /* 0x000f220000100a00 */
[----:B0-----:R-:W-:-:S03]  /*b3d0*/  IMAD.WIDE R74, R0, 0x2, R96 ;  /* 0x00000002004a7825 */ /* 0x001fc600078e0260 */
[----:B------:R-:W4:Y:S04]  /*b3e0*/  LDL.64 R96, [R1+0x960] ;  /* 0x0009600001607983 */ /* 0x000f280000100a00 */
[----:B------:R2:W4:Y:S01]  /*b3f0*/  LDG.E.U16 R66, [R74.64] ;  /* 0x000000044a427981 */ /* 0x000522000c1e1500 */
[----:B------:R-:W-:-:S03]  /*b400*/  IMAD.WIDE R72, R0, 0x2, R102 ;  /* 0x0000000200487825 */ /* 0x000fc600078e0266 */
[----:B------:R-:W4:Y:S01]  /*b410*/  LDL.64 R102, [R1+0x948] ;  /* 0x0009480001667983 */ /* 0x000f220000100a00 */
[----:B------:R-:W-:-:S03]  /*b420*/  IMAD.WIDE R76, R0, 0x2, R76 ;  /* 0x00000002004c7825 */ /* 0x000fc600078e024c */
[----:B------:R0:W4:Y:S04]  /*b430*/  LDG.E.U16 R65, [R72.64] ;  /* 0x0000000448417981 */ /* 0x000128000c1e1500 */
[----:B------:R0:W4:Y:S02]  /*b440*/  LDG.E.U16 R56, [R76.64] ;  /* 0x000000044c387981 */ /* 0x000124000c1e1500 */
[C---:B0-----:R-:W-:Y:S02]  /*b450*/  IMAD.WIDE R76, R0.reuse, 0x2, R116 ;  /* 0x00000002004c7825 */ /* 0x041fe400078e0274 */
[----:B------:R-:W4:Y:S04]  /*b460*/  LDL.64 R116, [R1+0x950] ;  /* 0x0009500001747983 */ /* 0x000f280000100a00 */
[----:B------:R0:W4:Y:S02]  /*b470*/  LDG.E.U16 R51, [R76.64] ;  /* 0x000000044c337981 */ /* 0x000124000c1e1500 */
[----:B0-----:R-:W-:-:S02]  /*b480*/  IMAD.WIDE R76, R0, 0x2, R100 ;  /* 0x00000002004c7825 */ /* 0x001fc400078e0264 */
[----:B------:R-:W4:Y:S02]  /*b490*/  LDL.64 R100, [R1+0x910] ;  /* 0x0009100001647983 */ /* 0x000f240000100a00 */
[----:B---3--:R-:W-:-:S05]  /*b4a0*/  IMAD.WIDE R78, R0, 0x2, R78 ;  /* 0x00000002004e7825 */ /* 0x008fca00078e024e */
[----:B-1----:R4:W3:Y:S01]  /*b4b0*/  LDG.E.U16 R40, [R78.64] ;  /* 0x000000044e287981 */ /* 0x0028e2000c1e1500 */
[----:B--2---:R-:W-:-:S03]  /*b4c0*/  IMAD.WIDE R74, R0, 0x2, R92 ;  /* 0x00000002004a7825 */ /* 0x004fc600078e025c */
[----:B------:R-:W2:Y:S01]  /*b4d0*/  LDL.64 R92, [R1+0x918] ;  /* 0x00091800015c7983 */ /* 0x000ea20000100a00 */
[----:B----4-:R-:W-:-:S03]  /*b4e0*/  IMAD.WIDE R78, R0, 0x2, R80 ;  /* 0x00000002004e7825 */ /* 0x010fc600078e0250 */
[----:B------:R-:W4:Y:S01]  /*b4f0*/  LDL.64 R80, [R1+0x928] ;  /* 0x0009280001507983 */ /* 0x000f220000100a00 */
[----:B------:R-:W-:-:S03]  /*b500*/  IMAD.WIDE R72, R0, 0x2, R84 ;  /* 0x0000000200487825 */ /* 0x000fc600078e0254 */
[----:B------:R0:W3:Y:S04]  /*b510*/  LDG.E.U16 R85, [R78.64] ;  /* 0x000000044e557981 */ /* 0x0000e8000c1e1500 */
[----:B------:R1:W3:Y:S04]  /*b520*/  LDG.E.U16 R59, [R72.64] ;  /* 0x00000004483b7981 */ /* 0x0002e8000c1e1500 */
[----:B------:R0:W3:Y:S01]  /*b530*/  LDG.E.U16 R84, [R76.64] ;  /* 0x000000044c547981 */ /* 0x0000e2000c1e1500 */
[----:B-1----:R-:W-:-:S03]  /*b540*/  IMAD.WIDE R72, R0, 0x2, R94 ;  /* 0x0000000200487825 */ /* 0x002fc600078e025e */
[----:B------:R-:W3:Y:S04]  /*b550*/  LDL.64 R94, [R1+0x920] ;  /* 0x00092000015e7983 */ /* 0x000ee80000100a00 */
[----:B------:R1:W3:Y:S01]  /*b560*/  LDG.E.U16 R87, [R72.64] ;  /* 0x0000000448577981 */ /* 0x0002e2000c1e1500 */
[----:B0-----:R-:W-:-:S03]  /*b570*/  IMAD.WIDE R78, R0, 0x2, R88 ;  /* 0x00000002004e7825 */ /* 0x001fc600078e0258 */
[----:B------:R0:W3:Y:S02]  /*b580*/  LDG.E.U16 R88, [R74.64] ;  /* 0x000000044a587981 */ /* 0x0000e4000c1e1500 */
[C---:B0-----:R-:W-:Y:S02]  /*b590*/  IMAD.WIDE R74, R0.reuse, 0x2, R98 ;  /* 0x00000002004a7825 */ /* 0x041fe400078e0262 */
[----:B------:R-:W3:Y:S02]  /*b5a0*/  LDL.64 R98, [R1+0x908] ;  /* 0x0009080001627983 */ /* 0x000ee40000100a00 */
[C---:B-1----:R-:W-:Y:S02]  /*b5b0*/  IMAD.WIDE R72, R0.reuse, 0x2, R120 ;  /* 0x0000000200487825 */ /* 0x042fe400078e0278 */
[----:B------:R-:W3:Y:S02]  /*b5c0*/  LDL.64 R120, [R1+0x8e8] ;  /* 0x0008e80001787983 */ /* 0x000ee40000100a00 */
[----:B------:R-:W-:-:S02]  /*b5d0*/  IMAD.WIDE R76, R0, 0x2, R90 ;  /* 0x00000002004c7825 */ /* 0x000fc400078e025a */
[----:B------:R3:W3:Y:S04]  /*b5e0*/  LDG.E.U16 R90, [R78.64] ;  /* 0x000000044e5a7981 */ /* 0x0006e8000c1e1500 */
[----:B------:R0:W3:Y:S02]  /*b5f0*/  LDG.E.U16 R89, [R76.64] ;  /* 0x000000044c597981 */ /* 0x0000e4000c1e1500 */
[----:B0-----:R-:W-:-:S04]  /*b600*/  IMAD.WIDE R76, R0, 0x2, R96 ;  /* 0x00000002004c7825 */ /* 0x001fc800078e0260 */
[----:B----4-:R-:W-:-:S05]  /*b610*/  IMAD.WIDE R80, R0, 0x2, R80 ;  /* 0x0000000200507825 */ /* 0x010fca00078e0250 */
[----:B------:R2:W4:Y:S02]  /*b620*/  LDG.E.U16 R91, [R80.64] ;  /* 0x00000004505b7981 */ /* 0x000524000c1e1500 */
[C---:B--2---:R-:W-:Y:S02]  /*b630*/  IMAD.WIDE R80, R0.reuse, 0x2, R92 ;  /* 0x0000000200507825 */ /* 0x044fe400078e025c */
[----:B------:R0:W2:Y:S04]  /*b640*/  LDG.E.U16 R92, [R72.64] ;  /* 0x00000004485c7981 */ /* 0x0000a8000c1e1500 */
[----:B------:R1:W2:Y:S04]  /*b650*/  LDG.E.U16 R93, [R74.64] ;  /* 0x000000044a5d7981 */ /* 0x0002a8000c1e1500 */
[----:B------:R1:W2:Y:S01]  /*b660*/  LDG.E.U16 R96, [R80.64] ;  /* 0x0000000450607981 */ /* 0x0002a2000c1e1500 */
[----:B0-----:R-:W-:-:S03]  /*b670*/  IMAD.WIDE R72, R0, 0x2, R118 ;  /* 0x0000000200487825 */ /* 0x001fc600078e0276 */
[----:B------:R-:W2:Y:S04]  /*b680*/  LDL.64 R118, [R1+0x8e0] ;  /* 0x0008e00001767983 */ /* 0x000ea80000100a00 */
[----:B------:R0:W4:Y:S04]  /*b690*/  LDG.E.U16 R97, [R72.64] ;  /* 0x0000000448617981 */ /* 0x000128000c1e1500 */
[----:B0-----:R-:W4:Y:S01]  /*b6a0*/  LDL.64 R72, [R1+0x900] ;  /* 0x0009000001487983 */ /* 0x001f220000100a00 */
[----:B---3--:R-:W-:-:S03]  /*b6b0*/  IMAD.WIDE R78, R0, 0x2, R94 ;  /* 0x00000002004e7825 */ /* 0x008fc600078e025e */
[----:B------:R0:W3:Y:S01]  /*b6c0*/  LDG.E.U16 R94, [R76.64] ;  /* 0x000000044c5e7981 */ /* 0x0000e2000c1e1500 */
[----:B-1----:R-:W-:-:S03]  /*b6d0*/  IMAD.WIDE R74, R0, 0x2, R116 ;  /* 0x00000002004a7825 */ /* 0x002fc600078e0274 */
[----:B------:R-:W3:Y:S04]  /*b6e0*/  LDL.64 R116, [R1+0x8d8] ;  /* 0x0008d80001747983 */ /* 0x000ee80000100a00 */
[----:B------:R1:W3:Y:S01]  /*b6f0*/  LDG.E.U16 R95, [R78.64] ;  /* 0x000000044e5f7981 */ /* 0x0002e2000c1e1500 */
[----:B0-----:R-:W-:-:S03]  /*b700*/  IMAD.WIDE R76, R0, 0x2, R102 ;  /* 0x00000002004c7825 */ /* 0x001fc600078e0266 */
[----:B------:R-:W3:Y:S01]  /*b710*/  LDL.64 R102, [R1+0x8c8] ;  /* 0x0008c80001667983 */ /* 0x000ee20000100a00 */
[----:B-1----:R-:W-:-:S03]  /*b720*/  IMAD.WIDE R78, R0, 0x2, R100 ;  /* 0x00000002004e7825 */ /* 0x002fc600078e0264 */
[----:B------:R-:W3:Y:S01]  /*b730*/  LDL.64 R100, [R1+0x8d0] ;  /* 0x0008d00001647983 */ /* 0x000ee20000100a00 */
[----:B------:R-:W-:-:S03]  /*b740*/  IMAD.WIDE R80, R0, 0x2, R98 ;  /* 0x0000000200507825 */ /* 0x000fc600078e0262 */
[----:B------:R0:W3:Y:S04]  /*b750*/  LDG.E.U16 R78, [R78.64] ;  /* 0x000000044e4e7981 */ /* 0x0000e8000c1e1500 */
[----:B------:R1:W3:Y:S04]  /*b760*/  LDG.E.U16 R98, [R74.64] ;  /* 0x000000044a627981 */ /* 0x0002e8000c1e1500 */
[----:B------:R1:W3:Y:S04]  /*b770*/  LDG.E.U16 R99, [R76.64] ;  /* 0x000000044c637981 */ /* 0x0002e8000c1e1500 */
[----:B0-----:R0:W3:Y:S01]  /*b780*/  LDG.E.U16 R79, [R80.64] ;  /* 0x00000004504f7981 */ /* 0x0010e2000c1e1500 */
[----:B-1----:R-:W-:-:S04]  /*b790*/  IMAD.WIDE R74, R0, 0x2, R124 ;  /* 0x00000002004a7825 */ /* 0x002fc800078e027c */
[C---:B------:R-:W-:Y:S01]  /*b7a0*/  IMAD.WIDE R76, R0.reuse, 0x2, R122 ;  /* 0x00000002004c7825 */ /* 0x040fe200078e027a */
[----:B0-----:R2:W3:Y:S05]  /*b7b0*/  LDG.E.U16 R81, [R74.64] ;  /* 0x000000044a517981 */ /* 0x0014ea000c1e1500 */
[----:B------:R0:W3:Y:S04]  /*b7c0*/  LDG.E.U16 R76, [R76.64] ;  /* 0x000000044c4c7981 */ /* 0x0000e8000c1e1500 */
[----:B------:R-:W-:Y:S04]  /*b7d0*/  STL [R1+0xb10], R0 ;  /* 0x000b100001007387 */ /* 0x000fe80000100800 */
[----:B------:R-:W3:Y:S01]  /*b7e0*/  LDL R115, [R1+0x8a0] ;  /* 0x0008a00001737983 */ /* 0x000ee20000100800 */
[----:B--2---:R-:W-:-:S06]  /*b7f0*/  IMAD.WIDE R74, R0, 0x2, R118 ;  /* 0x00000002004a7825 */ /* 0x004fcc00078e0276 */
[----:B------:R1:W2:Y:S01]  /*b800*/  LDG.E.U16 R74, [R74.64] ;  /* 0x000000044a4a7981 */ /* 0x0002a2000c1e1500 */
[----:B----4-:R-:W-:-:S05]  /*b810*/  IMAD.WIDE R72, R0, 0x2, R72 ;  /* 0x0000000200487825 */ /* 0x010fca00078e0248 */
[----:B------:R4:W2:Y:S02]  /*b820*/  LDG.E.U16 R80, [R72.64] ;  /* 0x0000000448507981 */ /* 0x0008a4000c1e1500 */
[----:B----4-:R-:W-:-:S05]  /*b830*/  IMAD.WIDE R72, R0, 0x2, R120 ;  /* 0x0000000200487825 */ /* 0x010fca00078e0278 */
[----:B0-----:R3:W4:Y:S02]  /*b840*/  LDG.E.U16 R77, [R72.64] ;  /* 0x00000004484d7981 */ /* 0x001724000c1e1500 */
[C---:B---3--:R-:W-:Y:S02]  /*b850*/  IMAD.WIDE R72, R0.reuse, 0x2, R116 ;  /* 0x0000000200487825 */ /* 0x048fe400078e0274 */
[----:B------:R-:W3:Y:S04]  /*b860*/  LDL R116, [R1+0x3d4] ;  /* 0x0003d40001747983 */ /* 0x000ee80000100800 */
[----:B-1----:R0:W3:Y:S02]  /*b870*/  LDG.E.U16 R75, [R72.64] ;  /* 0x00000004484b7981 */ /* 0x0020e4000c1e1500 */
[----:B0-----:R-:W-:-:S05]  /*b880*/  IMAD.WIDE R72, R0, 0x2, R100 ;  /* 0x0000000200487825 */ /* 0x001fca00078e0264 */
[----:B------:R0:W3:Y:S02]  /*b890*/  LDG.E.U16 R100, [R72.64] ;  /* 0x0000000448647981 */ /* 0x0000e4000c1e1500 */
[----:B0-----:R-:W-:-:S06]  /*b8a0*/  IMAD.WIDE R72, R0, 0x2, R102 ;  /* 0x0000000200487825 */ /* 0x001fcc00078e0266 */
[----:B------:R-:W3:Y:S04]  /*b8b0*/  LDG.E.U16 R72, [R72.64] ;  /* 0x0000000448487981 */ /* 0x000ee8000c1e1500 */
[----:B------:R-:W0:Y:S04]  /*b8c0*/  S2R R101, SR_TID.X ;  /* 0x0000000000657919 */ /* 0x000e280000002100 */
[----:B------:R-:W-:Y:S01]  /*b8d0*/  BAR.SYNC.DEFER_BLOCKING 0x0 ;  /* 0x0000000000007b1d */ /* 0x000fe20000010000 */
[----:B------:R-:W-:Y:S02]  /*b8e0*/  LOP3.LUT R103, R113, 0x10, RZ, 0x3c, !PT ;  /* 0x0000001071677812 */ /* 0x000fe400078e3cff */
[----:B0-----:R-:W-:-:S03]  /*b8f0*/  LOP3.LUT R102, R101, 0xff, RZ, 0xc0, !PT ;  /* 0x000000ff65667812 */ /* 0x001fc600078ec0ff */
[----:B------:R-:W-:Y:S02]  /*b900*/  STS.U16 [R113+0x20000], R36 ;  /* 0x0200002471007388 */ /* 0x000fe40000000400 */
[----:B------:R-:W-:Y:S02]  /*b910*/  IMAD.SHL.U32 R101, R102, 0x2, RZ ;  /* 0x0000000266657824 */ /* 0x000fe400078e00ff */
[----:B------:R-:W-:Y:S04]  /*b920*/  STS.U16 [R113+0x20200], R37 ;  /* 0x0202002571007388 */ /* 0x000fe80000000400 */
[----:B------:R-:W-:Y:S04]  /*b930*/  STS.U16 [R113+0x22000], R44 ;  /* 0x0220002c71007388 */ /* 0x000fe80000000400 */
[----:B------:R-:W-:Y:S04]  /*b940*/  STS.U16 [R113+0x22200], R45 ;  /* 0x0222002d71007388 */ /* 0x000fe80000000400 */
[----:B------:R-:W-:Y:S04]  /*b950*/  STS.U16 [R113+0x24000], R51 ;  /* 0x0240003371007388 */ /* 0x000fe80000000400 */
[----:B------:R-:W-:Y:S04]  /*b960*/  STS.U16 [R113+0x24200], R52 ;  /* 0x0242003471007388 */ /* 0x000fe80000000400 */
[----:B------:R-:W-:Y:S04]  /*b970*/  STS.U16 [R113+0x26000], R87 ;  /* 0x0260005771007388 */ /* 0x000fe80000000400 */
[----:B------:R-:W-:Y:S01]  /*b980*/  STS.U16 [R113+0x26200], R88 ;  /* 0x0262005871007388 */ /* 0x000fe20000000400 */
[----:B------:R-:W-:-:S03]  /*b990*/  LOP3.LUT R101, R101, 0x20, RZ, 0x3c, !PT ;  /* 0x0000002065657812 */ /* 0x000fc600078e3cff */
        /* <DEDUP_REMOVED lines=15> */
[----:B------:R0:W-:Y:S04]  /*ba90*/  STS.U16 [R101+0x26a00], R96 ;  /* 0x026a006065007388 */ /* 0x0001e80000000400 */
[----:B0-----:R-:W0:Y:S01]  /*baa0*/  S2R R101, SR_TID.X ;  /* 0x0000000000657919 */ /* 0x001e220000002100 */
[----:B------:R-:W-:-:S04]  /*bab0*/  SHF.L.U32 R102, R102, 0x1, RZ ;  /* 0x0000000166667819 */ /* 0x000fc800000006ff */
[----:B------:R-:W-:-:S05]  /*bac0*/  LOP3.LUT R102, R102, 0x30, RZ, 0x3c, !PT ;  /* 0x0000003066667812 */ /* 0x000fca00078e3cff */
[----:B------:R-:W-:Y:S04]  /*bad0*/  STS.U16 [R102+0x20c00], R71 ;  /* 0x020c004766007388 */ /* 0x000fe80000000400 */
[----:B------:R-:W-:Y:S04]  /*bae0*/  STS.U16 [R102+0x20e00], R70 ;  /* 0x020e004666007388 */ /* 0x000fe80000000400 */
[----:B------:R-:W-:Y:S04]  /*baf0*/  STS.U16 [R102+0x22c00], R69 ;  /* 0x022c004566007388 */ /* 0x000fe80000000400 */
[----:B------:R-:W-:Y:S01]  /*bb00*/  STS.U16 [R102+0x22e00], R68 ;  /* 0x022e004466007388 */ /* 0x000fe20000000400 */
[----:B0-----:R-:W-:-:S03]  /*bb10*/  LOP3.LUT R101, R101, 0xff, RZ, 0xc0, !PT ;  /* 0x000000ff65657812 */ /* 0x001fc600078ec0ff */
[----:B------:R-:W-:Y:S04]  /*bb20*/  STS.U16 [R102+0x24c00], R67 ;  /* 0x024c004366007388 */ /* 0x000fe80000000400 */
[----:B------:R-:W-:Y:S01]  /*bb30*/  STS.U16 [R102+0x24e00], R66 ;  /* 0x024e004266007388 */ /* 0x000fe20000000400 */
[----:B------:R-:W-:-:S03]  /*bb40*/  IMAD.SHL.U32 R103, R101, 0x2, RZ ;  /* 0x0000000265677824 */ /* 0x000fc600078e00ff */
[----:B------:R-:W-:Y:S04]  /*bb50*/  STS.U16 [R102+0x26c00], R78 ;  /* 0x026c004e66007388 */ /* 0x000fe80000000400 */
[----:B------:R0:W-:Y:S02]  /*bb60*/  STS.U16 [R102+0x26e00], R79 ;  /* 0x026e004f66007388 */ /* 0x0001e40000000400 */
[----:B0-----:R-:W-:Y:S02]  /*bb70*/  SHF.L.U32 R102, R101, 0x1, RZ ;  /* 0x0000000165667819 */ /* 0x001fe400000006ff */
[----:B------:R-:W0:Y:S01]  /*bb80*/  S2R R101, SR_TID.X ;  /* 0x0000000000657919 */ /* 0x000e220000002100 */
[----:B------:R-:W-:Y:S02]  /*bb90*/  LOP3.LUT R103, R103, 0x40, RZ, 0x3c, !PT ;  /* 0x0000004067677812 */ /* 0x000fe400078e3cff */
[----:B------:R-:W-:-:S03]  /*bba0*/  LOP3.LUT R102, R102, 0x50, RZ, 0x3c, !PT ;  /* 0x0000005066667812 */ /* 0x000fc600078e3cff */
[----:B------:R-:W-:Y:S04]  /*bbb0*/  STS.U16 [R103+0x21000], R63 ;  /* 0x0210003f67007388 */ /* 0x000fe80000000400 */
[----:B------:R-:W-:Y:S04]  /*bbc0*/  STS.U16 [R103+0x21200], R62 ;  /* 0x0212003e67007388 */ /* 0x000fe80000000400 */
[----:B------:R-:W-:Y:S04]  /*bbd0*/  STS.U16 [R103+0x23000], R61 ;  /* 0x0230003d67007388 */ /* 0x000fe80000000400 */
[----:B------:R-:W-:Y:S01]  /*bbe0*/  STS.U16 [R103+0x23200], R60 ;  /* 0x0232003c67007388 */ /* 0x000fe20000000400 */
[----:B0-----:R-:W-:-:S03]  /*bbf0*/  LOP3.LUT R101, R101, 0xff, RZ, 0xc0, !PT ;  /* 0x000000ff65657812 */ /* 0x001fc600078ec0ff */
[----:B------:R-:W-:Y:S04]  /*bc00*/  STS.U16 [R103+0x25000], R59 ;  /* 0x0250003b67007388 */ /* 0x000fe80000000400 */
[----:B------:R-:W-:Y:S01]  /*bc10*/  STS.U16 [R103+0x25200], R89 ;  /* 0x0252005967007388 */ /* 0x000fe20000000400 */
[C---:B------:R-:W-:Y:S01]  /*bc20*/  IMAD.SHL.U32 R36, R101.reuse, 0x2, RZ ;  /* 0x0000000265247824 */ /* 0x040fe200078e00ff */
[----:B------:R-:W-:-:S04]  /*bc30*/  SHF.L.U32 R0, R101, 0x1, RZ ;  /* 0x0000000165007819 */ /* 0x000fc800000006ff */
[----:B------:R-:W-:Y:S02]  /*bc40*/  LOP3.LUT R36, R36, 0x60, RZ, 0x3c, !PT ;  /* 0x0000006024247812 */ /* 0x000fe400078e3cff */
[----:B------:R-:W-:Y:S01]  /*bc50*/  LOP3.LUT R0, R0, 0x70, RZ, 0x3c, !PT ;  /* 0x0000007000007812 */ /* 0x000fe200078e3cff */
[----:B--2---:R-:W-:Y:S04]  /*bc60*/  STS.U16 [R103+0x27000], R80 ;  /* 0x0270005067007388 */ /* 0x004fe80000000400 */
        /* <DEDUP_REMOVED lines=8> */
[----:B----4-:R-:W-:Y:S04]  /*bcf0*/  STS.U16 [R102+0x27600], R77 ;  /* 0x0276004d66007388 */ /* 0x010fe80000000400 */
[----:B------:R-:W-:Y:S04]  /*bd00*/  STS.U16 [R36+0x21800], R50 ;  /* 0x0218003224007388 */ /* 0x000fe80000000400 */
[----:B------:R-:W-:Y:S04]  /*bd10*/  STS.U16 [R36+0x21a00], R49 ;  /* 0x021a003124007388 */ /* 0x000fe80000000400 */
[----:B------:R-:W-:Y:S04]  /*bd20*/  STS.U16 [R36+0x23800], R48 ;  /* 0x0238003024007388 */ /* 0x000fe80000000400 */
[----:B------:R-:W-:Y:S04]  /*bd30*/  STS.U16 [R36+0x23a00], R47 ;  /* 0x023a002f24007388 */ /* 0x000fe80000000400 */
[----:B------:R-:W-:Y:S04]  /*bd40*/  STS.U16 [R36+0x25800], R94 ;  /* 0x0258005e24007388 */ /* 0x000fe80000000400 */
[----:B------:R-:W-:Y:S04]  /*bd50*/  STS.U16 [R36+0x25a00], R97 ;  /* 0x025a006124007388 */ /* 0x000fe80000000400 */
[----:B------:R-:W-:Y:S04]  /*bd60*/  STS.U16 [R36+0x27800], R74 ;  /* 0x0278004a24007388 */ /* 0x000fe80000000400 */
[----:B---3--:R-:W-:Y:S04]  /*bd70*/  STS.U16 [R36+0x27a00], R75 ;  /* 0x027a004b24007388 */ /* 0x008fe80000000400 */
        /* <DEDUP_REMOVED lines=8> */
[----:B------:R-:W-:Y:S01]  /*be00*/  BAR.SYNC.DEFER_BLOCKING 0x0 ;  /* 0x0000000000007b1d */ /* 0x000fe20000010000 */
[----:B-----5:R-:W-:-:S05]  /*be10*/  LOP3.LUT R113, R3, 0x20, RZ, 0x3c, !PT ;  /* 0x0000002003717812 */ /* 0x020fca00078e3cff */
[----:B------:R-:W-:Y:S04]  /*be20*/  LDSM.16.M88.4 R60, [R116+0x20000] ;  /* 0x02000000743c783b */ /* 0x000fe80000000200 */
[----:B------:R-:W1:Y:S04]  /*be30*/  LDSM.16.MT88.4 R40, [R113] ;  /* 0x000000007128783b */ /* 0x000e680000004200 */
[----:B------:R-:W2:Y:S04]  /*be40*/  LDSM.16.MT88.4 R36, [R113+0x80] ;  /* 0x000080007124783b */ /* 0x000ea80000004200 */
[----:B------:R-:W3:Y:S04]  /*be50*/  LDSM.16.MT88.4 R64, [R3] ;  /* 0x000000000340783b */ /* 0x000ee80000004200 */
[----:B------:R-:W4:Y:S04]  /*be60*/  LDSM.16.MT88.4 R48, [R113+0x1000] ;  /* 0x001000007130783b */ /* 0x000f280000004200 */
[----:B------:R-:W3:Y:S04]  /*be70*/  LDSM.16.MT88.4 R52, [R113+0x1080] ;  /* 0x001080007134783b */ /* 0x000ee80000004200 */
[----:B------:R-:W4:Y:S01]  /*be80*/  LDSM.16.MT88.4 R68, [R3+0x1000] ;  /* 0x001000000344783b */ /* 0x000f220000004200 */
[----:B0-----:R-:W-:-:S02]  /*be90*/  LOP3.LUT R0, R3, 0x60, RZ, 0x3c, !PT ;  /* 0x0000006003007812 */ /* 0x001fc400078e3cff */
[----:B------:R-:W-:Y:S01]  /*bea0*/  LOP3.LUT R107, R3, 0x40, RZ, 0x3c, !PT ;  /* 0x00000040036b7812 */ /* 0x000fe200078e3cff */
[----:B------:R-:W-:Y:S04]  /*beb0*/  LDSM.16.MT88.4 R80, [R3+0x80] ;  /* 0x000080000350783b */ /* 0x000fe80000004200 */
[----:B------:R-:W0:Y:S04]  /*bec0*/  LDSM.16.MT88.4 R56, [R0] ;  /* 0x000000000038783b */ /* 0x000e280000004200 */
[----:B------:R-:W0:Y:S04]  /*bed0*/  LDSM.16.MT88.4 R76, [R107] ;  /* 0x000000006b4c783b */ /* 0x000e280000004200 */
[----:B------:R-:W0:Y:S01]  /*bee0*/  LDSM.16.MT88.4 R72, [R107+0x80] ;  /* 0x000080006b48783b */ /* 0x000e220000004200 */
[-C--:B-1----:R-:W-:Y:S03]  /*bef0*/  HMMA.16816.F32 R40, R40, R60.reuse, RZ ;  /* 0x0000003c2828723c */ /* 0x082fe600000018ff */
[----:B------:R-:W1:Y:S04]  /*bf00*/  LDSM.16.MT88.4 R88, [R0+0x80] ;  /* 0x000080000058783b */ /* 0x000e680000004200 */
[----:B------:R-:W0:Y:S01]  /*bf10*/  LDSM.16.MT88.4 R92, [R0+0x1000] ;  /* 0x00100000005c783b */ /* 0x000e220000004200 */
[-C--:B--2---:R-:W-:Y:S03]  /*bf20*/  HMMA.16816.F32 R36, R36, R60.reuse, RZ ;  /* 0x0000003c2424723c */ /* 0x084fe600000018ff */
[----:B------:R-:W-:Y:S04]  /*bf30*/  LDSM.16.MT88.4 R44, [R3+0x1080] ;  /* 0x00108000032c783b */ /* 0x000fe80000004200 */
[----:B------:R-:W-:Y:S01]  /*bf40*/  LDSM.16.MT88.4 R96, [R107+0x1080] ;  /* 0x001080006b60783b */ /* 0x000fe20000004200 */
[----:B---3--:R-:W-:Y:S03]  /*bf50*/  HMMA.16816.F32 R64, R64, R60, RZ ;  /* 0x0000003c4040723c */ /* 0x008fe600000018ff */
[----:B------:R-:W-:Y:S04]  /*bf60*/  LDSM.16.MT88.4 R84, [R0+0x1080] ;  /* 0x001080000054783b */ /* 0x000fe80000004200 */
[----:B------:R-:W-:Y:S01]  /*bf70*/  LDSM.16.MT88.4 R100, [R107+0x3080] ;  /* 0x003080006b64783b */ /* 0x000fe20000004200 */
[-C--:B----4-:R-:W-:Y:S03]  /*bf80*/  HMMA.16816.F32 R48, R48, R62.reuse, R40 ;  /* 0x0000003e3030723c */ /* 0x090fe60000001828 */
[----:B------:R-:W-:Y:S05]  /*bf90*/  LDSM.16.MT88.4 R40, [R3+0x2000] ;  /* 0x002000000328783b */ /* 0x000fea0000004200 */
[-C--:B------:R-:W-:Y:S01]  /*bfa0*/  HMMA.16816.F32 R52, R52, R62.reuse, R36 ;  /* 0x0000003e3434723c */ /* 0x080fe20000001824 */
[----:B------:R-:W2:Y:S07]  /*bfb0*/  LDSM.16.M88.4 R36, [R115+0x20000] ;  /* 0x020000007324783b */ /* 0x000eae0000000200 */
[----:B------:R-:W-:Y:S01]  /*bfc0*/  HMMA.16816.F32 R68, R68, R62, R64 ;  /* 0x0000003e4444723c */ /* 0x000fe20000001840 */
[----:B------:R-:W3:Y:S07]  /*bfd0*/  LDSM.16.MT88.4 R64, [R107+0x1000] ;  /* 0x001000006b40783b */ /* 0x000eee0000004200 */
[-C--:B0-----:R-:W-:Y:S08]  /*bfe0*/  HMMA.16816.F32 R56, R56, R60.reuse, RZ ;  /* 0x0000003c3838723c */ /* 0x081ff000000018ff */
[-C--:B------:R-:W-:Y:S08]  /*bff0*/  HMMA.16816.F32 R80, R80, R60.reuse, RZ ;  /* 0x0000003c5050723c */ /* 0x080ff000000018ff */
[-C--:B------:R-:W-:Y:S08]  /*c000*/  HMMA.16816.F32 R76, R76, R60.reuse, RZ ;  /* 0x0000003c4c4c723c */ /* 0x080ff000000018ff */
[-C--:B------:R-:W-:Y:S08]  /*c010*/  HMMA.16816.F32 R72, R72, R60.reuse, RZ ;  /* 0x0000003c4848723c */ /* 0x080ff000000018ff */
[----:B-1----:R-:W-:Y:S08]  /*c020*/  HMMA.16816.F32 R88, R88, R60, RZ ;  /* 0x0000003c5858723c */ /* 0x002ff000000018ff */
[----:B------:R-:W-:Y:S01]  /*c030*/  HMMA.16816.F32 R92, R92, R62, R56 ;  /* 0x0000003e5c5c723c */ /* 0x000fe20000001838 */
[----:B------:R-:W0:Y:S07]  /*c040*/  LDSM.16.MT88.4 R56, [R107+0x2000] ;  /* 0x002000006b38783b */ /* 0x000e2e0000004200 */
[----:B--2---:R-:W-:Y:S01]  /*c050*/  HMMA.16816.F32 R40, R40, R36, R68 ;  /* 0x000000242828723c */ /* 0x004fe20000001844 */
[----:B------:R-:W1:Y:S07]  /*c060*/  LDSM.16.MT88.4 R68, [R0+0x2000] ;  /* 0x002000000044783b */ /* 0x000e6e0000004200 */
[-C--:B------:R-:W-:Y:S01]  /*c070*/  HMMA.16816.F32 R44, R44, R62.reuse, R80 ;  /* 0x0000003e2c2c723c */ /* 0x080fe20000001850 */
[----:B------:R-:W2:Y:S07]  /*c080*/  LDSM.16.MT88.4 R80, [R3+0x2080] ;  /* 0x002080000350783b */ /* 0x000eae0000004200 */
[-C--:B---3--:R-:W-:Y:S01]  /*c090*/  HMMA.16816.F32 R64, R64, R62.reuse, R76 ;  /* 0x0000003e4040723c */ /* 0x088fe2000000184c */
[----:B------:R-:W3:Y:S07]  /*c0a0*/  LDSM.16.MT88.4 R76, [R113+0x2000] ;  /* 0x00200000714c783b */ /* 0x000eee0000004200 */
[-C--:B------:R-:W-:Y:S01]  /*c0b0*/  HMMA.16816.F32 R96, R96, R62.reuse, R72 ;  /* 0x0000003e6060723c */ /* 0x080fe20000001848 */
[----:B------:R-:W4:Y:S07]  /*c0c0*/  LDSM.16.MT88.4 R72, [R113+0x2080] ;  /* 0x002080007148783b */ /* 0x000f2e0000004200 */
[----:B------:R-:W-:Y:S01]  /*c0d0*/  HMMA.16816.F32 R60, R84, R62, R88 ;  /* 0x0000003e543c723c */ /* 0x000fe20000001858 */
[----:B------:R-:W4:Y:S04]  /*c0e0*/  LDSM.16.MT88.4 R88, [R107+0x2080] ;  /* 0x002080006b58783b */ /* 0x000f280000004200 */
[----:B------:R-:W4:Y:S03]  /*c0f0*/  LDSM.16.MT88.4 R84, [R0+0x2080] ;  /* 0x002080000054783b */ /* 0x000f260000004200 */
[-C--:B0-----:R-:W-:Y:S01]  /*c100*/  HMMA.16816.F32 R64, R56, R36.reuse, R64 ;  /* 0x000000243840723c */ /* 0x081fe20000001840 */
[----:B------:R-:W0:Y:S07]  /*c110*/  LDSM.16.MT88.4 R56, [R113+0x3080] ;  /* 0x003080007138783b */ /* 0x000e2e0000004200 */
[-C--:B-1----:R-:W-:Y:S01]  /*c120*/  HMMA.16816.F32 R92, R68, R36.reuse, R92 ;  /* 0x00000024445c723c */ /* 0x082fe2000000185c */
[----:B------:R-:W1:Y:S07]  /*c130*/  LDSM.16.MT88.4 R68, [R107+0x3000] ;  /* 0x003000006b44783b */ /* 0x000e6e0000004200 */
[-C--:B--2---:R-:W-:Y:S01]  /*c140*/  HMMA.16816.F32 R44, R80, R36.reuse, R44 ;  /* 0x00000024502c723c */ /* 0x084fe2000000182c */
[----:B------:R-:W2:Y:S07]  /*c150*/  LDSM.16.MT88.4 R80, [R3+0x3000] ;  /* 0x003000000350783b */ /* 0x000eae0000004200 */
[-C--:B---3--:R-:W-:Y:S01]  /*c160*/  HMMA.16816.F32 R48, R76, R36.reuse, R48 ;  /* 0x000000244c30723c */ /* 0x088fe20000001830 */
[----:B------:R-:W3:Y:S07]  /*c170*/  LDSM.16.MT88.4 R76, [R3+0x3080] ;  /* 0x00308000034c783b */ /* 0x000eee0000004200 */
[-C--:B----4-:R-:W-:Y:S01]  /*c180*/  HMMA.16816.F32 R52, R72, R36.reuse, R52 ;  /* 0x000000244834723c */ /* 0x090fe20000001834 */
[----:B------:R-:W4:Y:S07]  /*c190*/  LDSM.16.MT88.4 R72, [R113+0x3000] ;  /* 0x003000007148783b */ /* 0x000f2e0000004200 */
[-C--:B------:R-:W-:Y:S01]  /*c1a0*/  HMMA.16816.F32 R96, R88, R36.reuse, R96 ;  /* 0x000000245860723c */ /* 0x080fe20000001860 */
[----:B------:R-:W4:Y:S07]  /*c1b0*/  LDSM.16.MT88.4 R88, [R0+0x3000] ;  /* 0x003000000058783b */ /* 0x000f2e0000004200 */
[----:B------:R-:W-:Y:S01]  /*c1c0*/  HMMA.16816.F32 R60, R84, R36, R60 ;  /* 0x00000024543c723c */ /* 0x000fe2000000183c */
[----:B------:R-:W4:Y:S07]  /*c1d0*/  LDSM.16.MT88.4 R84, [R0+0x3080] ;  /* 0x003080000054783b */ /* 0x000f2e0000004200 */
[-C--:B0-----:R-:W-:Y:S01]  /*c1e0*/  HMMA.16816.F32 R52, R56, R38.reuse, R52 ;  /* 0x000000263834723c */ /* 0x081fe20000001834 */
[----:B------:R-:W-:Y:S07]  /*c1f0*/  LDSM.16.M88.4 R56, [R116+0x20080] ;  /* 0x020080007438783b */ /* 0x000fee0000000200 */
[-C--:B-1----:R-:W-:Y:S01]  /*c200*/  HMMA.16816.F32 R64, R68, R38.reuse, R64 ;  /* 0x000000264440723c */ /* 0x082fe20000001840 */
[----:B------:R-:W0:Y:S07]  /*c210*/  LDSM.16.MT88.4 R68, [R113+0x4080] ;  /* 0x004080007144783b */ /* 0x000e2e0000004200 */
[-C--:B--2---:R-:W-:Y:S01]  /*c220*/  HMMA.16816.F32 R40, R80, R38.reuse, R40 ;  /* 0x000000265028723c */ /* 0x084fe20000001828 */
[----:B------:R-:W1:Y:S07]  /*c230*/  LDSM.16.MT88.4 R80, [R3+0x4000] ;  /* 0x004000000350783b */ /* 0x000e6e0000004200 */
[-C--:B---3--:R-:W-:Y:S01]  /*c240*/  HMMA.16816.F32 R44, R76, R38.reuse, R44 ;  /* 0x000000264c2c723c */ /* 0x088fe2000000182c */
[----:B------:R-:W2:Y:S07]  /*c250*/  LDSM.16.MT88.4 R76, [R3+0x4080] ;  /* 0x00408000034c783b */ /* 0x000eae0000004200 */
[-C--:B------:R-:W-:Y:S01]  /*c260*/  HMMA.16816.F32 R100, R100, R38.reuse, R96 ;  /* 0x000000266464723c */ /* 0x080fe20000001860 */
[----:B------:R-:W3:Y:S07]  /*c270*/  LDSM.16.MT88.4 R96, [R107+0x4000] ;  /* 0x004000006b60783b */ /* 0x000eee0000004200 */
[-C--:B----4-:R-:W-:Y:S01]  /*c280*/  HMMA.16816.F32 R48, R72, R38.reuse, R48 ;  /* 0x000000264830723c */ /* 0x090fe20000001830 */
[----:B------:R-:W4:Y:S07]  /*c290*/  LDSM.16.MT88.4 R72, [R113+0x4000] ;  /* 0x004000007148783b */ /* 0x000f2e0000004200 */
[-C--:B------:R-:W-:Y:S01]  /*c2a0*/  HMMA.16816.F32 R88, R88, R38.reuse, R92 ;  /* 0x000000265858723c */ /* 0x080fe2000000185c */
[----:B------:R-:W-:Y:S07]  /*c2b0*/  LDSM.16.MT88.4 R92, [R0+0x5080] ;  /* 0x00508000005c783b */ /* 0x000fee0000004200 */
[----:B------:R-:W-:Y:S01]  /*c2c0*/  HMMA.16816.F32 R60, R84, R38, R60 ;  /* 0x00000026543c723c */ /* 0x000fe2000000183c */
[----:B------:R-:W4:Y:S04]  /*c2d0*/  LDSM.16.MT88.4 R36, [R0+0x4000] ;  /* 0x004000000024783b */ /* 0x000f280000004200 */
[----:B------:R-:W-:Y:S03]  /*c2e0*/  LDSM.16.MT88.4 R84, [R113+0x5000] ;  /* 0x005000007154783b */ /* 0x000fe60000004200 */
        /* <DEDUP_REMOVED lines=10> */
[----:B------:R-:W-:Y:S01]  /*c390*/  HMMA.16816.F32 R88, R36, R56, R88 ;  /* 0x000000382458723c */ /* 0x000fe20000001858 */
[----:B------:R-:W4:Y:S07]  /*c3a0*/  LDSM.16.MT88.4 R36, [R107+0x5000] ;  /* 0x005000006b24783b */ /* 0x000f2e0000004200 */
[-C--:B0-----:R-:W-:Y:S01]  /*c3b0*/  HMMA.16816.F32 R40, R68, R58.reuse, R40 ;  /* 0x0000003a4428723c */ /* 0x081fe20000001828 */
[----:B------:R-:W-:Y:S07]  /*c3c0*/  LDSM.16.MT88.4 R68, [R107+0x5080] ;  /* 0x005080006b44783b */ /* 0x000fee0000004200 */
[-C--:B------:R-:W-:Y:S01]  /*c3d0*/  HMMA.16816.F32 R48, R84, R58.reuse, R48 ;  /* 0x0000003a5430723c */ /* 0x080fe20000001830 */
[----:B------:R-:W-:Y:S07]  /*c3e0*/  LDSM.16.MT88.4 R84, [R3+0x6000] ;  /* 0x006000000354783b */ /* 0x000fee0000004200 */
[----:B-1----:R-:W-:Y:S01]  /*c3f0*/  HMMA.16816.F32 R80, R80, R58, R52 ;  /* 0x0000003a5050723c */ /* 0x002fe20000001834 */
[----:B------:R-:W0:Y:S07]  /*c400*/  LDSM.16.M88.4 R52, [R115+0x20080] ;  /* 0x020080007334783b */ /* 0x000e2e0000000200 */
[----:B--2---:R-:W-:Y:S01]  /*c410*/  HMMA.16816.F32 R60, R76, R56, R60 ;  /* 0x000000384c3c723c */ /* 0x004fe2000000183c */
[----:B------:R-:W-:Y:S07]  /*c420*/  LDSM.16.MT88.4 R76, [R3+0x6080] ;  /* 0x00608000034c783b */ /* 0x000fee0000004200 */
[----:B---3--:R-:W-:Y:S01]  /*c430*/  HMMA.16816.F32 R44, R64, R58, R44 ;  /* 0x0000003a402c723c */ /* 0x008fe2000000182c */
[----:B------:R-:W1:Y:S07]  /*c440*/  LDSM.16.MT88.4 R64, [R0+0x5000] ;  /* 0x005000000040783b */ /* 0x000e6e0000004200 */
[----:B----4-:R-:W-:Y:S01]  /*c450*/  HMMA.16816.F32 R72, R72, R56, R100 ;  /* 0x000000384848723c */ /* 0x010fe20000001864 */
[----:B------:R-:W-:Y:S07]  /*c460*/  LDSM.16.MT88.4 R100, [R0+0x1f080] ;  /* 0x01f080000064783b */ /* 0x000fee0000004200 */
[----:B------:R-:W-:Y:S01]  /*c470*/  HMMA.16816.F32 R36, R36, R58, R96 ;  /* 0x0000003a2424723c */ /* 0x000fe20000001860 */
[----:B------:R-:W2:Y:S07]  /*c480*/  LDSM.16.MT88.4 R96, [R113+0x6000] ;  /* 0x006000007160783b */ /* 0x000eae0000004200 */
[----:B0-----:R-:W-:Y:S01]  /*c490*/  HMMA.16816.F32 R40, R84, R52, R40 ;  /* 0x000000345428723c */ /* 0x001fe20000001828 */
[----:B------:R-:W0:Y:S07]  /*c4a0*/  LDSM.16.MT88.4 R84, [R107+0x6080] ;  /* 0x006080006b54783b */ /* 0x000e2e0000004200 */
[-C--:B------:R-:W-:Y:S01]  /*c4b0*/  HMMA.16816.F32 R72, R68, R58.reuse, R72 ;  /* 0x0000003a4448723c */ /* 0x080fe20000001848 */
[----:B------:R-:W3:Y:S07]  /*c4c0*/  LDSM.16.MT88.4 R68, [R113+0x6080] ;  /* 0x006080007144783b */ /* 0x000eee0000004200 */
[-C--:B-1----:R-:W-:Y:S01]  /*c4d0*/  HMMA.16816.F32 R64, R64, R58.reuse, R88 ;  /* 0x0000003a4040723c */ /* 0x082fe20000001858 */
[----:B------:R-:W1:Y:S07]  /*c4e0*/  LDSM.16.MT88.4 R88, [R107+0x6000] ;  /* 0x006000006b58783b */ /* 0x000e6e0000004200 */
[----:B------:R-:W-:Y:S01]  /*c4f0*/  HMMA.16816.F32 R60, R92, R58, R60 ;  /* 0x0000003a5c3c723c */ /* 0x000fe2000000183c */
[----:B------:R-:W4:Y:S04]  /*c500*/  LDSM.16.MT88.4 R56, [R0+0x6080] ;  /* 0x006080000038783b */ /* 0x000f280000004200 */
[----:B------:R-:W-:Y:S03]  /*c510*/  LDSM.16.MT88.4 R92, [R3+0x7000] ;  /* 0x00700000035c783b */ /* 0x000fe60000004200 */
[-C--:B------:R-:W-:Y:S01]  /*c520*/  HMMA.16816.F32 R44, R76, R52.reuse, R44 ;  /* 0x000000344c2c723c */ /* 0x080fe2000000182c */
[----:B------:R-:W4:Y:S07]  /*c530*/  LDSM.16.MT88.4 R76, [R0+0x6000] ;  /* 0x00600000004c783b */ /* 0x000f2e0000004200 */
[-C--:B--2---:R-:W-:Y:S01]  /*c540*/  HMMA.16816.F32 R48, R96, R52.reuse, R48 ;  /* 0x000000346030723c */ /* 0x084fe20000001830 */
[----:B------:R-:W2:Y:S07]  /*c550*/  LDSM.16.MT88.4 R96, [R3+0x7080] ;  /* 0x007080000360783b */ /* 0x000eae0000004200 */
[-C--:B0-----:R-:W-:Y:S01]  /*c560*/  HMMA.16816.F32 R72, R84, R52.reuse, R72 ;  /* 0x000000345448723c */ /* 0x081fe20000001848 */
[----:B------:R-:W-:Y:S07]  /*c570*/  LDSM.16.MT88.4 R84, [R0+0x7000] ;  /* 0x007000000054783b */ /* 0x000fee0000004200 */
[-C--:B---3--:R-:W-:Y:S01]  /*c580*/  HMMA.16816.F32 R80, R68, R52.reuse, R80 ;  /* 0x000000344450723c */ /* 0x088fe20000001850 */
[----:B------:R-:W0:Y:S07]  /*c590*/  LDSM.16.MT88.4 R68, [R113+0x7000] ;  /* 0x007000007144783b */ /* 0x000e2e0000004200 */
[-C--:B-1----:R-:W-:Y:S01]  /*c5a0*/  HMMA.16816.F32 R36, R88, R52.reuse, R36 ;  /* 0x000000345824723c */ /* 0x082fe20000001824 */
[----:B------:R-:W-:Y:S07]  /*c5b0*/  LDSM.16.MT88.4 R88, [R107+0x7080] ;  /* 0x007080006b58783b */ /* 0x000fee0000004200 */
[-C--:B----4-:R-:W-:Y:S01]  /*c5c0*/  HMMA.16816.F32 R60, R56, R52.reuse, R60 ;  /* 0x00000034383c723c */ /* 0x090fe2000000183c */
[----:B------:R-:W1:Y:S07]  /*c5d0*/  LDSM.16.MT88.4 R56, [R113+0x7080] ;  /* 0x007080007138783b */ /* 0x000e6e0000004200 */
[----:B------:R-:W-:Y:S01]  /*c5e0*/  HMMA.16816.F32 R64, R76, R52, R64 ;  /* 0x000000344c40723c */ /* 0x000fe20000001840 */
[----:B------:R-:W3:Y:S07]  /*c5f0*/  LDSM.16.MT88.4 R76, [R107+0x7000] ;  /* 0x007000006b4c783b */ /* 0x000eee0000004200 */
[-C--:B------:R-:W-:Y:S01]  /*c600*/  HMMA.16816.F32 R40, R92, R54.reuse, R40 ;  /* 0x000000365c28723c */ /* 0x080fe20000001828 */
[----:B------:R-:W4:Y:S07]  /*c610*/  LDSM.16.MT88.4 R92, [R0+0x7080] ;  /* 0x00708000005c783b */ /* 0x000f2e0000004200 */
[-C--:B--2---:R-:W-:Y:S01]  /*c620*/  HMMA.16816.F32 R44, R96, R54.reuse, R44 ;  /* 0x00000036602c723c */ /* 0x084fe2000000182c */
[----:B------:R-:W-:Y:S07]  /*c630*/  LDSM.16.M88.4 R96, [R116+0x20100] ;  /* 0x020100007460783b */ /* 0x000fee0000000200 */
[-C--:B0-----:R-:W-:Y:S01]  /*c640*/  HMMA.16816.F32 R48, R68, R54.reuse, R48 ;  /* 0x000000364430723c */ /* 0x081fe20000001830 */
[----:B------:R-:W0:Y:S07]  /*c650*/  LDSM.16.MT88.4 R68, [R3+0x8000] ;  /* 0x008000000344783b */ /* 0x000e2e0000004200 */
[-C--:B------:R-:W-:Y:S01]  /*c660*/  HMMA.16816.F32 R84, R84, R54.reuse, R64 ;  /* 0x000000365454723c */ /* 0x080fe20000001840 */
[----:B------:R-:W2:Y:S07]  /*c670*/  LDSM.16.MT88.4 R64, [R3+0x8080] ;  /* 0x008080000340783b */ /* 0x000eae0000004200 */
[-C--:B-1----:R-:W-:Y:S01]  /*c680*/  HMMA.16816.F32 R56, R56, R54.reuse, R80 ;  /* 0x000000363838723c */ /* 0x082fe20000001850 */
[----:B------:R-:W1:Y:S07]  /*c690*/  LDSM.16.MT88.4 R80, [R107+0x8080] ;  /* 0x008080006b50783b */ /* 0x000e6e0000004200 */
[-C--:B---3--:R-:W-:Y:S01]  /*c6a0*/  HMMA.16816.F32 R36, R76, R54.reuse, R36 ;  /* 0x000000364c24723c */ /* 0x088fe20000001824 */
[----:B------:R-:W-:Y:S07]  /*c6b0*/  LDSM.16.MT88.4 R76, [R113+0x8000] ;  /* 0x00800000714c783b */ /* 0x000fee0000004200 */
[-C--:B------:R-:W-:Y:S01]  /*c6c0*/  HMMA.16816.F32 R72, R88, R54.reuse, R72 ;  /* 0x000000365848723c */ /* 0x080fe20000001848 */
[----:B------:R-:W-:Y:S07]  /*c6d0*/  LDSM.16.MT88.4 R88, [R107+0x8000] ;  /* 0x008000006b58783b */ /* 0x000fee0000004200 */
[----:B----4-:R-:W-:Y:S01]  /*c6e0*/  HMMA.16816.F32 R60, R92, R54, R60 ;  /* 0x000000365c3c723c */ /* 0x010fe2000000183c */
[----:B------:R-:W3:Y:S04]  /*c6f0*/  LDSM.16.MT88.4 R52, [R113+0x8080] ;  /* 0x008080007134783b */ /* 0x000ee80000004200 */
[----:B------:R-:W-:Y:S03]  /*c700*/  LDSM.16.MT88.4 R92, [R0+0x8080] ;  /* 0x00808000005c783b */ /* 0x000fe60000004200 */
[-C--:B0-----:R-:W-:Y:S01]  /*c710*/  HMMA.16816.F32 R40, R68, R96.reuse, R40 ;  /* 0x000000604428723c */ /* 0x081fe20000001828 */
[----:B------:R-:W0:Y:S07]  /*c720*/  LDSM.16.MT88.4 R68, [R0+0x8000] ;  /* 0x008000000044783b */ /* 0x000e2e0000004200 */
[-C--:B--2---:R-:W-:Y:S01]  /*c730*/  HMMA.16816.F32 R44, R64, R96.reuse, R44 ;  /* 0x00000060402c723c */ /* 0x084fe2000000182c */
[----:B------:R-:W2:Y:S07]  /*c740*/  LDSM.16.MT88.4 R64, [R3+0x9000] ;  /* 0x009000000340783b */ /* 0x000eae0000004200 */
[-C--:B-1----:R-:W-:Y:S01]  /*c750*/  HMMA.16816.F32 R80, R80, R96.reuse, R72 ;  /* 0x000000605050723c */ /* 0x082fe20000001848 */
[----:B------:R-:W-:Y:S07]  /*c760*/  LDSM.16.MT88.4 R72, [R113+0x9000] ;  /* 0x009000007148783b */ /* 0x000fee0000004200 */
[-C--:B---3--:R-:W-:Y:S01]  /*c770*/  HMMA.16816.F32 R52, R52, R96.reuse, R56 ;  /* 0x000000603434723c */ /* 0x088fe20000001838 */
[----:B------:R-:W1:Y:S07]  /*c780*/  LDSM.16.MT88.4 R56, [R3+0x9080] ;  /* 0x009080000338783b */ /* 0x000e6e0000004200 */
[-C--:B------:R-:W-:Y:S01]  /*c790*/  HMMA.16816.F32 R48, R76, R96.reuse, R48 ;  /* 0x000000604c30723c */ /* 0x080fe20000001830 */
[----:B------:R-:W-:Y:S07]  /*c7a0*/  LDSM.16.MT88.4 R76, [R113+0x9080] ;  /* 0x00908000714c783b */ /* 0x000fee0000004200 */
[-C--:B------:R-:W-:Y:S01]  /*c7b0*/  HMMA.16816.F32 R36, R88, R96.reuse, R36 ;  /* 0x000000605824723c */ /* 0x080fe20000001824 */
[----:B------:R-:W3:Y:S07]  /*c7c0*/  LDSM.16.MT88.4 R88, [R107+0x9080] ;  /* 0x009080006b58783b */ /* 0x000eee0000004200 */
[-C--:B0-----:R-:W-:Y:S01]  /*c7d0*/  HMMA.16816.F32 R68, R68, R96.reuse, R84 ;  /* 0x000000604444723c */ /* 0x081fe20000001854 */
[----:B------:R-:W0:Y:S07]  /*c7e0*/  LDSM.16.MT88.4 R84, [R0+0x9000] ;  /* 0x009000000054783b */ /* 0x000e2e0000004200 */
[----:B------:R-:W-:Y:S01]  /*c7f0*/  HMMA.16816.F32 R92, R92, R96, R60 ;  /* 0x000000605c5c723c */ /* 0x000fe2000000183c */
[----:B------:R-:W4:Y:S07]  /*c800*/  LDSM.16.MT88.4 R60, [R107+0x9000] ;  /* 0x009000006b3c783b */ /* 0x000f2e0000004200 */
[-C--:B--2---:R-:W-:Y:S01]  /*c810*/  HMMA.16816.F32 R64, R64, R98.reuse, R40 ;  /* 0x000000624040723c */ /* 0x084fe20000001828 */
[----:B------:R-:W2:Y:S07]  /*c820*/  LDSM.16.MT88.4 R40, [R0+0x9080] ;  /* 0x009080000028783b */ /* 0x000eae0000004200 */
[-C--:B-1----:R-:W-:Y:S01]  /*c830*/  HMMA.16816.F32 R44, R56, R98.reuse, R44 ;  /* 0x00000062382c723c */ /* 0x082fe2000000182c */
[----:B------:R-:W-:Y:S07]  /*c840*/  LDSM.16.M88.4 R56, [R115+0x20100] ;  /* 0x020100007338783b */ /* 0x000fee0000000200 */
[-C--:B------:R-:W-:Y:S01]  /*c850*/  HMMA.16816.F32 R48, R72, R98.reuse, R48 ;  /* 0x000000624830723c */ /* 0x080fe20000001830 */
[----:B------:R-:W1:Y:S07]  /*c860*/  LDSM.16.MT88.4 R72, [R3+0xa000] ;  /* 0x00a000000348783b */ /* 0x000e6e0000004200 */
[-C--:B---3--:R-:W-:Y:S01]  /*c870*/  HMMA.16816.F32 R80, R88, R98.reuse, R80 ;  /* 0x000000625850723c */ /* 0x088fe20000001850 */
[----:B------:R-:W3:Y:S07]  /*c880*/  LDSM.16.MT88.4 R88, [R113+0xa000] ;  /* 0x00a000007158783b */ /* 0x000eee0000004200 */
[-C--:B0-----:R-:W-:Y:S01]  /*c890*/  HMMA.16816.F32 R68, R84, R98.reuse, R68 ;  /* 0x000000625444723c */ /* 0x081fe20000001844 */
[----:B------:R-:W0:Y:S07]  /*c8a0*/  LDSM.16.MT88.4 R84, [R113+0xa080] ;  /* 0x00a080007154783b */ /* 0x000e2e0000004200 */
[-C--:B------:R-:W-:Y:S01]  /*c8b0*/  HMMA.16816.F32 R52, R76, R98.reuse, R52 ;  /* 0x000000624c34723c */ /* 0x080fe20000001834 */
[----:B------:R-:W0:Y:S07]  /*c8c0*/  LDSM.16.MT88.4 R76, [R107+0xa000] ;  /* 0x00a000006b4c783b */ /* 0x000e2e0000004200 */
[-C--:B----4-:R-:W-:Y:S01]  /*c8d0*/  HMMA.16816.F32 R36, R60, R98.reuse, R36 ;  /* 0x000000623c24723c */ /* 0x090fe20000001824 */
[----:B------:R-:W4:Y:S07]  /*c8e0*/  LDSM.16.MT88.4 R60, [R3+0xa080] ;  /* 0x00a08000033c783b */ /* 0x000f2e0000004200 */
[----:B--2---:R-:W-:Y:S01]  /*c8f0*/  HMMA.16816.F32 R92, R40, R98, R92 ;  /* 0x00000062285c723c */ /* 0x004fe2000000185c */
[----:B------:R-:W2:Y:S07]  /*c900*/  LDSM.16.MT88.4 R40, [R107+0xa080] ;  /* 0x00a080006b28783b */ /* 0x000eae0000004200 */
[-C--:B-1----:R-:W-:Y:S01]  /*c910*/  HMMA.16816.F32 R72, R72, R56.reuse, R64 ;  /* 0x000000384848723c */ /* 0x082fe20000001840 */
        /* <DEDUP_REMOVED lines=9> */
[-C--:B--2---:R-:W-:Y:S01]  /*c9b0*/  HMMA.16816.F32 R40, R40, R56.reuse, R80 ;  /* 0x000000382828723c */ /* 0x084fe20000001850 */
[----:B------:R-:W2:Y:S07]  /*c9c0*/  LDSM.16.MT88.4 R80, [R113+0xb080] ;  /* 0x00b080007150783b */ /* 0x000eae0000004200 */
[-C--:B-1----:R-:W-:Y:S01]  /*c9d0*/  HMMA.16816.F32 R96, R64, R56.reuse, R68 ;  /* 0x000000384060723c */ /* 0x082fe20000001844 */
[----:B------:R-:W1:Y:S04]  /*c9e0*/  LDSM.16.MT88.4 R64, [R107+0xb000] ;  /* 0x00b000006b40783b */ /* 0x000e680000004200 */
[----:B------:R-:W1:Y:S03]  /*c9f0*/  LDSM.16.MT88.4 R68, [R107+0xb080] ;  /* 0x00b080006b44783b */ /* 0x000e660000004200 */
[----:B---3--:R-:W-:Y:S01]  /*ca00*/  HMMA.16816.F32 R88, R88, R56, R92 ;  /* 0x000000385858723c */ /* 0x008fe2000000185c */
[----:B------:R-:W-:Y:S07]  /*ca10*/  LDSM.16.MT88.4 R92, [R3+0xc000] ;  /* 0x00c00000035c783b */ /* 0x000fee0000004200 */
[-C--:B0-----:R-:W-:Y:S01]  /*ca20*/  HMMA.16816.F32 R72, R84, R58.reuse, R72 ;  /* 0x0000003a5448723c */ /* 0x081fe20000001848 */
[----:B------:R-:W0:Y:S07]  /*ca30*/  LDSM.16.M88.4 R84, [R116+0x20180] ;  /* 0x020180007454783b */ /* 0x000e2e0000000200 */
[-C--:B------:R-:W-:Y:S01]  /*ca40*/  HMMA.16816.F32 R44, R76, R58.reuse, R44 ;  /* 0x0000003a4c2c723c */ /* 0x080fe2000000182c */
[----:B------:R-:W3:Y:S07]  /*ca50*/  LDSM.16.MT88.4 R76, [R0+0xb080] ;  /* 0x00b08000004c783b */ /* 0x000eee0000004200 */
[-C--:B----4-:R-:W-:Y:S01]  /*ca60*/  HMMA.16816.F32 R60, R60, R58.reuse, R48 ;  /* 0x0000003a3c3c723c */ /* 0x090fe20000001830 */
[----:B------:R-:W4:Y:S07]  /*ca70*/  LDSM.16.MT88.4 R48, [R0+0xb000] ;  /* 0x00b000000030783b */ /* 0x000f2e0000004200 */
[-C--:B--2---:R-:W-:Y:S01]  /*ca80*/  HMMA.16816.F32 R80, R80, R58.reuse, R52 ;  /* 0x0000003a5050723c */ /* 0x084fe20000001834 */
[----:B------:R-:W2:Y:S07]  /*ca90*/  LDSM.16.MT88.4 R52, [R3+0xc080] ;  /* 0x00c080000334783b */ /* 0x000eae0000004200 */
[-C--:B-1----:R-:W-:Y:S01]  /*caa0*/  HMMA.16816.F32 R36, R64, R58.reuse, R36 ;  /* 0x0000003a4024723c */ /* 0x082fe20000001824 */
[----:B------:R-:W1:Y:S07]  /*cab0*/  LDSM.16.MT88.4 R64, [R113+0xc000] ;  /* 0x00c000007140783b */ /* 0x000e6e0000004200 */
[----:B------:R-:W-:Y:S01]  /*cac0*/  HMMA.16816.F32 R68, R68, R58, R40 ;  /* 0x0000003a4444723c */ /* 0x000fe20000001828 */
[----:B------:R-:W1:Y:S07]  /*cad0*/  LDSM.16.MT88.4 R40, [R113+0xc080] ;  /* 0x00c080007128783b */ /* 0x000e6e0000004200 */
[----:B0-----:R-:W-:Y:S01]  /*cae0*/  HMMA.16816.F32 R72, R92, R84, R72 ;  /* 0x000000545c48723c */ /* 0x001fe20000001848 */
[----:B------:R-:W0:Y:S07]  /*caf0*/  LDSM.16.MT88.4 R92, [R0+0xc080] ;  /* 0x00c08000005c783b */ /* 0x000e2e0000004200 */
[-C--:B---3--:R-:W-:Y:S01]  /*cb00*/  HMMA.16816.F32 R76, R76, R58.reuse, R88 ;  /* 0x0000003a4c4c723c */ /* 0x088fe20000001858 */
[----:B------:R-:W-:Y:S07]  /*cb10*/  LDSM.16.MT88.4 R88, [R107+0xc000] ;  /* 0x00c000006b58783b */ /* 0x000fee0000004200 */
[----:B----4-:R-:W-:Y:S01]  /*cb20*/  HMMA.16816.F32 R48, R48, R58, R96 ;  /* 0x0000003a3030723c */ /* 0x010fe20000001860 */
[----:B------:R-:W3:Y:S04]  /*cb30*/  LDSM.16.MT88.4 R56, [R107+0xc080] ;  /* 0x00c080006b38783b */ /* 0x000ee80000004200 */
[----:B------:R-:W-:Y:S03]  /*cb40*/  LDSM.16.MT88.4 R96, [R113+0xd000] ;  /* 0x00d000007160783b */ /* 0x000fe60000004200 */
[-C--:B--2---:R-:W-:Y:S01]  /*cb50*/  HMMA.16816.F32 R52, R52, R84.reuse, R44 ;  /* 0x000000543434723c */ /* 0x084fe2000000182c */
[----:B------:R-:W2:Y:S07]  /*cb60*/  LDSM.16.MT88.4 R44, [R0+0xc000] ;  /* 0x00c00000002c783b */ /* 0x000eae0000004200 */
[-C--:B-1----:R-:W-:Y:S01]  /*cb70*/  HMMA.16816.F32 R60, R64, R84.reuse, R60 ;  /* 0x00000054403c723c */ /* 0x082fe2000000183c */
[----:B------:R-:W1:Y:S07]  /*cb80*/  LDSM.16.MT88.4 R64, [R3+0xd000] ;  /* 0x00d000000340783b */ /* 0x000e6e0000004200 */
[-C--:B------:R-:W-:Y:S01]  /*cb90*/  HMMA.16816.F32 R40, R40, R84.reuse, R80 ;  /* 0x000000542828723c */ /* 0x080fe20000001850 */
[----:B------:R-:W4:Y:S07]  /*cba0*/  LDSM.16.MT88.4 R80, [R3+0xd080] ;  /* 0x00d080000350783b */ /* 0x000f2e0000004200 */
[-C--:B0-----:R-:W-:Y:S01]  /*cbb0*/  HMMA.16816.F32 R92, R92, R84.reuse, R76 ;  /* 0x000000545c5c723c */ /* 0x081fe2000000184c */
[----:B------:R-:W-:Y:S07]  /*cbc0*/  LDSM.16.MT88.4 R76, [R107+0xd000] ;  /* 0x00d000006b4c783b */ /* 0x000fee0000004200 */
[-C--:B---3--:R-:W-:Y:S01]  /*cbd0*/  HMMA.16816.F32 R68, R56, R84.reuse, R68 ;  /* 0x000000543844723c */ /* 0x088fe20000001844 */
[----:B------:R-:W0:Y:S07]  /*cbe0*/  LDSM.16.MT88.4 R56, [R113+0xd080] ;  /* 0x00d080007138783b */ /* 0x000e2e0000004200 */
[----:B--2---:R-:W-:Y:S01]  /*cbf0*/  HMMA.16816.F32 R44, R44, R84, R48 ;  /* 0x000000542c2c723c */ /* 0x004fe20000001830 */
[----:B------:R-:W2:Y:S07]  /*cc00*/  LDSM.16.MT88.4 R48, [R107+0xd080] ;  /* 0x00d080006b30783b */ /* 0x000eae0000004200 */
[-C--:B-1----:R-:W-:Y:S01]  /*cc10*/  HMMA.16816.F32 R64, R64, R86.reuse, R72 ;  /* 0x000000564040723c */ /* 0x082fe20000001848 */
[----:B------:R-:W-:Y:S07]  /*cc20*/  LDSM.16.M88.4 R72, [R115+0x20180] ;  /* 0x020180007348783b */ /* 0x000fee0000000200 */
[----:B----4-:R-:W-:Y:S01]  /*cc30*/  HMMA.16816.F32 R52, R80, R86, R52 ;  /* 0x000000565034723c */ /* 0x010fe20000001834 */
[----:B------:R-:W1:Y:S07]  /*cc40*/  LDSM.16.MT88.4 R80, [R3+0xe000] ;  /* 0x00e000000350783b */ /* 0x000e6e0000004200 */
[----:B------:R-:W-:Y:S01]  /*cc50*/  HMMA.16816.F32 R36, R88, R84, R36 ;  /* 0x000000545824723c */ /* 0x000fe20000001824 */
[----:B------:R-:W-:Y:S07]  /*cc60*/  LDSM.16.MT88.4 R88, [R0+0xd080] ;  /* 0x00d080000058783b */ /* 0x000fee0000004200 */
[-C--:B------:R-:W-:Y:S01]  /*cc70*/  HMMA.16816.F32 R96, R96, R86.reuse, R60 ;  /* 0x000000566060723c */ /* 0x080fe2000000183c */
[----:B------:R-:W3:Y:S07]  /*cc80*/  LDSM.16.MT88.4 R60, [R0+0xd000] ;  /* 0x00d00000003c783b */ /* 0x000eee0000004200 */
[-C--:B0-----:R-:W-:Y:S01]  /*cc90*/  HMMA.16816.F32 R56, R56, R86.reuse, R40 ;  /* 0x000000563838723c */ /* 0x081fe20000001828 */
[----:B------:R-:W0:Y:S07]  /*cca0*/  LDSM.16.MT88.4 R40, [R3+0xe080] ;  /* 0x00e080000328783b */ /* 0x000e2e0000004200 */
[-C--:B------:R-:W-:Y:S08]  /*ccb0*/  HMMA.16816.F32 R36, R76, R86.reuse, R36 ;  /* 0x000000564c24723c */ /* 0x080ff00000001824 */
[----:B--2---:R-:W-:Y:S01]  /*ccc0*/  HMMA.16816.F32 R76, R48, R86, R68 ;  /* 0x00000056304c723c */ /* 0x004fe20000001844 */
[----:B------:R-:W2:Y:S04]  /*ccd0*/  LDSM.16.MT88.4 R48, [R113+0xe080] ;  /* 0x00e080007130783b */ /* 0x000ea80000004200 */
[----:B------:R-:W-:Y:S03]  /*cce0*/  LDSM.16.MT88.4 R68, [R113+0xe000] ;  /* 0x00e000007144783b */ /* 0x000fe60000004200 */
[----:B-1----:R-:W-:Y:S01]  /*ccf0*/  HMMA.16816.F32 R80, R80, R72, R64 ;  /* 0x000000485050723c */ /* 0x002fe20000001840 */
[----:B------:R-:W1:Y:S07]  /*cd00*/  LDSM.16.MT88.4 R64, [R0+0xe000] ;  /* 0x00e000000040783b */ /* 0x000e6e0000004200 */
[-C--:B---3--:R-:W-:Y:S01]  /*cd10*/  HMMA.16816.F32 R44, R60, R86.reuse, R44 ;  /* 0x000000563c2c723c */ /* 0x088fe2000000182c */
[----:B------:R-:W3:Y:S07]  /*cd20*/  LDSM.16.MT88.4 R60, [R107+0xe000] ;  /* 0x00e000006b3c783b */ /* 0x000eee0000004200 */
[----:B------:R-:W-:Y:S01]  /*cd30*/  HMMA.16816.F32 R88, R88, R86, R92 ;  /* 0x000000565858723c */ /* 0x000fe2000000185c */
[----:B------:R-:W4:Y:S04]  /*cd40*/  LDSM.16.MT88.4 R84, [R107+0xe080] ;  /* 0x00e080006b54783b */ /* 0x000f280000004200 */
[----:B------:R-:W4:Y:S03]  /*cd50*/  LDSM.16.MT88.4 R92, [R113+0xf000] ;  /* 0x00f00000715c783b */ /* 0x000f260000004200 */
[-C--:B0-----:R-:W-:Y:S01]  /*cd60*/  HMMA.16816.F32 R40, R40, R72.reuse, R52 ;  /* 0x000000482828723c */ /* 0x081fe20000001834 */
[----:B------:R-:W0:Y:S07]  /*cd70*/  LDSM.16.MT88.4 R52, [R0+0xe080] ;  /* 0x00e080000034783b */ /* 0x000e2e0000004200 */
[-C--:B--2---:R-:W-:Y:S01]  /*cd80*/  HMMA.16816.F32 R56, R48, R72.reuse, R56 ;  /* 0x000000483038723c */ /* 0x084fe20000001838 */
[----:B------:R-:W2:Y:S07]  /*cd90*/  LDSM.16.MT88.4 R48, [R3+0xf000] ;  /* 0x00f000000330783b */ /* 0x000eae0000004200 */
[-C--:B-1----:R-:W-:Y:S01]  /*cda0*/  HMMA.16816.F32 R64, R64, R72.reuse, R44 ;  /* 0x000000484040723c */ /* 0x082fe2000000182c */
[----:B------:R-:W1:Y:S07]  /*cdb0*/  LDSM.16.MT88.4 R44, [R107+0xf000] ;  /* 0x00f000006b2c783b */ /* 0x000e6e0000004200 */
[-C--:B------:R-:W-:Y:S01]  /*cdc0*/  HMMA.16816.F32 R68, R68, R72.reuse, R96 ;  /* 0x000000484444723c */ /* 0x080fe20000001860 */
[----:B------:R-:W1:Y:S07]  /*cdd0*/  LDSM.16.MT88.4 R96, [R3+0xf080] ;  /* 0x00f080000360783b */ /* 0x000e6e0000004200 */
[-C--:B---3--:R-:W-:Y:S01]  /*cde0*/  HMMA.16816.F32 R36, R60, R72.reuse, R36 ;  /* 0x000000483c24723c */ /* 0x088fe20000001824 */
[----:B------:R-:W3:Y:S07]  /*cdf0*/  LDSM.16.MT88.4 R60, [R113+0xf080] ;  /* 0x00f08000713c783b */ /* 0x000eee0000004200 */
[----:B----4-:R-:W-:Y:S01]  /*ce00*/  HMMA.16816.F32 R76, R84, R72, R76 ;  /* 0x00000048544c723c */ /* 0x010fe2000000184c */
[----:B------:R-:W-:Y:S07]  /*ce10*/  LDSM.16.MT88.4 R84, [R3+0x10000] ;  /* 0x010000000354783b */ /* 0x000fee0000004200 */
[----:B------:R-:W-:Y:S01]  /*ce20*/  HMMA.16816.F32 R92, R92, R74, R68 ;  /* 0x0000004a5c5c723c */ /* 0x000fe20000001844 */
[----:B------:R-:W4:Y:S07]  /*ce30*/  LDSM.16.M88.4 R68, [R116+0x20200] ;  /* 0x020200007444783b */ /* 0x000f2e0000000200 */
[----:B0-----:R-:W-:Y:S01]  /*ce40*/  HMMA.16816.F32 R88, R52, R72, R88 ;  /* 0x000000483458723c */ /* 0x001fe20000001858 */
[----:B------:R-:W0:Y:S07]  /*ce50*/  LDSM.16.MT88.4 R52, [R107+0xf080] ;  /* 0x00f080006b34783b */ /* 0x000e2e0000004200 */
[-C--:B--2---:R-:W-:Y:S01]  /*ce60*/  HMMA.16816.F32 R48, R48, R74.reuse, R80 ;  /* 0x0000004a3030723c */ /* 0x084fe20000001850 */
[----:B------:R-:W2:Y:S07]  /*ce70*/  LDSM.16.MT88.4 R80, [R0+0xf000] ;  /* 0x00f000000050783b */ /* 0x000eae0000004200 */
[-C--:B-1----:R-:W-:Y:S01]  /*ce80*/  HMMA.16816.F32 R36, R44, R74.reuse, R36 ;  /* 0x0000004a2c24723c */ /* 0x082fe20000001824 */
[----:B------:R-:W1:Y:S07]  /*ce90*/  LDSM.16.MT88.4 R44, [R3+0x10080] ;  /* 0x01008000032c783b */ /* 0x000e6e0000004200 */
[-C--:B------:R-:W-:Y:S01]  /*cea0*/  HMMA.16816.F32 R40, R96, R74.reuse, R40 ;  /* 0x0000004a6028723c */ /* 0x080fe20000001828 */
[----:B------:R-:W1:Y:S07]  /*ceb0*/  LDSM.16.MT88.4 R96, [R0+0xf080] ;  /* 0x00f080000060783b */ /* 0x000e6e0000004200 */
[----:B---3--:R-:W-:Y:S01]  /*cec0*/  HMMA.16816.F32 R56, R60, R74, R56 ;  /* 0x0000004a3c38723c */ /* 0x008fe20000001838 */
[----:B------:R-:W3:Y:S07]  /*ced0*/  LDSM.16.MT88.4 R60, [R113+0x10000] ;  /* 0x01000000713c783b */ /* 0x000eee0000004200 */
[----:B----4-:R-:W-:Y:S01]  /*cee0*/  HMMA.16816.F32 R48, R84, R68, R48 ;  /* 0x000000445430723c */ /* 0x010fe20000001830 */
[----:B------:R-:W4:Y:S07]  /*cef0*/  LDSM.16.MT88.4 R84, [R107+0x10000] ;  /* 0x010000006b54783b */ /* 0x000f2e0000004200 */
[-C--:B0-----:R-:W-:Y:S01]  /*cf00*/  HMMA.16816.F32 R76, R52, R74.reuse, R76 ;  /* 0x0000004a344c723c */ /* 0x081fe2000000184c */
[----:B------:R-:W0:Y:S07]  /*cf10*/  LDSM.16.MT88.4 R52, [R113+0x10080] ;  /* 0x010080007134783b */ /* 0x000e2e0000004200 */
[----:B--2---:R-:W-:Y:S01]  /*cf20*/  HMMA.16816.F32 R64, R80, R74, R64 ;  /* 0x0000004a5040723c */ /* 0x004fe20000001840 */
[----:B------:R-:W2:Y:S07]  /*cf30*/  LDSM.16.MT88.4 R80, [R0+0x10000] ;  /* 0x010000000050783b */ /* 0x000eae0000004200 */
[----:B-1----:R-:W-:Y:S01]  /*cf40*/  HMMA.16816.F32 R40, R44, R68, R40 ;  /* 0x000000442c28723c */ /* 0x002fe20000001828 */
[----:B------:R-:W1:Y:S07]  /*cf50*/  LDSM.16.MT88.4 R44, [R0+0x10080] ;  /* 0x01008000002c783b */ /* 0x000e6e0000004200 */
[----:B------:R-:W-:Y:S01]  /*cf60*/  HMMA.16816.F32 R88, R96, R74, R88 ;  /* 0x0000004a6058723c */ /* 0x000fe20000001858 */
[----:B------:R-:W1:Y:S04]  /*cf70*/  LDSM.16.MT88.4 R72, [R107+0x10080] ;  /* 0x010080006b48783b */ /* 0x000e680000004200 */
[----:B------:R-:W-:Y:S03]  /*cf80*/  LDSM.16.MT88.4 R96, [R113+0x11000] ;  /* 0x011000007160783b */ /* 0x000fe60000004200 */
[-C--:B---3--:R-:W-:Y:S01]  /*cf90*/  HMMA.16816.F32 R60, R60, R68.reuse, R92 ;  /* 0x000000443c3c723c */ /* 0x088fe2000000185c */
[----:B------:R-:W3:Y:S07]  /*cfa0*/  LDSM.16.MT88.4 R92, [R3+0x11080] ;  /* 0x01108000035c783b */ /* 0x000eee0000004200 */
[-C--:B----4-:R-:W-:Y:S08]  /*cfb0*/  HMMA.16816.F32 R36, R84, R68.reuse, R36 ;  /* 0x000000445424723c */ /* 0x090ff00000001824 */
[-C--:B0-----:R-:W-:Y:S01]  /*cfc0*/  HMMA.16816.F32 R52, R52, R68.reuse, R56 ;  /* 0x000000443434723c */ /* 0x081fe20000001838 */
[----:B------:R-:W0:Y:S07]  /*cfd0*/  LDSM.16.MT88.4 R56, [R3+0x11000] ;  /* 0x011000000338783b */ /* 0x000e2e0000004200 */
[-C--:B--2---:R-:W-:Y:S01]  /*cfe0*/  HMMA.16816.F32 R84, R80, R68.reuse, R64 ;  /* 0x000000445054723c */ /* 0x084fe20000001840 */
[----:B------:R-:W2:Y:S04]  /*cff0*/  LDSM.16.MT88.4 R64, [R113+0x11080] ;  /* 0x011080007140783b */ /* 0x000ea80000004200 */
[----:B------:R-:W4:Y:S03]  /*d000*/  LDSM.16.MT88.4 R80, [R107+0x11080] ;  /* 0x011080006b50783b */ /* 0x000f260000004200 */
[-C--:B-1----:R-:W-:Y:S01]  /*d010*/  HMMA.16816.F32 R88, R44, R68.reuse, R88 ;  /* 0x000000442c58723c */ /* 0x082fe20000001858 */
[----:B------:R-:W1:Y:S07]  /*d020*/  LDSM.16.MT88.4 R44, [R0+0x11000] ;  /* 0x01100000002c783b */ /* 0x000e6e0000004200 */
[----:B------:R-:W-:Y:S01]  /*d030*/  HMMA.16816.F32 R72, R72, R68, R76 ;  /* 0x000000444848723c */ /* 0x000fe2000000184c */
[----:B------:R-:W1:Y:S07]  /*d040*/  LDSM.16.MT88.4 R76, [R107+0x11000] ;  /* 0x011000006b4c783b */ /* 0x000e6e0000004200 */
[-C--:B---3--:R-:W-:Y:S01]  /*d050*/  HMMA.16816.F32 R40, R92, R70.reuse, R40 ;  /* 0x000000465c28723c */ /* 0x088fe20000001828 */
[----:B------:R-:W3:Y:S07]  /*d060*/  LDSM.16.MT88.4 R92, [R0+0x11080] ;  /* 0x01108000005c783b */ /* 0x000eee0000004200 */
[-C--:B------:R-:W-:Y:S01]  /*d070*/  HMMA.16816.F32 R60, R96, R70.reuse, R60 ;  /* 0x00000046603c723c */ /* 0x080fe2000000183c */
[----:B------:R-:W-:Y:S07]  /*d080*/  LDSM.16.MT88.4 R96, [R3+0x12000] ;  /* 0x012000000360783b */ /* 0x000fee0000004200 */
[-C--:B0-----:R-:W-:Y:S01]  /*d090*/  HMMA.16816.F32 R48, R56, R70.reuse, R48 ;  /* 0x000000463830723c */ /* 0x081fe20000001830 */
[----:B------:R-:W0:Y:S07]  /*d0a0*/  LDSM.16.M88.4 R56, [R115+0x20200] ;  /* 0x020200007338783b */ /* 0x000e2e0000000200 */
[-C--:B--2---:R-:W-:Y:S01]  /*d0b0*/  HMMA.16816.F32 R52, R64, R70.reuse, R52 ;  /* 0x000000464034723c */ /* 0x084fe20000001834 */
[----:B------:R-:W2:Y:S07]  /*d0c0*/  LDSM.16.MT88.4 R64, [R3+0x12080] ;  /* 0x012080000340783b */ /* 0x000eae0000004200 */
[-C--:B----4-:R-:W-:Y:S01]  /*d0d0*/  HMMA.16816.F32 R80, R80, R70.reuse, R72 ;  /* 0x000000465050723c */ /* 0x090fe20000001848 */
[----:B------:R-:W4:Y:S07]  /*d0e0*/  LDSM.16.MT88.4 R72, [R113+0x12000] ;  /* 0x012000007148783b */ /* 0x000f2e0000004200 */
[-C--:B-1----:R-:W-:Y:S01]  /*d0f0*/  HMMA.16816.F32 R84, R44, R70.reuse, R84 ;  /* 0x000000462c54723c */ /* 0x082fe20000001854 */
[----:B------:R-:W1:Y:S07]  /*d100*/  LDSM.16.MT88.4 R44, [R113+0x12080] ;  /* 0x01208000712c783b */ /* 0x000e6e0000004200 */
[-C--:B------:R-:W-:Y:S01]  /*d110*/  HMMA.16816.F32 R36, R76, R70.reuse, R36 ;  /* 0x000000464c24723c */ /* 0x080fe20000001824 */
[----:B------:R-:W1:Y:S07]  /*d120*/  LDSM.16.MT88.4 R76, [R107+0x12000] ;  /* 0x012000006b4c783b */ /* 0x000e6e0000004200 */
[----:B---3--:R-:W-:Y:S01]  /*d130*/  HMMA.16816.F32 R88, R92, R70, R88 ;  /* 0x000000465c58723c */ /* 0x008fe20000001858 */
[----:B------:R-:W3:Y:S04]  /*d140*/  LDSM.16.MT88.4 R68, [R107+0x12080] ;  /* 0x012080006b44783b */ /* 0x000ee80000004200 */
[----:B------:R-:W-:Y:S03]  /*d150*/  LDSM.16.MT88.4 R92, [R0+0x12080] ;  /* 0x01208000005c783b */ /* 0x000fe60000004200 */
[-C--:B0-----:R-:W-:Y:S01]  /*d160*/  HMMA.16816.F32 R96, R96, R56.reuse, R48 ;  /* 0x000000386060723c */ /* 0x081fe20000001830 */
[----:B------:R-:W0:Y:S07]  /*d170*/  LDSM.16.MT88.4 R48, [R0+0x12000] ;  /* 0x012000000030783b */ /* 0x000e2e0000004200 */
        /* <DEDUP_REMOVED lines=8> */
[-C--:B---3--:R-:W-:Y:S01]  /*d200*/  HMMA.16816.F32 R68, R68, R56.reuse, R80 ;  /* 0x000000384444723c */ /* 0x088fe20000001850 */
[----:B------:R-:W3:Y:S07]  /*d210*/  LDSM.16.MT88.4 R80, [R113+0x13080] ;  /* 0x013080007150783b */ /* 0x000eee0000004200 */
[-C--:B0-----:R-:W-:Y:S01]  /*d220*/  HMMA.16816.F32 R48, R48, R56.reuse, R84 ;  /* 0x000000383030723c */ /* 0x081fe20000001854 */
[----:B------:R-:W-:Y:S07]  /*d230*/  LDSM.16.MT88.4 R84, [R0+0x13000] ;  /* 0x013000000054783b */ /* 0x000fee0000004200 */
[----:B------:R-:W-:Y:S01]  /*d240*/  HMMA.16816.F32 R88, R92, R56, R88 ;  /* 0x000000385c58723c */ /* 0x000fe20000001858 */
[----:B------:R-:W0:Y:S07]  /*d250*/  LDSM.16.MT88.4 R92, [R107+0x13080] ;  /* 0x013080006b5c783b */ /* 0x000e2e0000004200 */
[-C--:B--2---:R-:W-:Y:S01]  /*d260*/  HMMA.16816.F32 R96, R64, R58.reuse, R96 ;  /* 0x0000003a4060723c */ /* 0x084fe20000001860 */
[----:B------:R-:W2:Y:S07]  /*d270*/  LDSM.16.MT88.4 R64, [R0+0x13080] ;  /* 0x013080000040783b */ /* 0x000eae0000004200 */
[-C--:B----4-:R-:W-:Y:S01]  /*d280*/  HMMA.16816.F32 R40, R72, R58.reuse, R40 ;  /* 0x0000003a4828723c */ /* 0x090fe20000001828 */
[----:B------:R-:W-:Y:S07]  /*d290*/  LDSM.16.MT88.4 R72, [R3+0x14000] ;  /* 0x014000000348783b */ /* 0x000fee0000004200 */
[-C--:B-1----:R-:W-:Y:S01]  /*d2a0*/  HMMA.16816.F32 R60, R52, R58.reuse, R60 ;  /* 0x0000003a343c723c */ /* 0x082fe2000000183c */
[----:B------:R-:W1:Y:S07]  /*d2b0*/  LDSM.16.M88.4 R52, [R116+0x20280] ;  /* 0x020280007434783b */ /* 0x000e6e0000000200 */
[-C--:B------:R-:W-:Y:S01]  /*d2c0*/  HMMA.16816.F32 R36, R76, R58.reuse, R36 ;  /* 0x0000003a4c24723c */ /* 0x080fe20000001824 */
[----:B------:R-:W4:Y:S07]  /*d2d0*/  LDSM.16.MT88.4 R76, [R3+0x14080] ;  /* 0x01408000034c783b */ /* 0x000f2e0000004200 */
[-C--:B---3--:R-:W-:Y:S01]  /*d2e0*/  HMMA.16816.F32 R44, R80, R58.reuse, R44 ;  /* 0x0000003a502c723c */ /* 0x088fe2000000182c */
[----:B------:R-:W3:Y:S07]  /*d2f0*/  LDSM.16.MT88.4 R80, [R107+0x14000] ;  /* 0x014000006b50783b */ /* 0x000eee0000004200 */
[-C--:B0-----:R-:W-:Y:S01]  /*d300*/  HMMA.16816.F32 R68, R92, R58.reuse, R68 ;  /* 0x0000003a5c44723c */ /* 0x081fe20000001844 */
[----:B------:R-:W-:Y:S07]  /*d310*/  LDSM.16.MT88.4 R92, [R113+0x14080] ;  /* 0x01408000715c783b */ /* 0x000fee0000004200 */
[-C--:B------:R-:W-:Y:S01]  /*d320*/  HMMA.16816.F32 R84, R84, R58.reuse, R48 ;  /* 0x0000003a5454723c */ /* 0x080fe20000001830 */
[----:B------:R-:W0:Y:S07]  /*d330*/  LDSM.16.MT88.4 R48, [R113+0x14000] ;  /* 0x014000007130783b */ /* 0x000e2e0000004200 */
[----:B--2---:R-:W-:Y:S01]  /*d340*/  HMMA.16816.F32 R64, R64, R58, R88 ;  /* 0x0000003a4040723c */ /* 0x004fe20000001858 */
[----:B------:R-:W2:Y:S04]  /*d350*/  LDSM.16.MT88.4 R56, [R107+0x14080] ;  /* 0x014080006b38783b */ /* 0x000ea80000004200 */
[----:B------:R-:W-:Y:S03]  /*d360*/  LDSM.16.MT88.4 R88, [R0+0x14080] ;  /* 0x014080000058783b */ /* 0x000fe60000004200 */
[-C--:B-1----:R-:W-:Y:S01]  /*d370*/  HMMA.16816.F32 R96, R72, R52.reuse, R96 ;  /* 0x000000344860723c */ /* 0x082fe20000001860 */
[----:B------:R-:W1:Y:S07]  /*d380*/  LDSM.16.MT88.4 R72, [R0+0x14000] ;  /* 0x014000000048783b */ /* 0x000e6e0000004200 */
[-C--:B----4-:R-:W-:Y:S01]  /*d390*/  HMMA.16816.F32 R40, R76, R52.reuse, R40 ;  /* 0x000000344c28723c */ /* 0x090fe20000001828 */
[----:B------:R-:W4:Y:S07]  /*d3a0*/  LDSM.16.MT88.4 R76, [R3+0x15080] ;  /* 0x01508000034c783b */ /* 0x000f2e0000004200 */
[-C--:B---3--:R-:W-:Y:S01]  /*d3b0*/  HMMA.16816.F32 R36, R80, R52.reuse, R36 ;  /* 0x000000345024723c */ /* 0x088fe20000001824 */
[----:B------:R-:W-:Y:S07]  /*d3c0*/  LDSM.16.MT88.4 R80, [R113+0x15000] ;  /* 0x015000007150783b */ /* 0x000fee0000004200 */
[-C--:B0-----:R-:W-:Y:S01]  /*d3d0*/  HMMA.16816.F32 R48, R48, R52.reuse, R60 ;  /* 0x000000343030723c */ /* 0x081fe2000000183c */
[----:B------:R-:W0:Y:S07]  /*d3e0*/  LDSM.16.MT88.4 R60, [R3+0x15000] ;  /* 0x01500000033c783b */ /* 0x000e2e0000004200 */
[-C--:B--2---:R-:W-:Y:S01]  /*d3f0*/  HMMA.16816.F32 R56, R56, R52.reuse, R68 ;  /* 0x000000343838723c */ /* 0x084fe20000001844 */
[----:B------:R-:W2:Y:S07]  /*d400*/  LDSM.16.MT88.4 R68, [R113+0x15080] ;  /* 0x015080007144783b */ /* 0x000eae0000004200 */
[-C--:B-1----:R-:W-:Y:S01]  /*d410*/  HMMA.16816.F32 R72, R72, R52.reuse, R84 ;  /* 0x000000344848723c */ /* 0x082fe20000001854 */
[----:B------:R-:W1:Y:S07]  /*d420*/  LDSM.16.MT88.4 R84, [R107+0x15080] ;  /* 0x015080006b54783b */ /* 0x000e6e0000004200 */
[-C--:B------:R-:W-:Y:S08]  /*d430*/  HMMA.16816.F32 R44, R92, R52.reuse, R44 ;  /* 0x000000345c2c723c */ /* 0x080ff0000000182c */
[----:B------:R-:W-:Y:S01]  /*d440*/  HMMA.16816.F32 R92, R88, R52, R64 ;  /* 0x00000034585c723c */ /* 0x000fe20000001840 */
[----:B------:R-:W3:Y:S04]  /*d450*/  LDSM.16.MT88.4 R88, [R107+0x15000] ;  /* 0x015000006b58783b */ /* 0x000ee80000004200 */
[----:B------:R-:W3:Y:S03]  /*d460*/  LDSM.16.MT88.4 R64, [R0+0x15000] ;  /* 0x015000000040783b */ /* 0x000ee60000004200 */
[-C--:B----4-:R-:W-:Y:S01]  /*d470*/  HMMA.16816.F32 R40, R76, R54.reuse, R40 ;  /* 0x000000364c28723c */ /* 0x090fe20000001828 */
[----:B------:R-:W4:Y:S07]  /*d480*/  LDSM.16.MT88.4 R76, [R0+0x15080] ;  /* 0x01508000004c783b */ /* 0x000f2e0000004200 */
[-C--:B0-----:R-:W-:Y:S01]  /*d490*/  HMMA.16816.F32 R60, R60, R54.reuse, R96 ;  /* 0x000000363c3c723c */ /* 0x081fe20000001860 */
[----:B------:R-:W-:Y:S07]  /*d4a0*/  LDSM.16.M88.4 R96, [R115+0x20280] ;  /* 0x020280007360783b */ /* 0x000fee0000000200 */
[-C--:B--2---:R-:W-:Y:S01]  /*d4b0*/  HMMA.16816.F32 R44, R68, R54.reuse, R44 ;  /* 0x00000036442c723c */ /* 0x084fe2000000182c */
[----:B------:R-:W0:Y:S07]  /*d4c0*/  LDSM.16.MT88.4 R68, [R3+0x16080] ;  /* 0x016080000344783b */ /* 0x000e2e0000004200 */
[-C--:B------:R-:W-:Y:S01]  /*d4d0*/  HMMA.16816.F32 R48, R80, R54.reuse, R48 ;  /* 0x000000365030723c */ /* 0x080fe20000001830 */
[----:B------:R-:W2:Y:S07]  /*d4e0*/  LDSM.16.MT88.4 R80, [R3+0x16000] ;  /* 0x016000000350783b */ /* 0x000eae0000004200 */
[-C--:B-1----:R-:W-:Y:S01]  /*d4f0*/  HMMA.16816.F32 R56, R84, R54.reuse, R56 ;  /* 0x000000365438723c */ /* 0x082fe20000001838 */
[----:B------:R-:W1:Y:S07]  /*d500*/  LDSM.16.MT88.4 R84, [R113+0x16000] ;  /* 0x016000007154783b */ /* 0x000e6e0000004200 */
[-C--:B---3--:R-:W-:Y:S01]  /*d510*/  HMMA.16816.F32 R36, R88, R54.reuse, R36 ;  /* 0x000000365824723c */ /* 0x088fe20000001824 */
[----:B------:R-:W3:Y:S07]  /*d520*/  LDSM.16.MT88.4 R88, [R107+0x16000] ;  /* 0x016000006b58783b */ /* 0x000eee0000004200 */
[-C--:B------:R-:W-:Y:S01]  /*d530*/  HMMA.16816.F32 R64, R64, R54.reuse, R72 ;  /* 0x000000364040723c */ /* 0x080fe20000001848 */
[----:B------:R-:W3:Y:S07]  /*d540*/  LDSM.16.MT88.4 R72, [R113+0x16080] ;  /* 0x016080007148783b */ /* 0x000eee0000004200 */
[----:B----4-:R-:W-:Y:S01]  /*d550*/  HMMA.16816.F32 R76, R76, R54, R92 ;  /* 0x000000364c4c723c */ /* 0x010fe2000000185c */
[----:B------:R-:W4:Y:S04]  /*d560*/  LDSM.16.MT88.4 R52, [R107+0x16080] ;  /* 0x016080006b34783b */ /* 0x000f280000004200 */
[----:B------:R-:W-:Y:S03]  /*d570*/  LDSM.16.MT88.4 R92, [R0+0x17080] ;  /* 0x01708000005c783b */ /* 0x000fe60000004200 */
[-C--:B0-----:R-:W-:Y:S01]  /*d580*/  HMMA.16816.F32 R40, R68, R96.reuse, R40 ;  /* 0x000000604428723c */ /* 0x081fe20000001828 */
[----:B------:R-:W0:Y:S07]  /*d590*/  LDSM.16.MT88.4 R68, [R0+0x16000] ;  /* 0x016000000044783b */ /* 0x000e2e0000004200 */
[-C--:B--2---:R-:W-:Y:S01]  /*d5a0*/  HMMA.16816.F32 R60, R80, R96.reuse, R60 ;  /* 0x00000060503c723c */ /* 0x084fe2000000183c */
[----:B------:R-:W2:Y:S07]  /*d5b0*/  LDSM.16.MT88.4 R80, [R0+0x16080] ;  /* 0x016080000050783b */ /* 0x000eae0000004200 */
[-C--:B-1----:R-:W-:Y:S01]  /*d5c0*/  HMMA.16816.F32 R48, R84, R96.reuse, R48 ;  /* 0x000000605430723c */ /* 0x082fe20000001830 */
[----:B------:R-:W1:Y:S07]  /*d5d0*/  LDSM.16.MT88.4 R84, [R113+0x17000] ;  /* 0x017000007154783b */ /* 0x000e6e0000004200 */
[-C--:B---3--:R-:W-:Y:S01]  /*d5e0*/  HMMA.16816.F32 R88, R88, R96.reuse, R36 ;  /* 0x000000605858723c */ /* 0x088fe20000001824 */
[----:B------:R-:W3:Y:S07]  /*d5f0*/  LDSM.16.MT88.4 R36, [R3+0x17080] ;  /* 0x017080000324783b */ /* 0x000eee0000004200 */
[-C--:B------:R-:W-:Y:S01]  /*d600*/  HMMA.16816.F32 R44, R72, R96.reuse, R44 ;  /* 0x00000060482c723c */ /* 0x080fe2000000182c */
[----:B------:R-:W3:Y:S07]  /*d610*/  LDSM.16.MT88.4 R72, [R3+0x17000] ;  /* 0x017000000348783b */ /* 0x000eee0000004200 */
[-C--:B----4-:R-:W-:Y:S01]  /*d620*/  HMMA.16816.F32 R56, R52, R96.reuse, R56 ;  /* 0x000000603438723c */ /* 0x090fe20000001838 */
[----:B------:R-:W4:Y:S07]  /*d630*/  LDSM.16.MT88.4 R52, [R113+0x17080] ;  /* 0x017080007134783b */ /* 0x000f2e0000004200 */
[-C--:B0-----:R-:W-:Y:S01]  /*d640*/  HMMA.16816.F32 R64, R68, R96.reuse, R64 ;  /* 0x000000604440723c */ /* 0x081fe20000001840 */
[----:B------:R-:W0:Y:S07]  /*d650*/  LDSM.16.MT88.4 R68, [R107+0x17000] ;  /* 0x017000006b44783b */ /* 0x000e2e0000004200 */
[----:B--2---:R-:W-:Y:S01]  /*d660*/  HMMA.16816.F32 R76, R80, R96, R76 ;  /* 0x00000060504c723c */ /* 0x004fe2000000184c */
[----:B------:R-:W2:Y:S07]  /*d670*/  LDSM.16.MT88.4 R80, [R107+0x17080] ;  /* 0x017080006b50783b */ /* 0x000eae0000004200 */
[-C--:B-1----:R-:W-:Y:S01]  /*d680*/  HMMA.16816.F32 R84, R84, R98.reuse, R48 ;  /* 0x000000625454723c */ /* 0x082fe20000001830 */
[----:B------:R-:W1:Y:S07]  /*d690*/  LDSM.16.MT88.4 R48, [R0+0x17000] ;  /* 0x017000000030783b */ /* 0x000e6e0000004200 */
[-C--:B---3--:R-:W-:Y:S01]  /*d6a0*/  HMMA.16816.F32 R36, R36, R98.reuse, R40 ;  /* 0x000000622424723c */ /* 0x088fe20000001828 */
[----:B------:R-:W-:Y:S07]  /*d6b0*/  LDSM.16.M88.4 R40, [R116+0x20300] ;  /* 0x020300007428783b */ /* 0x000fee0000000200 */
[-C--:B------:R-:W-:Y:S01]  /*d6c0*/  HMMA.16816.F32 R60, R72, R98.reuse, R60 ;  /* 0x00000062483c723c */ /* 0x080fe2000000183c */
[----:B------:R-:W3:Y:S07]  /*d6d0*/  LDSM.16.MT88.4 R72, [R3+0x18000] ;  /* 0x018000000348783b */ /* 0x000eee0000004200 */
[-C--:B----4-:R-:W-:Y:S01]  /*d6e0*/  HMMA.16816.F32 R44, R52, R98.reuse, R44 ;  /* 0x00000062342c723c */ /* 0x090fe2000000182c */
[----:B------:R-:W4:Y:S07]  /*d6f0*/  LDSM.16.MT88.4 R52, [R3+0x18080] ;  /* 0x018080000334783b */ /* 0x000f2e0000004200 */
[-C--:B0-----:R-:W-:Y:S01]  /*d700*/  HMMA.16816.F32 R68, R68, R98.reuse, R88 ;  /* 0x000000624444723c */ /* 0x081fe20000001858 */
[----:B------:R-:W0:Y:S07]  /*d710*/  LDSM.16.MT88.4 R88, [R113+0x18000] ;  /* 0x018000007158783b */ /* 0x000e2e0000004200 */
[-C--:B--2---:R-:W-:Y:S01]  /*d720*/  HMMA.16816.F32 R80, R80, R98.reuse, R56 ;  /* 0x000000625050723c */ /* 0x084fe20000001838 */
[----:B------:R-:W2:Y:S07]  /*d730*/  LDSM.16.MT88.4 R56, [R113+0x18080] ;  /* 0x018080007138783b */ /* 0x000eae0000004200 */
[----:B-1----:R-:W-:Y:S01]  /*d740*/  HMMA.16816.F32 R48, R48, R98, R64 ;  /* 0x000000623030723c */ /* 0x002fe20000001840 */
[----:B------:R-:W1:Y:S07]  /*d750*/  LDSM.16.MT88.4 R64, [R107+0x18000] ;  /* 0x018000006b40783b */ /* 0x000e6e0000004200 */
[-C--:B---3--:R-:W-:Y:S01]  /*d760*/  HMMA.16816.F32 R72, R72, R40.reuse, R60 ;  /* 0x000000284848723c */ /* 0x088fe2000000183c */
[----:B------:R-:W3:Y:S07]  /*d770*/  LDSM.16.MT88.4 R60, [R107+0x18080] ;  /* 0x018080006b3c783b */ /* 0x000eee0000004200 */
[----:B----4-:R-:W-:Y:S01]  /*d780*/  HMMA.16816.F32 R52, R52, R40, R36 ;  /* 0x000000283434723c */ /* 0x010fe20000001824 */
[----:B------:R-:W4:Y:S07]  /*d790*/  LDSM.16.MT88.4 R36, [R0+0x18000] ;  /* 0x018000000024783b */ /* 0x000f2e0000004200 */
[----:B------:R-:W-:Y:S01]  /*d7a0*/  HMMA.16816.F32 R76, R92, R98, R76 ;  /* 0x000000625c4c723c */ /* 0x000fe2000000184c */
        /* <DEDUP_REMOVED lines=10> */
[----:B----4-:R-:W-:Y:S01]  /*d850*/  HMMA.16816.F32 R36, R36, R40, R48 ;  /* 0x000000282424723c */ /* 0x010fe20000001830 */
[----:B------:R-:W4:Y:S07]  /*d860*/  LDSM.16.MT88.4 R48, [R107+0x19080] ;  /* 0x019080006b30783b */ /* 0x000f2e0000004200 */
[-C--:B------:R-:W-:Y:S01]  /*d870*/  HMMA.16816.F32 R84, R96, R42.reuse, R84 ;  /* 0x0000002a6054723c */ /* 0x080fe20000001854 */
[----:B------:R-:W-:Y:S07]  /*d880*/  LDSM.16.MT88.4 R96, [R0+0x19080] ;  /* 0x019080000060783b */ /* 0x000fee0000004200 */
[----:B0-----:R-:W-:Y:S01]  /*d890*/  HMMA.16816.F32 R52, R88, R42, R52 ;  /* 0x0000002a5834723c */ /* 0x001fe20000001834 */
[----:B------:R-:W0:Y:S07]  /*d8a0*/  LDSM.16.MT88.4 R88, [R0+0x19000] ;  /* 0x019000000058783b */ /* 0x000e2e0000004200 */
[----:B------:R-:W-:Y:S01]  /*d8b0*/  HMMA.16816.F32 R76, R92, R40, R76 ;  /* 0x000000285c4c723c */ /* 0x000fe2000000184c */
[----:B------:R-:W-:Y:S07]  /*d8c0*/  LDSM.16.MT88.4 R92, [R3+0x1a000] ;  /* 0x01a00000035c783b */ /* 0x000fee0000004200 */
[-C--:B--2---:R-:W-:Y:S01]  /*d8d0*/  HMMA.16816.F32 R56, R56, R42.reuse, R72 ;  /* 0x0000002a3838723c */ /* 0x084fe20000001848 */
[----:B------:R-:W2:Y:S07]  /*d8e0*/  LDSM.16.M88.4 R72, [R115+0x20300] ;  /* 0x020300007348783b */ /* 0x000eae0000000200 */
[-C--:B-1----:R-:W-:Y:S01]  /*d8f0*/  HMMA.16816.F32 R68, R68, R42.reuse, R44 ;  /* 0x0000002a4444723c */ /* 0x082fe2000000182c */
[----:B------:R-:W1:Y:S07]  /*d900*/  LDSM.16.MT88.4 R44, [R3+0x1a080] ;  /* 0x01a08000032c783b */ /* 0x000e6e0000004200 */
[-C--:B---3--:R-:W-:Y:S01]  /*d910*/  HMMA.16816.F32 R64, R80, R42.reuse, R64 ;  /* 0x0000002a5040723c */ /* 0x088fe20000001840 */
[----:B------:R-:W3:Y:S07]  /*d920*/  LDSM.16.MT88.4 R80, [R113+0x1a000] ;  /* 0x01a000007150783b */ /* 0x000eee0000004200 */
[-C--:B----4-:R-:W-:Y:S01]  /*d930*/  HMMA.16816.F32 R60, R48, R42.reuse, R60 ;  /* 0x0000002a303c723c */ /* 0x090fe2000000183c */
[----:B------:R-:W4:Y:S07]  /*d940*/  LDSM.16.MT88.4 R48, [R113+0x1a080] ;  /* 0x01a080007130783b */ /* 0x000f2e0000004200 */
[-C--:B0-----:R-:W-:Y:S01]  /*d950*/  HMMA.16816.F32 R36, R88, R42.reuse, R36 ;  /* 0x0000002a5824723c */ /* 0x081fe20000001824 */
[----:B------:R-:W-:Y:S07]  /*d960*/  LDSM.16.MT88.4 R88, [R0+0x1a000] ;  /* 0x01a000000058783b */ /* 0x000fee0000004200 */
[----:B------:R-:W-:Y:S01]  /*d970*/  HMMA.16816.F32 R76, R96, R42, R76 ;  /* 0x0000002a604c723c */ /* 0x000fe2000000184c */
[----:B------:R-:W0:Y:S04]  /*d980*/  LDSM.16.MT88.4 R40, [R107+0x1a080] ;  /* 0x01a080006b28783b */ /* 0x000e280000004200 */
[----:B------:R-:W-:Y:S03]  /*d990*/  LDSM.16.MT88.4 R96, [R113+0x1b000] ;  /* 0x01b000007160783b */ /* 0x000fe60000004200 */
[-C--:B--2---:R-:W-:Y:S01]  /*d9a0*/  HMMA.16816.F32 R56, R92, R72.reuse, R56 ;  /* 0x000000485c38723c */ /* 0x084fe20000001838 */
[----:B------:R-:W2:Y:S07]  /*d9b0*/  LDSM.16.MT88.4 R92, [R107+0x1a000] ;  /* 0x01a000006b5c783b */ /* 0x000eae0000004200 */
[-C--:B-1----:R-:W-:Y:S01]  /*d9c0*/  HMMA.16816.F32 R52, R44, R72.reuse, R52 ;  /* 0x000000482c34723c */ /* 0x082fe20000001834 */
[----:B------:R-:W1:Y:S07]  /*d9d0*/  LDSM.16.MT88.4 R44, [R0+0x1a080] ;  /* 0x01a08000002c783b */ /* 0x000e6e0000004200 */
[-C--:B---3--:R-:W-:Y:S08]  /*d9e0*/  HMMA.16816.F32 R80, R80, R72.reuse, R84 ;  /* 0x000000485050723c */ /* 0x088ff00000001854 */
[-C--:B----4-:R-:W-:Y:S01]  /*d9f0*/  HMMA.16816.F32 R84, R48, R72.reuse, R68 ;  /* 0x000000483054723c */ /* 0x090fe20000001844 */
[----:B------:R-:W3:Y:S04]  /*da00*/  LDSM.16.MT88.4 R68, [R3+0x1b000] ;  /* 0x01b000000344783b */ /* 0x000ee80000004200 */
[----:B------:R-:W4:Y:S03]  /*da10*/  LDSM.16.MT88.4 R48, [R3+0x1b080] ;  /* 0x01b080000330783b */ /* 0x000f260000004200 */
[-C--:B0-----:R-:W-:Y:S01]  /*da20*/  HMMA.16816.F32 R40, R40, R72.reuse, R60 ;  /* 0x000000482828723c */ /* 0x081fe2000000183c */
[----:B------:R-:W0:Y:S07]  /*da30*/  LDSM.16.MT88.4 R60, [R107+0x1b000] ;  /* 0x01b000006b3c783b */ /* 0x000e2e0000004200 */
[-C--:B--2---:R-:W-:Y:S08]  /*da40*/  HMMA.16816.F32 R64, R92, R72.reuse, R64 ;  /* 0x000000485c40723c */ /* 0x084ff00000001840 */
[-C--:B-1----:R-:W-:Y:S01]  /*da50*/  HMMA.16816.F32 R92, R44, R72.reuse, R76 ;  /* 0x000000482c5c723c */ /* 0x082fe2000000184c */
[----:B------:R-:W1:Y:S04]  /*da60*/  LDSM.16.MT88.4 R76, [R107+0x1b080] ;  /* 0x01b080006b4c783b */ /* 0x000e680000004200 */
[----:B------:R-:W2:Y:S03]  /*da70*/  LDSM.16.MT88.4 R44, [R0+0x1b000] ;  /* 0x01b00000002c783b */ /* 0x000ea60000004200 */
[----:B------:R-:W-:Y:S01]  /*da80*/  HMMA.16816.F32 R36, R88, R72, R36 ;  /* 0x000000485824723c */ /* 0x000fe20000001824 */
[----:B------:R-:W2:Y:S07]  /*da90*/  LDSM.16.MT88.4 R88, [R113+0x1b080] ;  /* 0x01b080007158783b */ /* 0x000eae0000004200 */
        /* <DEDUP_REMOVED lines=8> */
[-C--:B-1----:R-:W-:Y:S01]  /*db20*/  HMMA.16816.F32 R40, R76, R74.reuse, R40 ;  /* 0x0000004a4c28723c */ /* 0x082fe20000001828 */
[----:B------:R-:W1:Y:S07]  /*db30*/  LDSM.16.MT88.4 R76, [R107+0x1c000] ;  /* 0x01c000006b4c783b */ /* 0x000e6e0000004200 */
[-C--:B--2---:R-:W-:Y:S01]  /*db40*/  HMMA.16816.F32 R36, R44, R74.reuse, R36 ;  /* 0x0000004a2c24723c */ /* 0x084fe20000001824 */
[----:B------:R-:W2:Y:S07]  /*db50*/  LDSM.16.MT88.4 R44, [R113+0x1c080] ;  /* 0x01c08000712c783b */ /* 0x000eae0000004200 */
[----:B------:R-:W-:Y:S01]  /*db60*/  HMMA.16816.F32 R84, R88, R74, R84 ;  /* 0x0000004a5854723c */ /* 0x000fe20000001854 */
[----:B------:R-:W2:Y:S07]  /*db70*/  LDSM.16.MT88.4 R88, [R113+0x1c000] ;  /* 0x01c000007158783b */ /* 0x000eae0000004200 */
[----:B---3--:R-:W-:Y:S01]  /*db80*/  HMMA.16816.F32 R96, R96, R68, R56 ;  /* 0x000000446060723c */ /* 0x008fe20000001838 */
[----:B------:R-:W3:Y:S07]  /*db90*/  LDSM.16.MT88.4 R56, [R0+0x1c000] ;  /* 0x01c000000038783b */ /* 0x000eee0000004200 */
[----:B----4-:R-:W-:Y:S01]  /*dba0*/  HMMA.16816.F32 R52, R52, R74, R92 ;  /* 0x0000004a3434723c */ /* 0x010fe2000000185c */
        /* <DEDUP_REMOVED lines=8> */
[-C--:B------:R-:W-:Y:S01]  /*dc30*/  HMMA.16816.F32 R80, R88, R68.reuse, R80 ;  /* 0x000000445850723c */ /* 0x080fe20000001850 */
[----:B------:R-:W-:Y:S07]  /*dc40*/  LDSM.16.MT88.4 R88, [R107+0x1d080] ;  /* 0x01d080006b58783b */ /* 0x000fee0000004200 */
[-C--:B---3--:R-:W-:Y:S01]  /*dc50*/  HMMA.16816.F32 R36, R56, R68.reuse, R36 ;  /* 0x000000443824723c */ /* 0x088fe20000001824 */
[----:B------:R-:W3:Y:S07]  /*dc60*/  LDSM.16.MT88.4 R56, [R113+0x1d080] ;  /* 0x01d080007138783b */ /* 0x000eee0000004200 */
[-C--:B----4-:R-:W-:Y:S01]  /*dc70*/  HMMA.16816.F32 R40, R72, R68.reuse, R40 ;  /* 0x000000444828723c */ /* 0x090fe20000001828 */
[----:B------:R-:W-:Y:S07]  /*dc80*/  LDSM.16.MT88.4 R72, [R0+0x1d000] ;  /* 0x01d000000048783b */ /* 0x000fee0000004200 */
[----:B------:R-:W-:Y:S01]  /*dc90*/  HMMA.16816.F32 R92, R92, R68, R52 ;  /* 0x000000445c5c723c */ /* 0x000fe20000001834 */
[----:B------:R-:W4:Y:S07]  /*dca0*/  LDSM.16.MT88.4 R52, [R107+0x1d000] ;  /* 0x01d000006b34783b */ /* 0x000f2e0000004200 */
[-C--:B0-----:R-:W-:Y:S01]  /*dcb0*/  HMMA.16816.F32 R96, R60, R70.reuse, R96 ;  /* 0x000000463c60723c */ /* 0x081fe20000001860 */
[----:B------:R-:W0:Y:S07]  /*dcc0*/  LDSM.16.MT88.4 R60, [R0+0x1d080] ;  /* 0x01d08000003c783b */ /* 0x000e2e0000004200 */
[-C--:B-1----:R-:W-:Y:S01]  /*dcd0*/  HMMA.16816.F32 R48, R76, R70.reuse, R48 ;  /* 0x000000464c30723c */ /* 0x082fe20000001830 */
[----:B------:R-:W-:Y:S07]  /*dce0*/  LDSM.16.MT88.4 R76, [R3+0x1e000] ;  /* 0x01e00000034c783b */ /* 0x000fee0000004200 */
[-C--:B--2---:R-:W-:Y:S01]  /*dcf0*/  HMMA.16816.F32 R80, R84, R70.reuse, R80 ;  /* 0x000000465450723c */ /* 0x084fe20000001850 */
[----:B------:R-:W1:Y:S07]  /*dd00*/  LDSM.16.M88.4 R84, [R115+0x20380] ;  /* 0x020380007354783b */ /* 0x000e6e0000000200 */
[-C--:B---3--:R-:W-:Y:S01]  /*dd10*/  HMMA.16816.F32 R44, R56, R70.reuse, R44 ;  /* 0x00000046382c723c */ /* 0x088fe2000000182c */
[----:B------:R-:W2:Y:S07]  /*dd20*/  LDSM.16.MT88.4 R56, [R3+0x1e080] ;  /* 0x01e080000338783b */ /* 0x000eae0000004200 */
[-C--:B------:R-:W-:Y:S01]  /*dd30*/  HMMA.16816.F32 R40, R88, R70.reuse, R40 ;  /* 0x000000465828723c */ /* 0x080fe20000001828 */
[----:B------:R-:W-:Y:S07]  /*dd40*/  LDSM.16.MT88.4 R88, [R113+0x1e000] ;  /* 0x01e000007158783b */ /* 0x000fee0000004200 */
[-C--:B----4-:R-:W-:Y:S01]  /*dd50*/  HMMA.16816.F32 R52, R52, R70.reuse, R64 ;  /* 0x000000463434723c */ /* 0x090fe20000001840 */
[----:B------:R-:W3:Y:S07]  /*dd60*/  LDSM.16.MT88.4 R64, [R107+0x1e000] ;  /* 0x01e000006b40783b */ /* 0x000eee0000004200 */
[-C--:B------:R-:W-:Y:S01]  /*dd70*/  HMMA.16816.F32 R36, R72, R70.reuse, R36 ;  /* 0x000000464824723c */ /* 0x080fe20000001824 */
[----:B------:R-:W4:Y:S07]  /*dd80*/  LDSM.16.MT88.4 R72, [R113+0x1e080] ;  /* 0x01e080007148783b */ /* 0x000f2e0000004200 */
[----:B0-----:R-:W-:Y:S01]  /*dd90*/  HMMA.16816.F32 R92, R60, R70, R92 ;  /* 0x000000463c5c723c */ /* 0x001fe2000000185c */
[----:B------:R-:W0:Y:S04]  /*dda0*/  LDSM.16.MT88.4 R68, [R0+0x1e000] ;  /* 0x01e000000044783b */ /* 0x000e280000004200 */
[----:B------:R-:W0:Y:S03]  /*ddb0*/  LDSM.16.MT88.4 R60, [R107+0x1e080] ;  /* 0x01e080006b3c783b */ /* 0x000e260000004200 */
[-C--:B-1----:R-:W-:Y:S01]  /*ddc0*/  HMMA.16816.F32 R96, R76, R84.reuse, R96 ;  /* 0x000000544c60723c */ /* 0x082fe20000001860 */
[----:B------:R-:W1:Y:S07]  /*ddd0*/  LDSM.16.MT88.4 R76, [R0+0x1e080] ;  /* 0x01e08000004c783b */ /* 0x000e6e0000004200 */
[-C--:B--2---:R-:W-:Y:S01]  /*dde0*/  HMMA.16816.F32 R48, R56, R84.reuse, R48 ;  /* 0x000000543830723c */ /* 0x084fe20000001830 */
[----:B------:R-:W2:Y:S07]  /*ddf0*/  LDSM.16.MT88.4 R56, [R3+0x1f000] ;  /* 0x01f000000338783b */ /* 0x000eae0000004200 */
[-C--:B---3--:R-:W-:Y:S01]  /*de00*/  HMMA.16816.F32 R52, R64, R84.reuse, R52 ;  /* 0x000000544034723c */ /* 0x088fe20000001834 */
[----:B------:R-:W-:Y:S07]  /*de10*/  LDSM.16.MT88.4 R64, [R113+0x1f000] ;  /* 0x01f000007140783b */ /* 0x000fee0000004200 */
[-C--:B----4-:R-:W-:Y:S01]  /*de20*/  HMMA.16816.F32 R44, R72, R84.reuse, R44 ;  /* 0x00000054482c723c */ /* 0x090fe2000000182c */
[----:B------:R-:W-:Y:S07]  /*de30*/  LDSM.16.MT88.4 R72, [R113+0x1f080] ;  /* 0x01f080007148783b */ /* 0x000fee0000004200 */
[-C--:B0-----:R-:W-:Y:S01]  /*de40*/  HMMA.16816.F32 R36, R68, R84.reuse, R36 ;  /* 0x000000544424723c */ /* 0x081fe20000001824 */
[----:B------:R-:W0:Y:S07]  /*de50*/  LDSM.16.MT88.4 R68, [R107+0x1f000] ;  /* 0x01f000006b44783b */ /* 0x000e2e0000004200 */
[-C--:B------:R-:W-:Y:S01]  /*de60*/  HMMA.16816.F32 R40, R60, R84.reuse, R40 ;  /* 0x000000543c28723c */ /* 0x080fe20000001828 */
[----:B------:R-:W3:Y:S07]  /*de70*/  LDSM.16.MT88.4 R60, [R3+0x1f080] ;  /* 0x01f08000033c783b */ /* 0x000eee0000004200 */
[-C--:B-1----:R-:W-:Y:S01]  /*de80*/  HMMA.16816.F32 R76, R76, R84.reuse, R92 ;  /* 0x000000544c4c723c */ /* 0x082fe2000000185c */
[----:B------:R-:W1:Y:S07]  /*de90*/  LDSM.16.MT88.4 R92, [R0+0x1f000] ;  /* 0x01f00000005c783b */ /* 0x000e6e0000004200 */
[----:B------:R-:W-:Y:S01]  /*dea0*/  HMMA.16816.F32 R80, R88, R84, R80 ;  /* 0x000000545850723c */ /* 0x000fe20000001850 */
[----:B------:R-:W4:Y:S07]  /*deb0*/  LDSM.16.MT88.4 R88, [R107+0x1f080] ;  /* 0x01f080006b58783b */ /* 0x000f2e0000004200 */
[-C--:B--2---:R-:W-:Y:S08]  /*dec0*/  HMMA.16816.F32 R56, R56, R86.reuse, R96 ;  /* 0x000000563838723c */ /* 0x084ff00000001860 */
[-C--:B0-----:R-:W-:Y:S08]  /*ded0*/  HMMA.16816.F32 R52, R68, R86.reuse, R52 ;  /* 0x000000564434723c */ /* 0x081ff00000001834 */
[-C--:B------:R-:W-:Y:S08]  /*dee0*/  HMMA.16816.F32 R64, R64, R86.reuse, R80 ;  /* 0x000000564040723c */ /* 0x080ff00000001850 */
[-C--:B---3--:R-:W-:Y:S08]  /*def0*/  HMMA.16816.F32 R48, R60, R86.reuse, R48 ;  /* 0x000000563c30723c */ /* 0x088ff00000001830 */
[-C--:B------:R-:W-:Y:S08]  /*df00*/  HMMA.16816.F32 R44, R72, R86.reuse, R44 ;  /* 0x00000056482c723c */ /* 0x080ff0000000182c */
[----:B-1----:R-:W-:Y:S01]  /*df10*/  HMMA.16816.F32 R36, R92, R86, R36 ;  /* 0x000000565c24723c */ /* 0x002fe20000001824 */
[----:B------:R-:W-:-:S07]  /*df20*/  FMUL R60, R56, c[0x0][0x188] ;  /* 0x00006200383c7a20 */ /* 0x000fce0000400000 */
[----:B----4-:R-:W-:Y:S01]  /*df30*/  HMMA.16816.F32 R40, R88, R86, R40 ;  /* 0x000000565828723c */ /* 0x010fe20000001828 */
[----:B------:R-:W-:-:S07]  /*df40*/  FMUL R61, R57, c[0x0][0x188] ;  /* 0x00006200393d7a20 */ /* 0x000fce0000400000 */
[----:B------:R-:W-:Y:S01]  /*df50*/  HMMA.16816.F32 R76, R100, R86, R76 ;  /* 0x00000056644c723c */ /* 0x000fe2000000184c */
[----:B------:R-:W-:Y:S01]  /*df60*/  FMNMX R98, R60, R61, !PT ;  /* 0x0000003d3c627209 */ /* 0x000fe20007800000 */
[----:B------:R-:W-:Y:S02]  /*df70*/  FMUL R72, R58, c[0x0][0x188] ;  /* 0x000062003a487a20 */ /* 0x000fe40000400000 */
[----:B------:R-:W-:Y:S02]  /*df80*/  FMUL R73, R59, c[0x0][0x188] ;  /* 0x000062003b497a20 */ /* 0x000fe40000400000 */
[----:B------:R-:W-:Y:S02]  /*df90*/  FMUL R70, R64, c[0x0][0x188] ;  /* 0x0000620040467a20 */ /* 0x000fe40000400000 */
[----:B------:R-:W-:Y:S02]  /*dfa0*/  FMUL R71, R65, c[0x0][0x188] ;  /* 0x0000620041477a20 */ /* 0x000fe40000400000 */
[----:B------:R-:W-:-:S02]  /*dfb0*/  FMUL R68, R66, c[0x0][0x188] ;  /* 0x0000620042447a20 */ /* 0x000fc40000400000 */
[----:B------:R-:W-:Y:S02]  /*dfc0*/  FMUL R69, R67, c[0x0][0x188] ;  /* 0x0000620043457a20 */ /* 0x000fe40000400000 */
[----:B------:R-:W-:Y:S02]  /*dfd0*/  FMUL R62, R52, c[0x0][0x188] ;  /* 0x00006200343e7a20 */ /* 0x000fe40000400000 */
[----:B------:R-:W-:Y:S02]  /*dfe0*/  FMUL R63, R53, c[0x0][0x188] ;  /* 0x00006200353f7a20 */ /* 0x000fe40000400000 */
[----:B------:R-:W-:Y:S02]  /*dff0*/  FMUL R60, R54, c[0x0][0x188] ;  /* 0x00006200363c7a20 */ /* 0x000fe40000400000 */
[----:B------:R-:W-:Y:S01]  /*e000*/  FMUL R61, R55, c[0x0][0x188] ;  /* 0x00006200373d7a20 */ /* 0x000fe20000400000 */
[----:B------:R-:W-:Y:S01]  /*e010*/  FMNMX R96, R72, R73, !PT ;  /* 0x0000004948607209 */ /* 0x000fe20007800000 */
        /* <DEDUP_REMOVED lines=29> */
[----:B------:R-:W-:Y:S02]  /*e1f0*/  FMNMX R86, R72, R73, !PT ;  /* 0x0000004948567209 */ /* 0x000fe40007800000 */
[----:B------:R-:W-:-:S02]  /*e200*/  FMNMX R85, R70, R71, !PT ;  /* 0x0000004746557209 */ /* 0x000fc40007800000 */
[----:B------:R-:W-:Y:S02]  /*e210*/  FMNMX R84, R68, R69, !PT ;  /* 0x0000004544547209 */ /* 0x000fe40007800000 */
[----:B------:R-:W-:Y:S02]  /*e220*/  FMNMX R83, R62, R63, !PT ;  /* 0x0000003f3e537209 */ /* 0x000fe40007800000 */
[----:B------:R-:W-:Y:S01]  /*e230*/  FMNMX R82, R60, R61, !PT ;  /* 0x0000003d3c527209 */ /* 0x000fe20007800000 */
[----:B------:R-:W0:Y:S04]  /*e240*/  SHFL.BFLY PT, R62, R95, 0x2, 0x1f ;  /* 0x0c401f005f3e7f89 */ /* 0x000e2800000e0000 */
[----:B------:R-:W1:Y:S04]  /*e250*/  SHFL.BFLY PT, R99, R98, 0x2, 0x1f ;  /* 0x0c401f0062637f89 */ /* 0x000e6800000e0000 */
[----:B------:R-:W2:Y:S04]  /*e260*/  SHFL.BFLY PT, R97, R96, 0x2, 0x1f ;  /* 0x0c401f0060617f89 */ /* 0x000ea800000e0000 */
[----:B------:R-:W3:Y:S04]  /*e270*/  SHFL.BFLY PT, R63, R94, 0x2, 0x1f ;  /* 0x0c401f005e3f7f89 */ /* 0x000ee800000e0000 */
[----:B------:R-:W4:Y:S04]  /*e280*/  SHFL.BFLY PT, R68, R93, 0x2, 0x1f ;  /* 0x0c401f005d447f89 */ /* 0x000f2800000e0000 */
[----:B------:R-:W0:Y:S04]  /*e290*/  SHFL.BFLY PT, R69, R92, 0x2, 0x1f ;  /* 0x0c401f005c457f89 */ /* 0x000e2800000e0000 */
[----:B------:R-:W0:Y:S04]  /*e2a0*/  SHFL.BFLY PT, R70, R91, 0x2, 0x1f ;  /* 0x0c401f005b467f89 */ /* 0x000e2800000e0000 */
[----:B------:R-:W0:Y:S04]  /*e2b0*/  SHFL.BFLY PT, R71, R90, 0x2, 0x1f ;  /* 0x0c401f005a477f89 */ /* 0x000e2800000e0000 */
[----:B------:R-:W0:Y:S04]  /*e2c0*/  SHFL.BFLY PT, R72, R89, 0x2, 0x1f ;  /* 0x0c401f0059487f89 */ /* 0x000e2800000e0000 */
[----:B------:R-:W0:Y:S04]  /*e2d0*/  SHFL.BFLY PT, R73, R88, 0x2, 0x1f ;  /* 0x0c401f0058497f89 */ /* 0x000e2800000e0000 */
[----:B------:R-:W2:Y:S04]  /*e2e0*/  SHFL.BFLY PT, R74, R87, 0x2, 0x1f ;  /* 0x0c401f00574a7f89 */ /* 0x000ea800000e0000 */
[----:B------:R-:W4:Y:S04]  /*e2f0*/  SHFL.BFLY PT, R75, R86, 0x2, 0x1f ;  /* 0x0c401f00564b7f89 */ /* 0x000f2800000e0000 */
[----:B------:R-:W4:Y:S04]  /*e300*/  SHFL.BFLY PT, R80, R85, 0x2, 0x1f ;  /* 0x0c401f0055507f89 */ /* 0x000f2800000e0000 */
[----:B------:R-:W4:Y:S04]  /*e310*/  SHFL.BFLY PT, R81, R84, 0x2, 0x1f ;  /* 0x0c401f0054517f89 */ /* 0x000f2800000e0000 */
[----:B------:R-:W4:Y:S04]  /*e320*/  SHFL.BFLY PT, R60, R83, 0x2, 0x1f ;  /* 0x0c401f00533c7f89 */ /* 0x000f2800000e0000 */
[----:B------:R-:W4:Y:S01]  /*e330*/  SHFL.BFLY PT, R61, R82, 0x2, 0x1f ;  /* 0x0c401f00523d7f89 */ /* 0x000f2200000e0000 */
[----:B0-----:R-:W-:-:S02]  /*e340*/  FMNMX R62, R95, R62, !PT ;  /* 0x0000003e5f3e7209 */ /* 0x001fc40007800000 */
[----:B-1----:R-:W-:Y:S02]  /*e350*/  FMNMX R99, R98, R99, !PT ;  /* 0x0000006362637209 */ /* 0x002fe40007800000 */
[----:B--2---:R-:W-:Y:S02]  /*e360*/  FMNMX R97, R96, R97, !PT ;  /* 0x0000006160617209 */ /* 0x004fe40007800000 */
[----:B---3--:R-:W-:Y:S02]  /*e370*/  FMNMX R63, R94, R63, !PT ;  /* 0x0000003f5e3f7209 */ /* 0x008fe40007800000 */
[----:B----4-:R-:W-:Y:S02]  /*e380*/  FMNMX R68, R93, R68, !PT ;  /* 0x000000445d447209 */ /* 0x010fe40007800000 */
[----:B------:R-:W-:Y:S02]  /*e390*/  FMNMX R69, R92, R69, !PT ;  /* 0x000000455c457209 */ /* 0x000fe40007800000 */
[----:B------:R-:W-:-:S02]  /*e3a0*/  FMNMX R70, R91, R70, !PT ;  /* 0x000000465b467209 */ /* 0x000fc40007800000 */
[----:B------:R-:W-:Y:S02]  /*e3b0*/  FMNMX R71, R90, R71, !PT ;  /* 0x000000475a477209 */ /* 0x000fe40007800000 */
[----:B------:R-:W-:Y:S02]  /*e3c0*/  FMNMX R72, R89, R72, !PT ;  /* 0x0000004859487209 */ /* 0x000fe40007800000 */
[----:B------:R-:W-:Y:S02]  /*e3d0*/  FMNMX R73, R88, R73, !PT ;  /* 0x0000004958497209 */ /* 0x000fe40007800000 */
[----:B------:R-:W-:Y:S02]  /*e3e0*/  FMNMX R74, R87, R74, !PT ;  /* 0x0000004a574a7209 */ /* 0x000fe40007800000 */
        /* <DEDUP_REMOVED lines=15> */
[----:B------:R-:W1:Y:S04]  /*e4e0*/  SHFL.BFLY PT, R86, R74, 0x1, 0x1f ;  /* 0x0c201f004a567f89 */ /* 0x000e6800000e0000 */
[----:B------:R-:W3:Y:S04]  /*e4f0*/  SHFL.BFLY PT, R85, R75, 0x1, 0x1f ;  /* 0x0c201f004b557f89 */ /* 0x000ee800000e0000 */
[----:B------:R-:W4:Y:S04]  /*e500*/  SHFL.BFLY PT, R84, R80, 0x1, 0x1f ;  /* 0x0c201f0050547f89 */ /* 0x000f2800000e0000 */
[----:B------:R-:W4:Y:S04]  /*e510*/  SHFL.BFLY PT, R83, R81, 0x1, 0x1f ;  /* 0x0c201f0051537f89 */ /* 0x000f2800000e0000 */
[----:B------:R-:W4:Y:S04]  /*e520*/  SHFL.BFLY PT, R82, R60, 0x1, 0x1f ;  /* 0x0c201f003c527f89 */ /* 0x000f2800000e0000 */
[----:B------:R-:W4:Y:S01]  /*e530*/  SHFL.BFLY PT, R61, R95, 0x1, 0x1f ;  /* 0x0c201f005f3d7f89 */ /* 0x000f2200000e0000 */
[----:B0-----:R-:W-:-:S03]  /*e540*/  FMNMX R98, R99, R98, !PT ;  /* 0x0000006263627209 */ /* 0x001fc60007800000 */
[----:B------:R-:W-:Y:S01]  /*e550*/  BAR.SYNC.DEFER_BLOCKING 0x0 ;  /* 0x0000000000007b1d */ /* 0x000fe20000010000 */
[----:B-1----:R-:W-:Y:S02]  /*e560*/  FMNMX R96, R97, R96, !PT ;  /* 0x0000006061607209 */ /* 0x002fe40007800000 */
[----:B--2---:R-:W-:Y:S02]  /*e570*/  FMNMX R62, R62, R94, !PT ;  /* 0x0000005e3e3e7209 */ /* 0x004fe40007800000 */
[----:B---3--:R-:W-:Y:S01]  /*e580*/  FMNMX R63, R63, R93, !PT ;  /* 0x0000005d3f3f7209 */ /* 0x008fe20007800000 */
[----:B------:R-:W0:Y:S01]  /*e590*/  S2R R120, SR_TID.X ;  /* 0x0000000000787919 */ /* 0x000e220000002100 */
        /* <DEDUP_REMOVED lines=12> */
[----:B------:R-:W-:Y:S04]  /*e660*/  @P0 STS [R2+0x20000], R98 ;  /* 0x0200006202000388 */ /* 0x000fe80000000800 */
        /* <DEDUP_REMOVED lines=14> */
[----:B------:R-:W-:Y:S01]  /*e750*/  @P0 STS [R2+0x20780], R61 ;  /* 0x0207803d02000388 */ /* 0x000fe20000000800 */
[----:B0-----:R-:W-:-:S03]  /*e760*/  LOP3.LUT R115, R120, 0xff, RZ, 0xc0, !PT ;  /* 0x000000ff78737812 */ /* 0x001fc600078ec0ff */
[----:B------:R-:W-:Y:S06]  /*e770*/  BAR.SYNC.DEFER_BLOCKING 0x0 ;  /* 0x0000000000007b1d */ /* 0x000fec0000010000 */
[----:B------:R-:W0:Y:S04]  /*e780*/  LDS R62, [R115.X4+0x20000] ;  /* 0x02000000733e7984 */ /* 0x000e280000004800 */
[----:B------:R-:W1:Y:S04]  /*e790*/  LDS R60, [R115.X4+0x20400] ;  /* 0x02040000733c7984 */ /* 0x000e680000004800 */
[----:B0-----:R-:W0:Y:S04]  /*e7a0*/  SHFL.BFLY PT, R63, R62, 0x2, 0x1f ;  /* 0x0c401f003e3f7f89 */ /* 0x001e2800000e0000 */
[----:B-1----:R-:W1:Y:S01]  /*e7b0*/  SHFL.BFLY PT, R61, R60, 0x2, 0x1f ;  /* 0x0c401f003c3d7f89 */ /* 0x002e6200000e0000 */
[----:B0-----:R-:W-:-:S02]  /*e7c0*/  FMNMX R63, R62, R63, !PT ;  /* 0x0000003f3e3f7209 */ /* 0x001fc40007800000 */
[----:B-1----:R-:W-:-:S03]  /*e7d0*/  FMNMX R61, R60, R61, !PT ;  /* 0x0000003d3c3d7209 */ /* 0x002fc60007800000 */
[----:B------:R-:W0:Y:S04]  /*e7e0*/  SHFL.BFLY PT, R60, R63, 0x1, 0x1f ;  /* 0x0c201f003f3c7f89 */ /* 0x000e2800000e0000 */
[----:B------:R-:W1:Y:S04]  /*e7f0*/  SHFL.BFLY PT, R62, R61, 0x1, 0x1f ;  /* 0x0c201f003d3e7f89 */ /* 0x000e6800000e0000 */
[----:B------:R-:W2:Y:S01]  /*e800*/  S2R R107, SR_TID.X ;  /* 0x00000000006b7919 */ /* 0x000ea20000002100 */
[----:B0-----:R-:W-:Y:S02]  /*e810*/  FMNMX R60, R63, R60, !PT ;  /* 0x0000003c3f3c7209 */ /* 0x001fe40007800000 */
[----:B-1----:R-:W-:-:S03]  /*e820*/  FMNMX R62, R61, R62, !PT ;  /* 0x0000003e3d3e7209 */ /* 0x002fc60007800000 */
[----:B------:R-:W-:Y:S04]  /*e830*/  @!P1 STS [R115.X4+0x20000], R60 ;  /* 0x0200003c73009388 */ /* 0x000fe80000004800 */
[----:B------:R-:W-:Y:S01]  /*e840*/  @!P1 STS [R115.X4+0x20400], R62 ;  /* 0x0204003e73009388 */ /* 0x000fe20000004800 */
[----:B--2---:R-:W-:-:S03]  /*e850*/  LOP3.LUT R113, R107, 0x1c, RZ, 0xc0, !PT ;  /* 0x0000001c6b717812 */ /* 0x004fc600078ec0ff */
[----:B------:R-:W-:Y:S06]  /*e860*/  BAR.SYNC.DEFER_BLOCKING 0x0 ;  /* 0x0000000000007b1d */ /* 0x000fec0000010000 */
[----:B------:R-:W0:Y:S04]  /*e870*/  LDS R63, [R113.X4+0x20000] ;  /* 0x02000000713f7984 */ /* 0x000e280000004800 */
[----:B------:R-:W1:Y:S04]  /*e880*/  LDS R62, [R113.X4+0x20080] ;  /* 0x02008000713e7984 */ /* 0x000e680000004800 */
[----:B------:R-:W2:Y:S04]  /*e890*/  LDS R61, [R113.X4+0x20100] ;  /* 0x02010000713d7984 */ /* 0x000ea80000004800 */
[----:B------:R-:W2:Y:S04]  /*e8a0*/  LDS R60, [R113.X4+0x20180] ;  /* 0x02018000713c7984 */ /* 0x000ea80000004800 */
[----:B------:R4:W-:Y:S04]  /*e8b0*/  STL [R1+0xab8], R3 ;  /* 0x000ab80301007387 */ /* 0x0009e80000100800 */
[----:B------:R-:W3:Y:S01]  /*e8c0*/  LDL.LU R0, [R1+0x640] ;  /* 0x0006400001007983 */ /* 0x000ee20000300800 */
[----:B0-----:R-:W-:-:S05]  /*e8d0*/  FMNMX R107, R63, R104, !PT ;  /* 0x000000683f6b7209 */ /* 0x001fca0007800000 */
[----:B------:R-:W-:-:S04]  /*e8e0*/  FFMA R57, R57, c[0x0][0x188], -R107 ;  /* 0x0000620039397a23 */ /* 0x000fc8000000086b */
[----:B------:R-:W-:Y:S02]  /*e8f0*/  FMUL R57, R57, 1.4426950216293334961 ;  /* 0x3fb8aa3b39397820 */ /* 0x000fe40000400000 */
[----:B------:R-:W-:Y:S02]  /*e900*/  FFMA R56, R56, c[0x0][0x188], -R107 ;  /* 0x0000620038387a23 */ /* 0x000fe4000000086b */
[----:B------:R0:W-:Y:S01]  /*e910*/  MUFU.EX2 R63, R57 ;  /* 0x00000039003f7308 */ /* 0x0001e20000000800 */
[----:B-1----:R-:W-:Y:S01]  /*e920*/  FMNMX R94, R62, R105, !PT ;  /* 0x000000693e5e7209 */ /* 0x002fe20007800000 */
[----:B------:R-:W-:Y:S01]  /*e930*/  FMUL R56, R56, 1.4426950216293334961 ;  /* 0x3fb8aa3b38387820 */ /* 0x000fe20000400000 */
[----:B0-----:R-:W0:Y:S05]  /*e940*/  LDS R57, [R113.X4+0x20280] ;  /* 0x0202800071397984 */ /* 0x001e2a0000004800 */
[----:B----4-:R1:W4:Y:S01]  /*e950*/  MUFU.EX2 R3, R56 ;  /* 0x0000003800037308 */ /* 0x0103220000000800 */
[----:B------:R-:W-:-:S02]  /*e960*/  FFMA R58, R58, c[0x0][0x188], -R94 ;  /* 0x000062003a3a7a23 */ /* 0x000fc4000000085e */
[----:B------:R-:W-:Y:S02]  /*e970*/  FFMA R59, R59, c[0x0][0x188], -R94 ;  /* 0x000062003b3b7a23 */ /* 0x000fe4000000085e */
[----:B------:R-:W-:Y:S01]  /*e980*/  FMUL R58, R58, 1.4426950216293334961 ;  /* 0x3fb8aa3b3a3a7820 */ /* 0x000fe20000400000 */
[----:B-1----:R-:W1:Y:S03]  /*e990*/  LDS R56, [R113.X4+0x20200] ;  /* 0x0202000071387984 */ /* 0x002e660000004800 */
[----:B------:R2:W-:Y:S02]  /*e9a0*/  MUFU.EX2 R85, R58 ;  /* 0x0000003a00557308 */ /* 0x0005e40000000800 */
[----:B--2---:R-:W-:-:S06]  /*e9b0*/  FMUL R58, R59, 1.4426950216293334961 ;  /* 0x3fb8aa3b3b3a7820 */ /* 0x004fcc0000400000 */
[----:B------:R2:W-:Y:S01]  /*e9c0*/  MUFU.EX2 R84, R58 ;  /* 0x0000003a00547308 */ /* 0x0005e20000000800 */
[----:B------:R-:W-:Y:S01]  /*e9d0*/  FMNMX R93, R61, R106, !PT ;  /* 0x0000006a3d5d7209 */ /* 0x000fe20007800000 */
[----:B--2---:R-:W2:Y:S04]  /*e9e0*/  LDS R58, [R113.X4+0x20300] ;  /* 0x02030000713a7984 */ /* 0x004ea80000004800 */
[--C-:B------:R-:W-:Y:S01]  /*e9f0*/  FFMA R59, R64, c[0x0][0x188], -R93.reuse ;  /* 0x00006200403b7a23 */ /* 0x100fe2000000085d */
[----:B------:R-:W-:Y:S01]  /*ea00*/  FMNMX R92, R60, R108, !PT ;  /* 0x0000006c3c5c7209 */ /* 0x000fe20007800000 */
[----:B------:R-:W-:Y:S01]  /*ea10*/  FFMA R60, R65, c[0x0][0x188], -R93 ;  /* 0x00006200413c7a23 */ /* 0x000fe2000000085d */
[----:B------:R-:W-:Y:S01]  /*ea20*/  STL [R1+0x3cc], R107 ;  /* 0x0003cc6b01007387 */ /* 0x000fe20000100800 */
[----:B------:R-:W-:Y:S01]  /*ea30*/  FMUL R59, R59, 1.4426950216293334961 ;  /* 0x3fb8aa3b3b3b7820 */ /* 0x000fe20000400000 */
[----:B0-----:R-:W-:-:S02]  /*ea40*/  FMNMX R90, R57, R110, !PT ;  /* 0x0000006e395a7209 */ /* 0x001fc40007800000 */
[----:B------:R-:W3:Y:S01]  /*ea50*/  LDL R70, [R1+0x62c] ;  /* 0x00062c0001467983 */ /* 0x000ee20000100800 */
[----:B------:R0:W-:Y:S02]  /*ea60*/  MUFU.EX2 R81, R59 ;  /* 0x0000003b00517308 */ /* 0x0001e40000000800 */
[--C-:B------:R-:W-:Y:S02]  /*ea70*/  FFMA R54, R54, c[0x0][0x188], -R90.reuse ;  /* 0x0000620036367a23 */ /* 0x100fe4000000085a */
[----:B------:R-:W-:Y:S02]  /*ea80*/  FFMA R55, R55, c[0x0][0x188], -R90 ;  /* 0x0000620037377a23 */ /* 0x000fe4000000085a */
[----:B0-----:R-:W-:Y:S01]  /*ea90*/  FMUL R59, R60, 1.4426950216293334961 ;  /* 0x3fb8aa3b3c3b7820 */ /* 0x001fe20000400000 */
[----:B-1----:R-:W-:Y:S01]  /*eaa0*/  FMNMX R91, R56, R109, !PT ;  /* 0x0000006d385b7209 */ /* 0x002fe20007800000 */
[----:B------:R-:W-:Y:S01]  /*eab0*/  FFMA R60, R66, c[0x0][0x188], -R92 ;  /* 0x00006200423c7a23 */ /* 0x000fe2000000085c */
[----:B----4-:R0:W-:Y:S01]  /*eac0*/  STL [R1+0x624], R3 ;  /* 0x0006240301007387 */ /* 0x0101e20000100800 */
[----:B------:R1:W-:Y:S01]  /*ead0*/  MUFU.EX2 R80, R59 ;  /* 0x0000003b00507308 */ /* 0x0003e20000000800 */
[----:B------:R-:W-:-:S02]  /*eae0*/  FMUL R54, R54, 1.4426950216293334961 ;  /* 0x3fb8aa3b36367820 */ /* 0x000fc40000400000 */
[----:B------:R-:W-:Y:S01]  /*eaf0*/  STL [R1+0x3c8], R94 ;  /* 0x0003c85e01007387 */ /* 0x000fe20000100800 */
[----:B------:R-:W-:Y:S02]  /*eb00*/  FMUL R60, R60, 1.4426950216293334961 ;  /* 0x3fb8aa3b3c3c7820 */ /* 0x000fe40000400000 */
[----:B------:R-:W-:Y:S01]  /*eb10*/  FMUL R55, R55, 1.4426950216293334961 ;  /* 0x3fb8aa3b37377820 */ /* 0x000fe20000400000 */
[----:B------:R-:W-:Y:S01]  /*eb20*/  STL [R1+0x620], R63 ;  /* 0x0006203f01007387 */ /* 0x000fe20000100800 */
[----:B------:R-:W-:-:S03]  /*eb30*/  FFMA R56, R52, c[0x0][0x188], -R91 ;  /* 0x0000620034387a23 */ /* 0x000fc6000000085b */
[----:B-1----:R-:W1:Y:S01]  /*eb40*/  LDS R59, [R113.X4+0x20380] ;  /* 0x02038000713b7984 */ /* 0x002e620000004800 */
[----:B0-----:R-:W0:Y:S03]  /*eb50*/  MUFU.EX2 R3, R54 ;  /* 0x0000003600037308 */ /* 0x001e260000000800 */
[----:B------:R-:W-:Y:S01]  /*eb60*/  STL [R1+0x3c4], R93 ;  /* 0x0003c45d01007387 */ /* 0x000fe20000100800 */
[----:B------:R-:W-:-:S03]  /*eb70*/  FMUL R56, R56, 1.4426950216293334961 ;  /* 0x3fb8aa3b38387820 */ /* 0x000fc60000400000 */
[----:B------:R-:W-:Y:S01]  /*eb80*/  STL [R1+0x3c0], R92 ;  /* 0x0003c05c01007387 */ /* 0x000fe20000100800 */
[----:B------:R4:W-:Y:S03]  /*eb90*/  MUFU.EX2 R73, R60 ;  /* 0x0000003c00497308 */ /* 0x0009e60000000800 */
[----:B------:R-:W-:Y:S04]  /*eba0*/  STL [R1+0x3bc], R91 ;  /* 0x0003bc5b01007387 */ /* 0x000fe80000100800 */
[----:B------:R-:W-:Y:S01]  /*ebb0*/  STL [R1+0x3b8], R90 ;  /* 0x0003b85a01007387 */ /* 0x000fe20000100800 */
[----:B------:R-:W0:Y:S03]  /*ebc0*/  MUFU.EX2 R57, R55 ;  /* 0x0000003700397308 */ /* 0x000e260000000800 */
[----:B----4-:R-:W4:Y:S01]  /*ebd0*/  LDL R60, [R1+0x630] ;  /* 0x00063000013c7983 */ /* 0x010f220000100800 */
[----:B--2---:R-:W-:-:S03]  /*ebe0*/  FMNMX R89, R58, R111, !PT ;  /* 0x0000006f3a597209 */ /* 0x004fc60007800000 */
[----:B------:R-:W3:Y:S01]  /*ebf0*/  LDS R52, [R113.X4+0x20400] ;  /* 0x0204000071347984 */ /* 0x000ee20000004800 */
[----:B------:R2:W-:Y:S01]  /*ec00*/  MUFU.EX2 R69, R56 ;  /* 0x0000003800457308 */ /* 0x0005e20000000800 */
[----:B------:R-:W-:Y:S02]  /*ec10*/  FFMA R54, R36, c[0x0][0x188], -R89 ;  /* 0x0000620024367a23 */ /* 0x000fe40000000859 */
[----:B------:R-:W-:Y:S01]  /*ec20*/  FFMA R53, R53, c[0x0][0x188], -R91 ;  /* 0x0000620035357a23 */ /* 0x000fe2000000085b */
[----:B------:R-:W-:Y:S04]  /*ec30*/  LDS R36, [R113.X4+0x20500] ;  /* 0x0205000071247984 */ /* 0x000fe80000004800 */
[----:B--2---:R-:W2:Y:S01]  /*ec40*/  LDL R56, [R1+0x634] ;  /* 0x0006340001387983 */ /* 0x004ea20000100800 */
[----:B------:R-:W-:-:S03]  /*ec50*/  FMUL R54, R54, 1.4426950216293334961 ;  /* 0x3fb8aa3b36367820 */ /* 0x000fc60000400000 */
[----:B0-----:R0:W-:Y:S04]  /*ec60*/  STL [R1+0x618], R3 ;  /* 0x0006180301007387 */ /* 0x0011e80000100800 */
[----:B------:R-:W-:Y:S04]  /*ec70*/  STL [R1+0x3b4], R89 ;  /* 0x0003b45901007387 */ /* 0x000fe80000100800 */
[----:B------:R-:W-:Y:S04]  /*ec80*/  STL [R1+0x614], R57 ;  /* 0x0006143901007387 */ /* 0x000fe80000100800 */
[----:B0-----:R-:W2:Y:S01]  /*ec90*/  LDL R3, [R1+0x638] ;  /* 0x0006380001037983 */ /* 0x001ea20000100800 */
[----:B------:R-:W0:Y:S01]  /*eca0*/  MUFU.EX2 R54, R54 ;  /* 0x0000003600367308 */ /* 0x000e220000000800 */
[----:B-1----:R-:W-:-:S02]  /*ecb0*/  FMNMX R88, R59, R114, !PT ;  /* 0x000000723b587209 */ /* 0x002fc40007800000 */
[----:B0-----:R0:W-:Y:S04]  /*ecc0*/  STL [R1+0x610], R54 ;  /* 0x0006103601007387 */ /* 0x0011e80000100800 */
[----:B------:R-:W-:Y:S04]  /*ecd0*/  STL [R1+0x3b0], R88 ;  /* 0x0003b05801007387 */ /* 0x000fe80000100800 */
[----:B0-----:R-:W2:Y:S01]  /*ece0*/  LDL R54, [R1+0x63c] ;  /* 0x00063c0001367983 */ /* 0x001ea20000100800 */
[----:B------:R-:W-:-:S04]  /*ecf0*/  FMUL R53, R53, 1.4426950216293334961 ;  /* 0x3fb8aa3b35357820 */ /* 0x000fc80000400000 */
[----:B------:R0:W-:Y:S01]  /*ed00*/  MUFU.EX2 R68, R53 ;  /* 0x0000003500447308 */ /* 0x0001e20000000800 */
[----:B------:R-:W-:Y:S01]  /*ed10*/  FFMA R37, R37, c[0x0][0x188], -R89 ;  /* 0x0000620025257a23 */ /* 0x000fe20000000859 */
[----:B0-----:R-:W4:Y:S03]  /*ed20*/  LDS R53, [R113.X4+0x20480] ;  /* 0x0204800071357984 */ /* 0x001f260000004800 */
[----:B------:R-:W-:-:S04]  /*ed30*/  FMUL R37, R37, 1.4426950216293334961 ;  /* 0x3fb8aa3b25257820 */ /* 0x000fc80000400000 */
[----:B------:R0:W-:Y:S01]  /*ed40*/  MUFU.EX2 R125, R37 ;  /* 0x00000025007d7308 */ /* 0x0001e20000000800 */
[--C-:B------:R-:W-:Y:S01]  /*ed50*/  FFMA R38, R38, c[0x0][0x188], -R88.reuse ;  /* 0x0000620026267a23 */ /* 0x100fe20000000858 */
[----:B0-----:R-:W0:Y:S03]  /*ed60*/  LDS R37, [R113.X4+0x20580] ;  /* 0x0205800071257984 */ /* 0x001e260000004800 */
[----:B------:R-:W-:Y:S02]  /*ed70*/  FMUL R38, R38, 1.4426950216293334961 ;  /* 0x3fb8aa3b26267820 */ /* 0x000fe40000400000 */
[----:B------:R-:W-:Y:S02]  /*ed80*/  FFMA R39, R39, c[0x0][0x188], -R88 ;  /* 0x0000620027277a23 */ /* 0x000fe40000000858 */
[----:B------:R1:W-:Y:S02]  /*ed90*/  MUFU.EX2 R87, R38 ;  /* 0x0000002600577308 */ /* 0x0003e40000000800 */
[----:B------:R-:W-:-:S06]  /*eda0*/  FMUL R39, R39, 1.4426950216293334961 ;  /* 0x3fb8aa3b27277820 */ /* 0x000fcc0000400000 */
[----:B------:R0:W-:Y:S01]  /*edb0*/  MUFU.EX2 R86, R39 ;  /* 0x0000002700567308 */ /* 0x0001e20000000800 */
[----:B---3--:R-:W-:-:S05]  /*edc0*/  FMNMX R52, R52, R70, !PT ;  /* 0x0000004634347209 */ /* 0x008fca0007800000 */
[----:B-1----:R-:W-:-:S04]  /*edd0*/  FFMA R38, R48, c[0x0][0x188], -R52 ;  /* 0x0000620030267a23 */ /* 0x002fc80000000834 */
[----:B------:R-:W-:Y:S02]  /*ede0*/  FMUL R38, R38, 1.4426950216293334961 ;  /* 0x3fb8aa3b26267820 */ /* 0x000fe40000400000 */
[----:B0-----:R-:W-:Y:S02]  /*edf0*/  FFMA R39, R49, c[0x0][0x188], -R52 ;  /* 0x0000620031277a23 */ /* 0x001fe40000000834 */
[----:B------:R0:W-:Y:S02]  /*ee00*/  MUFU.EX2 R83, R38 ;  /* 0x0000002600537308 */ /* 0x0001e40000000800 */
[----:B------:R-:W-:Y:S01]  /*ee10*/  FMUL R39, R39, 1.4426950216293334961 ;  /* 0x3fb8aa3b27277820 */ /* 0x000fe20000400000 */
[----:B------:R-:W-:Y:S04]  /*ee20*/  STL [R1+0x3ac], R52 ;  /* 0x0003ac3401007387 */ /* 0x000fe80000100800 */
[----:B0-----:R-:W0:Y:S01]  /*ee30*/  LDS R38, [R113.X4+0x20600] ;  /* 0x0206000071267984 */ /* 0x001e220000004800 */
[----:B------:R1:W-:Y:S03]  /*ee40*/  MUFU.EX2 R82, R39 ;  /* 0x0000002700527308 */ /* 0x0003e60000000800 */
[----:B-1----:R-:W1:Y:S01]  /*ee50*/  LDS R39, [R113.X4+0x20680] ;  /* 0x0206800071277984 */ /* 0x002e620000004800 */
[----:B----4-:R-:W-:-:S05]  /*ee60*/  FMNMX R48, R53, R60, !PT ;  /* 0x0000003c35307209 */ /* 0x010fca0007800000 */
[----:B------:R2:W-:Y:S01]  /*ee70*/  STL [R1+0x3a8], R48 ;  /* 0x0003a83001007387 */ /* 0x0005e20000100800 */
[--C-:B------:R-:W-:Y:S02]  /*ee80*/  FFMA R50, R50, c[0x0][0x188], -R48.reuse ;  /* 0x0000620032327a23 */ /* 0x100fe40000000830 */
[----:B------:R-:W-:Y:S01]  /*ee90*/  FFMA R51, R51, c[0x0][0x188], -R48 ;  /* 0x0000620033337a23 */ /* 0x000fe20000000830 */
[----:B--2---:R-:W-:-:S03]  /*eea0*/  FMNMX R48, R36, R56, !PT ;  /* 0x0000003824307209 */ /* 0x004fc60007800000 */
[----:B------:R-:W-:Y:S02]  /*eeb0*/  FMUL R36, R51, 1.4426950216293334961 ;  /* 0x3fb8aa3b33247820 */ /* 0x000fe40000400000 */
[----:B------:R-:W-:Y:S02]  /*eec0*/  FFMA R44, R44, c[0x0][0x188], -R48 ;  /* 0x000062002c2c7a23 */ /* 0x000fe40000000830 */
[----:B------:R2:W-:Y:S02]  /*eed0*/  MUFU.EX2 R74, R36 ;  /* 0x00000024004a7308 */ /* 0x0005e40000000800 */
[----:B--2---:R-:W-:Y:S01]  /*eee0*/  FMUL R36, R44, 1.4426950216293334961 ;  /* 0x3fb8aa3b2c247820 */ /* 0x004fe20000400000 */
[----:B------:R-:W-:-:S05]  /*eef0*/  FMNMX R44, R37, R3, !PT ;  /* 0x00000003252c7209 */ /* 0x000fca0007800000 */
[----:B------:R-:W-:-:S04]  /*ef00*/  FFMA R46, R46, c[0x0][0x188], -R44 ;  /* 0x000062002e2e7a23 */ /* 0x000fc8000000082c */
[----:B------:R-:W-:-:S04]  /*ef10*/  FMUL R46, R46, 1.4426950216293334961 ;  /* 0x3fb8aa3b2e2e7820 */ /* 0x000fc80000400000 */
[----:B------:R-:W2:Y:S01]  /*ef20*/  MUFU.EX2 R52, R46 ;  /* 0x0000002e00347308 */ /* 0x000ea20000000800 */
[----:B------:R-:W-:Y:S01]  /*ef30*/  FFMA R45, R45, c[0x0][0x188], -R48 ;  /* 0x000062002d2d7a23 */ /* 0x000fe20000000830 */
[----:B------:R-:W-:Y:S03]  /*ef40*/  STL [R1+0x3a4], R48 ;  /* 0x0003a43001007387 */ /* 0x000fe60000100800 */
[----:B------:R-:W-:Y:S01]  /*ef50*/  FMUL R37, R45, 1.4426950216293334961 ;  /* 0x3fb8aa3b2d257820 */ /* 0x000fe20000400000 */
[----:B------:R-:W3:Y:S01]  /*ef60*/  LDL R3, [R1+0x644] ;  /* 0x0006440001037983 */ /* 0x000ee20000100800 */
[----:B------:R-:W-:-:S03]  /*ef70*/  FFMA R47, R47, c[0x0][0x188], -R44 ;  /* 0x000062002f2f7a23 */ /* 0x000fc6000000082c */
[----:B------:R4:W-:Y:S01]  /*ef80*/  STL [R1+0x3a0], R44 ;  /* 0x0003a02c01007387 */ /* 0x0009e20000100800 */
[----:B0-----:R-:W-:-:S05]  /*ef90*/  FMNMX R45, R38, R54, !PT ;  /* 0x00000036262d7209 */ /* 0x001fca0007800000 */
[----:B------:R-:W-:Y:S01]  /*efa0*/  FFMA R40, R40, c[0x0][0x188], -R45 ;  /* 0x0000620028287a23 */ /* 0x000fe2000000082d */
[----:B----4-:R-:W4:Y:S04]  /*efb0*/  LDL R44, [R1+0x648] ;  /* 0x00064800012c7983 */ /* 0x010f280000100800 */
[----:B------:R1:W-:Y:S04]  /*efc0*/  STL [R1+0x39c], R45 ;  /* 0x00039c2d01007387 */ /* 0x0003e80000100800 */
[----:B--2---:R-:W-:Y:S04]  /*efd0*/  STL [R1+0x60c], R52 ;  /* 0x00060c3401007387 */ /* 0x004fe80000100800 */
[----:B------:R0:W-:Y:S01]  /*efe0*/  STL [R1+0xcf0], R0 ;  /* 0x000cf00001007387 */ /* 0x0001e20000100800 */
[----:B-1----:R-:W-:-:S03]  /*eff0*/  FMNMX R45, R39, R0, !PT ;  /* 0x00000000272d7209 */ /* 0x002fc60007800000 */
[----:B0-----:R-:W2:Y:S01]  /*f000*/  LDL R0, [R1+0x39c] ;  /* 0x00039c0001007983 */ /* 0x001ea20000100800 */
[----:B------:R0:W-:Y:S03]  /*f010*/  MUFU.EX2 R71, R36 ;  /* 0x0000002400477308 */ /* 0x0001e60000000800 */
[----:B0-----:R-:W3:Y:S05]  /*f020*/  LDS R36, [R113.X4+0x20700] ;  /* 0x0207000071247984 */ /* 0x001eea0000004800 */
[----:B------:R0:W-:Y:S01]  /*f030*/  MUFU.EX2 R70, R37 ;  /* 0x0000002500467308 */ /* 0x0001e20000000800 */
[----:B------:R-:W-:Y:S01]  /*f040*/  FMUL R38, R47, 1.4426950216293334961 ;  /* 0x3fb8aa3b2f267820 */ /* 0x000fe20000400000 */
[----:B0-----:R-:W4:Y:S06]  /*f050*/  LDS R37, [R113.X4+0x20780] ;  /* 0x0207800071257984 */ /* 0x001f2c0000004800 */
[----:B------:R0:W1:Y:S02]  /*f060*/  MUFU.EX2 R47, R38 ;  /* 0x00000026002f7308 */ /* 0x0000640000000800 */
[----:B0-----:R-:W-:Y:S01]  /*f070*/  FMUL R38, R40, 1.4426950216293334961 ;  /* 0x3fb8aa3b28267820 */ /* 0x001fe20000400000 */
[----:B-1----:R-:W-:Y:S05]  /*f080*/  STL [R1+0x608], R47 ;  /* 0x0006082f01007387 */ /* 0x002fea0000100800 */
[----:B------:R0:W1:Y:S01]  /*f090*/  MUFU.EX2 R48, R38 ;  /* 0x0000002600307308 */ /* 0x0000620000000800 */
[----:B------:R-:W-:Y:S01]  /*f0a0*/  STL [R1+0x398], R45 ;  /* 0x0003982d01007387 */ /* 0x000fe20000100800 */
[----:B------:R-:W-:-:S02]  /*f0b0*/  FFMA R43, R43, c[0x0][0x188], -R45 ;  /* 0x000062002b2b7a23 */ /* 0x000fc4000000082d */
[----:B0-----:R-:W-:Y:S02]  /*f0c0*/  FFMA R38, R42, c[0x0][0x188], -R45 ;  /* 0x000062002a267a23 */ /* 0x001fe4000000082d */
[----:B------:R-:W-:-:S04]  /*f0d0*/  FMUL R50, R50, 1.4426950216293334961 ;  /* 0x3fb8aa3b32327820 */ /* 0x000fc80000400000 */
[----:B------:R-:W-:Y:S01]  /*f0e0*/  MUFU.EX2 R75, R50 ;  /* 0x00000032004b7308 */ /* 0x000fe20000000800 */
[----:B---3--:R-:W-:-:S05]  /*f0f0*/  FMNMX R3, R36, R3, !PT ;  /* 0x0000000324037209 */ /* 0x008fca0007800000 */
[----:B------:R-:W-:Y:S01]  /*f100*/  FFMA R40, R76, c[0x0][0x188], -R3 ;  /* 0x000062004c287a23 */ /* 0x000fe20000000803 */
[----:B----4-:R-:W-:-:S03]  /*f110*/  FMNMX R113, R37, R44, !PT ;  /* 0x0000002c25717209 */ /* 0x010fc60007800000 */
[----:B------:R-:W-:Y:S02]  /*f120*/  FMUL R37, R40, 1.4426950216293334961 ;  /* 0x3fb8aa3b28257820 */ /* 0x000fe40000400000 */
[----:B--2---:R-:W-:Y:S01]  /*f130*/  FFMA R39, R41, c[0x0][0x188], -R0 ;  /* 0x0000620029277a23 */ /* 0x004fe20000000800 */
[----:B------:R0:W-:Y:S03]  /*f140*/  STL [R1+0xe00], R0 ;  /* 0x000e000001007387 */ /* 0x0001e60000100800 */
[----:B------:R-:W-:Y:S01]  /*f150*/  FMUL R39, R39, 1.4426950216293334961 ;  /* 0x3fb8aa3b27277820 */ /* 0x000fe20000400000 */
[----:B0-----:R-:W2:Y:S03]  /*f160*/  LDL.LU R0, [R1+0x624] ;  /* 0x0006240001007983 */ /* 0x001ea60000300800 */
[----:B------:R0:W3:Y:S02]  /*f170*/  MUFU.EX2 R51, R39 ;  /* 0x0000002700337308 */ /* 0x0000e40000000800 */
[----:B0-----:R-:W-:-:S06]  /*f180*/  FMUL R39, R38, 1.4426950216293334961 ;  /* 0x3fb8aa3b26277820 */ /* 0x001fcc0000400000 */
[----:B------:R0:W4:Y:S02]  /*f190*/  MUFU.EX2 R49, R39 ;  /* 0x0000002700317308 */ /* 0x0001240000000800 */
[----:B0-----:R-:W-:-:S06]  /*f1a0*/  FMUL R39, R43, 1.4426950216293334961 ;  /* 0x3fb8aa3b2b277820 */ /* 0x001fcc0000400000 */
[----:B------:R-:W-:Y:S08]  /*f1b0*/  MUFU.EX2 R53, R37 ;  /* 0x0000002500357308 */ /* 0x000ff00000000800 */
[----:B------:R0:W4:Y:S01]  /*f1c0*/  MUFU.EX2 R50, R39 ;  /* 0x0000002700327308 */ /* 0x0001220000000800 */
[----:B-1----:R-:W-:Y:S04]  /*f1d0*/  STL [R1+0x604], R48 ;  /* 0x0006043001007387 */ /* 0x002fe80000100800 */
[----:B---3--:R-:W-:Y:S01]  /*f1e0*/  STL [R1+0x600], R51 ;  /* 0x0006003301007387 */ /* 0x008fe20000100800 */
[----:B0-----:R-:W-:-:S03]  /*f1f0*/  FFMA R39, R77, c[0x0][0x188], -R3 ;  /* 0x000062004d277a23 */ /* 0x001fc60000000803 */
[----:B----4-:R0:W-:Y:S01]  /*f200*/  STL [R1+0x5fc], R49 ;  /* 0x0005fc3101007387 */ /* 0x0101e20000100800 */
[----:B------:R-:W-:-:S03]  /*f210*/  FMUL R39, R39, 1.4426950216293334961 ;  /* 0x3fb8aa3b27277820 */ /* 0x000fc60000400000 */
[----:B------:R-:W-:Y:S01]  /*f220*/  STL [R1+0x394], R3 ;  /* 0x0003940301007387 */ /* 0x000fe20000100800 */
[----:B------:R-:W-:-:S03]  /*f230*/  FFMA R37, R78, c[0x0][0x188], -R113 ;  /* 0x000062004e257a23 */ /* 0x000fc60000000871 */
[----:B------:R-:W-:Y:S01]  /*f240*/  STL [R1+0x5f8], R50 ;  /* 0x0005f83201007387 */ /* 0x000fe20000100800 */
[----:B------:R1:W3:Y:S03]  /*f250*/  MUFU.EX2 R56, R39 ;  /* 0x0000002700387308 */ /* 0x0002e60000000800 */
[----:B------:R-:W-:Y:S04]  /*f260*/  STL [R1+0xcf4], R3 ;  /* 0x000cf40301007387 */ /* 0x000fe80000100800 */
[----:B------:R-:W-:Y:S01]  /*f270*/  STL [R1+0x390], R113 ;  /* 0x0003907101007387 */ /* 0x000fe20000100800 */
[----:B-1----:R-:W-:-:S03]  /*f280*/  FFMA R39, R79, c[0x0][0x188], -R113 ;  /* 0x000062004f277a23 */ /* 0x002fc60000000871 */
[----:B------:R1:W-:Y:S04]  /*f290*/  STL [R1+0x5f4], R53 ;  /* 0x0005f43501007387 */ /* 0x0003e80000100800 */
[----:B------:R-:W4:Y:S04]  /*f2a0*/  LDL.LU R78, [R1+0x610] ;  /* 0x00061000014e7983 */ /* 0x000f280000300800 */
[----:B------:R-:W4:Y:S01]  /*f2b0*/  LDL.LU R79, [R1+0x618] ;  /* 0x00061800014f7983 */ /* 0x000f220000300800 */
[----:B------:R-:W-:Y:S02]  /*f2c0*/  FMUL R37, R37, 1.4426950216293334961 ;  /* 0x3fb8aa3b25257820 */ /* 0x000fe40000400000 */
[----:B------:R-:W-:-:S02]  /*f2d0*/  FMUL R39, R39, 1.4426950216293334961 ;  /* 0x3fb8aa3b27277820 */ /* 0x000fc40000400000 */
[----:B------:R-:W0:Y:S08]  /*f2e0*/  MUFU.EX2 R54, R37 ;  /* 0x0000002500367308 */ /* 0x000e300000000800 */
[----:B------:R-:W1:Y:S01]  /*f2f0*/  MUFU.EX2 R55, R39 ;  /* 0x0000002700377308 */ /* 0x000e620000000800 */
[----:B---3--:R-:W-:Y:S04]  /*f300*/  STL [R1+0x5f0], R56 ;  /* 0x0005f03801007387 */ /* 0x008fe80000100800 */
[----:B------:R-:W-:Y:S04]  /*f310*/  STL [R1+0xcf8], R113 ;  /* 0x000cf87101007387 */ /* 0x000fe80000100800 */
[----:B0-----:R0:W-:Y:S04]  /*f320*/  STL [R1+0x5ec], R54 ;  /* 0x0005ec3601007387 */ /* 0x0011e80000100800 */
[----:B-1----:R-:W-:Y:S04]  /*f330*/  STL [R1+0x5e8], R55 ;  /* 0x0005e83701007387 */ /* 0x002fe80000100800 */
[----:B------:R-:W3:Y:S04]  /*f340*/  LDL.64 R118, [R1+0x898] ;  /* 0x0008980001767983 */ /* 0x000ee80000100a00 */
[----:B------:R-:W3:Y:S04]  /*f350*/  LDL.64 R116, [R1+0x890] ;  /* 0x0008900001747983 */ /* 0x000ee80000100a00 */
[----:B------:R-:W3:Y:S04]  /*f360*/  LDL.64 R102, [R1+0x888] ;  /* 0x0008880001667983 */ /* 0x000ee80000100a00 */
[----:B------:R-:W3:Y:S04]  /*f370*/  LDL.64 R100, [R1+0x880] ;  /* 0x0008800001647983 */ /* 0x000ee80000100a00 */
[----:B------:R-:W3:Y:S04]  /*f380*/  LDL.64 R98, [R1+0x878] ;  /* 0x0008780001627983 */ /* 0x000ee80000100a00 */
[----:B------:R-:W3:Y:S01]  /*f390*/  LDL.64 R96, [R1+0x870] ;  /* 0x0008700001607983 */ /* 0x000ee20000100a00 */
[----:B------:R-:W-:-:S02]  /*f3a0*/  FFMA R61, R67, c[0x0][0x188], -R92 ;  /* 0x00006200433d7a23 */ /* 0x000fc4000000085c */
[----:B------:R-:W-:Y:S01]  /*f3b0*/  FADD R37, R85, R84 ;  /* 0x0000005455257221 */ /* 0x000fe20000000000 */
[----:B------:R-:W3:Y:S01]  /*f3c0*/  LDL.64 R76, [R1+0x868] ;  /* 0x00086800014c7983 */ /* 0x000ee20000100a00 */
[----:B------:R-:W-:-:S04]  /*f3d0*/  FMUL R61, R61, 1.4426950216293334961 ;  /* 0x3fb8aa3b3d3d7820 */ /* 0x000fc80000400000 */
[----:B------:R-:W1:Y:S01]  /*f3e0*/  MUFU.EX2 R72, R61 ;  /* 0x0000003d00487308 */ /* 0x000e620000000800 */
[----:B------:R-:W-:Y:S01]  /*f3f0*/  FADD R49, R49, R50 ;  /* 0x0000003231317221 */ /* 0x000fe20000000000 */
[----:B------:R-:W0:Y:S01]  /*f400*/  SHFL.BFLY PT, R66, R37, 0x2, 0x1f ;  /* 0x0c401f0025427f89 */ /* 0x000e2200000e0000 */
[----:B------:R-:W-:Y:S02]  /*f410*/  FADD R47, R52, R47 ;  /* 0x0000002f342f7221 */ /* 0x000fe40000000000 */
[----:B------:R-:W-:Y:S02]  /*f420*/  FADD R48, R48, R51 ;  /* 0x0000003330307221 */ /* 0x000fe40000000000 */
[----:B------:R-:W-:Y:S02]  /*f430*/  FADD R40, R69, R68 ;  /* 0x0000004445287221 */ /* 0x000fe40000000000 */
[----:B------:R-:W-:Y:S01]  /*f440*/  FADD R44, R83, R82 ;  /* 0x00000052532c7221 */ /* 0x000fe20000000000 */
[----:B------:R-:W0:Y:S01]  /*f450*/  SHFL.BFLY PT, R50, R49, 0x2, 0x1f ;  /* 0x0c401f0031327f89 */ /* 0x000e2200000e0000 */
[----:B------:R-:W-:-:S02]  /*f460*/  FADD R45, R75, R74 ;  /* 0x0000004a4b2d7221 */ /* 0x000fc40000000000 */
[----:B------:R-:W-:Y:S01]  /*f470*/  FADD R46, R71, R70 ;  /* 0x00000046472e7221 */ /* 0x000fe20000000000 */
[----:B------:R-:W0:Y:S01]  /*f480*/  SHFL.BFLY PT, R52, R47, 0x2, 0x1f ;  /* 0x0c401f002f347f89 */ /* 0x000e2200000e0000 */
[----:B------:R-:W-:Y:S02]  /*f490*/  FADD R43, R87, R86 ;  /* 0x00000056572b7221 */ /* 0x000fe40000000000 */
[----:B-1----:R-:W-:Y:S01]  /*f4a0*/  FADD R39, R73, R72 ;  /* 0x0000004849277221 */ /* 0x002fe20000000000 */
[----:B------:R-:W1:Y:S01]  /*f4b0*/  SHFL.BFLY PT, R51, R48, 0x2, 0x1f ;  /* 0x0c401f0030337f89 */ /* 0x000e6200000e0000 */
[----:B------:R-:W-:Y:S02]  /*f4c0*/  FADD R53, R53, R56 ;  /* 0x0000003835357221 */ /* 0x000fe40000000000 */
[----:B0-----:R-:W-:Y:S01]  /*f4d0*/  FADD R54, R54, R55 ;  /* 0x0000003736367221 */ /* 0x001fe20000000000 */
[----:B------:R-:W0:Y:S04]  /*f4e0*/  SHFL.BFLY PT, R59, R44, 0x2, 0x1f ;  /* 0x0c401f002c3b7f89 */ /* 0x000e2800000e0000 */
[----:B------:R-:W0:Y:S04]  /*f4f0*/  SHFL.BFLY PT, R58, R45, 0x2, 0x1f ;  /* 0x0c401f002d3a7f89 */ /* 0x000e2800000e0000 */
[----:B------:R-:W0:Y:S04]  /*f500*/  SHFL.BFLY PT, R64, R39, 0x2, 0x1f ;  /* 0x0c401f0027407f89 */ /* 0x000e2800000e0000 */
[----:B------:R-:W0:Y:S04]  /*f510*/  SHFL.BFLY PT, R60, R43, 0x2, 0x1f ;  /* 0x0c401f002b3c7f89 */ /* 0x000e2800000e0000 */
[----:B------:R-:W0:Y:S04]  /*f520*/  SHFL.BFLY PT, R56, R53, 0x2, 0x1f ;  /* 0x0c401f0035387f89 */ /* 0x000e2800000e0000 */
[----:B------:R-:W0:Y:S01]  /*f530*/  SHFL.BFLY PT, R55, R54, 0x2, 0x1f ;  /* 0x0c401f0036377f89 */ /* 0x000e2200000e0000 */
[----:B------:R-:W-:-:S02]  /*f540*/  FADD R37, R37, R66 ;  /* 0x0000004225257221 */ /* 0x000fc40000000000 */
[----:B------:R-:W-:Y:S02]  /*f550*/  FADD R49, R49, R50 ;  /* 0x0000003231317221 */ /* 0x000fe40000000000 */
[----:B------:R-:W-:Y:S02]  /*f560*/  FADD R47, R47, R52 ;  /* 0x000000342f2f7221 */ /* 0x000fe40000000000 */
[----:B-1----:R-:W-:Y:S02]  /*f570*/  FADD R48, R48, R51 ;  /* 0x0000003330307221 */ /* 0x002fe40000000000 */
[----:B------:R-:W-:Y:S01]  /*f580*/  SHFL.BFLY PT, R51, R37, 0x1, 0x1f ;  /* 0x0c201f0025337f89 */ /* 0x000fe200000e0000 */
[----:B0-----:R-:W-:Y:S02]  /*f590*/  FADD R44, R44, R59 ;  /* 0x0000003b2c2c7221 */ /* 0x001fe40000000000 */
[----:B------:R-:W-:Y:S02]  /*f5a0*/  FADD R45, R45, R58 ;  /* 0x0000003a2d2d7221 */ /* 0x000fe40000000000 */
[----:B------:R-:W-:-:S02]  /*f5b0*/  FADD R39, R39, R64 ;  /* 0x0000004027277221 */ /* 0x000fc40000000000 */
[----:B------:R-:W-:Y:S02]  /*f5c0*/  FADD R43, R43, R60 ;  /* 0x0000003c2b2b7221 */ /* 0x000fe40000000000 */
[----:B------:R-:W-:Y:S01]  /*f5d0*/  FADD R53, R53, R56 ;  /* 0x0000003835357221 */ /* 0x000fe20000000000 */
[----:B------:R-:W-:Y:S01]  /*f5e0*/  SHFL.BFLY PT, R60, R44, 0x1, 0x1f ;  /* 0x0c201f002c3c7f89 */ /* 0x000fe200000e0000 */
[----:B------:R-:W-:-:S03]  /*f5f0*/  FADD R54, R54, R55 ;  /* 0x0000003736367221 */ /* 0x000fc60000000000 */
[----:B------:R-:W-:Y:S04]  /*f600*/  SHFL.BFLY PT, R64, R48, 0x1, 0x1f ;  /* 0x0c201f0030407f89 */ /* 0x000fe800000e0000 */
[----:B------:R-:W-:Y:S04]  /*f610*/  SHFL.BFLY PT, R55, R39, 0x1, 0x1f ;  /* 0x0c201f0027377f89 */ /* 0x000fe800000e0000 */
[----:B------:R-:W-:Y:S04]  /*f620*/  SHFL.BFLY PT, R59, R43, 0x1, 0x1f ;  /* 0x0c201f002b3b7f89 */ /* 0x000fe800000e0000 */
[----:B------:R-:W-:Y:S04]  /*f630*/  SHFL.BFLY PT, R66, R53, 0x1, 0x1f ;  /* 0x0c201f0035427f89 */ /* 0x000fe800000e0000 */
[----:B------:R-:W-:Y:S01]  /*f640*/  SHFL.BFLY PT, R67, R54, 0x1, 0x1f ;  /* 0x0c201f0036437f89 */ /* 0x000fe200000e0000 */
[----:B--2---:R-:W-:-:S05]  /*f650*/  FADD R38, R0, R63 ;  /* 0x0000003f00267221 */ /* 0x004fca0000000000 */
[----:B------:R-:W0:Y:S04]  /*f660*/  SHFL.BFLY PT, R36, R38, 0x2, 0x1f ;  /* 0x0c401f0026247f89 */ /* 0x000e2800000e0000 */
[----:B------:R-:W1:Y:S01]  /*f670*/  SHFL.BFLY PT, R63, R40, 0x2, 0x1f ;  /* 0x0c401f00283f7f89 */ /* 0x000e6200000e0000 */
[----:B0-----:R-:W-:Y:S02]  /*f680*/  FADD R36, R38, R36 ;  /* 0x0000002426247221 */ /* 0x001fe40000000000 */
[----:B------:R-:W-:-:S05]  /*f690*/  FADD R38, R81, R80 ;  /* 0x0000005051267221 */ /* 0x000fca0000000000 */
[----:B------:R-:W0:Y:S01]  /*f6a0*/  SHFL.BFLY PT, R65, R38, 0x2, 0x1f ;  /* 0x0c401f0026417f89 */ /* 0x000e2200000e0000 */
[----:B-1----:R-:W-:Y:S02]  /*f6b0*/  FADD R40, R40, R63 ;  /* 0x0000003f28287221 */ /* 0x002fe40000000000 */
[----:B----4-:R-:W-:Y:S02]  /*f6c0*/  FADD R42, R78, R125 ;  /* 0x0000007d4e2a7221 */ /* 0x010fe40000000000 */
[----:B------:R-:W-:-:S03]  /*f6d0*/  FADD R41, R79, R57 ;  /* 0x000000394f297221 */ /* 0x000fc60000000000 */
[----:B------:R-:W1:Y:S04]  /*f6e0*/  SHFL.BFLY PT, R61, R42, 0x2, 0x1f ;  /* 0x0c401f002a3d7f89 */ /* 0x000e6800000e0000 */
[----:B------:R-:W2:Y:S04]  /*f6f0*/  SHFL.BFLY PT, R62, R41, 0x2, 0x1f ;  /* 0x0c401f00293e7f89 */ /* 0x000ea800000e0000 */
[----:B------:R-:W4:Y:S01]  /*f700*/  SHFL.BFLY PT, R57, R46, 0x2, 0x1f ;  /* 0x0c401f002e397f89 */ /* 0x000f2200000e0000 */
[----:B0-----:R-:W-:-:S03]  /*f710*/  FADD R38, R38, R65 ;  /* 0x0000004126267221 */ /* 0x001fc60000000000 */
[----:B------:R-:W0:Y:S04]  /*f720*/  SHFL.BFLY PT, R50, R36, 0x1, 0x1f ;  /* 0x0c201f0024327f89 */ /* 0x000e2800000e0000 */
[----:B------:R-:W0:Y:S04]  /*f730*/  SHFL.BFLY PT, R52, R38, 0x1, 0x1f ;  /* 0x0c201f0026347f89 */ /* 0x000e2800000e0000 */
[----:B------:R-:W-:Y:S01]  /*f740*/  SHFL.BFLY PT, R56, R40, 0x1, 0x1f ;  /* 0x0c201f0028387f89 */ /* 0x000fe200000e0000 */
[----:B-1----:R-:W-:Y:S02]  /*f750*/  FADD R42, R42, R61 ;  /* 0x0000003d2a2a7221 */ /* 0x002fe40000000000 */
[----:B--2---:R-:W-:-:S02]  /*f760*/  FADD R41, R41, R62 ;  /* 0x0000003e29297221 */ /* 0x004fc40000000000 */
[----:B----4-:R-:W-:Y:S01]  /*f770*/  FADD R46, R46, R57 ;  /* 0x000000392e2e7221 */ /* 0x010fe20000000000 */
[----:B------:R-:W-:Y:S04]  /*f780*/  SHFL.BFLY PT, R58, R42, 0x1, 0x1f ;  /* 0x0c201f002a3a7f89 */ /* 0x000fe800000e0000 */
[----:B------:R-:W-:Y:S04]  /*f790*/  SHFL.BFLY PT, R57, R41, 0x1, 0x1f ;  /* 0x0c201f0029397f89 */ /* 0x000fe800000e0000 */
[----:B------:R-:W-:Y:S04]  /*f7a0*/  SHFL.BFLY PT, R61, R45, 0x1, 0x1f ;  /* 0x0c201f002d3d7f89 */ /* 0x000fe800000e0000 */
[----:B------:R-:W-:Y:S04]  /*f7b0*/  SHFL.BFLY PT, R62, R46, 0x1, 0x1f ;  /* 0x0c201f002e3e7f89 */ /* 0x000fe800000e0000 */
[----:B------:R-:W1:Y:S04]  /*f7c0*/  SHFL.BFLY PT, R63, R47, 0x1, 0x1f ;  /* 0x0c201f002f3f7f89 */ /* 0x000e6800000e0000 */
[----:B------:R-:W2:Y:S01]  /*f7d0*/  SHFL.BFLY PT, R65, R49, 0x1, 0x1f ;  /* 0x0c201f0031417f89 */ /* 0x000ea200000e0000 */
[----:B0-----:R-:W-:-:S03]  /*f7e0*/  FADD R36, R36, R50 ;  /* 0x0000003224247221 */ /* 0x001fc60000000000 */
[----:B------:R-:W-:Y:S01]  /*f7f0*/  BAR.SYNC.DEFER_BLOCKING 0x0 ;  /* 0x0000000000007b1d */ /* 0x000fe20000010000 */
[----:B------:R-:W-:Y:S02]  /*f800*/  FADD R37, R37, R51 ;  /* 0x0000003325257221 */ /* 0x000fe40000000000 */
[----:B------:R-:W-:Y:S02]  /*f810*/  FADD R38, R38, R52 ;  /* 0x0000003426267221 */ /* 0x000fe40000000000 */
[----:B------:R-:W-:Y:S02]  /*f820*/  FADD R39, R39, R55 ;  /* 0x0000003727277221 */ /* 0x000fe40000000000 */
[----:B------:R-:W-:Y:S02]  /*f830*/  FADD R43, R43, R59 ;  /* 0x0000003b2b2b7221 */ /* 0x000fe40000000000 */
[----:B-1----:R-:W-:Y:S01]  /*f840*/  FADD R47, R47, R63 ;  /* 0x0000003f2f2f7221 */ /* 0x002fe20000000000 */
[----:B------:R0:W-:Y:S04]  /*f850*/  @P0 STS [R2+0x20000], R36 ;  /* 0x0200002402000388 */ /* 0x0001e80000000800 */
[----:B------:R1:W-:Y:S04]  /*f860*/  @P0 STS [R2+0x20080], R37 ;  /* 0x0200802502000388 */ /* 0x0003e80000000800 */
[----:B------:R4:W-:Y:S01]  /*f870*/  @P0 STS [R2+0x20100], R38 ;  /* 0x0201002602000388 */ /* 0x0009e20000000800 */
[----:B0-----:R-:W-:-:S02]  /*f880*/  FADD R36, R40, R56 ;  /* 0x0000003828247221 */ /* 0x001fc40000000000 */
[----:B------:R-:W-:Y:S02]  /*f890*/  FADD R40, R44, R60 ;  /* 0x0000003c2c287221 */ /* 0x000fe40000000000 */
[----:B-1----:R-:W-:Y:S02]  /*f8a0*/  FADD R37, R41, R57 ;  /* 0x0000003929257221 */ /* 0x002fe40000000000 */
[----:B------:R-:W-:Y:S02]  /*f8b0*/  FADD R41, R45, R61 ;  /* 0x0000003d2d297221 */ /* 0x000fe40000000000 */
[----:B----4-:R-:W-:Y:S02]  /*f8c0*/  FADD R38, R42, R58 ;  /* 0x0000003a2a267221 */ /* 0x010fe40000000000 */
[----:B------:R-:W-:Y:S02]  /*f8d0*/  FADD R42, R46, R62 ;  /* 0x0000003e2e2a7221 */ /* 0x000fe40000000000 */
[----:B------:R-:W-:-:S02]  /*f8e0*/  FADD R44, R48, R64 ;  /* 0x00000040302c7221 */ /* 0x000fc40000000000 */
[----:B--2---:R-:W-:Y:S02]  /*f8f0*/  FADD R45, R49, R65 ;  /* 0x00000041312d7221 */ /* 0x004fe40000000000 */
[----:B------:R-:W-:Y:S02]  /*f900*/  FADD R46, R53, R66 ;  /* 0x00000042352e7221 */ /* 0x000fe40000000000 */
[----:B------:R-:W-:Y:S01]  /*f910*/  FADD R48, R54, R67 ;  /* 0x0000004336307221 */ /* 0x000fe20000000000 */
        /* <DEDUP_REMOVED lines=12> */
[----:B------:R0:W-:Y:S04]  /*f9e0*/  @P0 STS [R2+0x20780], R48 ;  /* 0x0207803002000388 */ /* 0x0001e80000000800 */
[----:B------:R-:W-:Y:S06]  /*f9f0*/  BAR.SYNC.DEFER_BLOCKING 0x0 ;  /* 0x0000000000007b1d */ /* 0x000fec0000010000 */
[----:B------:R-:W1:Y:S04]  /*fa00*/  LDS R38, [R115.X4+0x20000] ;  /* 0x0200000073267984 */ /* 0x000e680000004800 */
[----:B------:R-:W2:Y:S04]  /*fa10*/  LDS R36, [R115.X4+0x20400] ;  /* 0x0204000073247984 */ /* 0x000ea80000004800 */
[----:B------:R-:W-:Y:S04]  /*fa20*/  STL [R1+0xabc], R2 ;  /* 0x000abc0201007387 */ /* 0x000fe80000100800 */
[----:B------:R-:W4:Y:S04]  /*fa30*/  LDL.64 R58, [R1+0x860] ;  /* 0x00086000013a7983 */ /* 0x000f280000100a00 */
[----:B------:R-:W4:Y:S04]  /*fa40*/  LDL.64 R56, [R1+0x858] ;  /* 0x0008580001387983 */ /* 0x000f280000100a00 */
[----:B0-----:R-:W4:Y:S01]  /*fa50*/  LDL.64 R48, [R1+0x850] ;  /* 0x0008500001307983 */ /* 0x001f220000100a00 */
[----:B---3--:R-:W-:-:S03]  /*fa60*/  IMAD.WIDE R40, R112, 0x2, R102 ;  /* 0x0000000270287825 */ /* 0x008fc600078e0266 */
[----:B------:R-:W3:Y:S04]  /*fa70*/  LDL.LU R47, [R1+0x69c] ;  /* 0x00069c00012f7983 */ /* 0x000ee80000300800 */
[----:B------:R-:W3:Y:S04]  /*fa80*/  LDL.LU R55, [R1+0x380] ;  /* 0x0003800001377983 */ /* 0x000ee80000300800 */
[----:B------:R-:W3:Y:S01]  /*fa90*/  LDL.LU R46, [R1+0x384] ;  /* 0x00038400012e7983 */ /* 0x000ee20000300800 */
[----:B------:R-:W-:-:S03]  /*faa0*/  IMAD.WIDE R42, R112, 0x2, R76 ;  /* 0x00000002702a7825 */ /* 0x000fc600078e024c */
[----:B------:R-:W3:Y:S04]  /*fab0*/  LDL.LU R54, [R1+0x370] ;  /* 0x0003700001367983 */ /* 0x000ee80000300800 */
[----:B-1----:R-:W0:Y:S04]  /*fac0*/  SHFL.BFLY PT, R39, R38, 0x2, 0x1f ;  /* 0x0c401f0026277f89 */ /* 0x002e2800000e0000 */
[----:B--2---:R-:W1:Y:S04]  /*fad0*/  SHFL.BFLY PT, R37, R36, 0x2, 0x1f ;  /* 0x0c401f0024257f89 */ /* 0x004e6800000e0000 */
[----:B------:R-:W2:Y:S04]  /*fae0*/  LDL.LU R53, [R1+0x374] ;  /* 0x0003740001357983 */ /* 0x000ea80000300800 */
[----:B------:R-:W2:Y:S04]  /*faf0*/  LDL.LU R52, [R1+0x360] ;  /* 0x0003600001347983 */ /* 0x000ea80000300800 */
[----:B------:R-:W2:Y:S04]  /*fb00*/  LDL.LU R51, [R1+0x364] ;  /* 0x0003640001337983 */ /* 0x000ea80000300800 */
[----:B------:R-:W2:Y:S01]  /*fb10*/  LDL.LU R3, [R1+0x350] ;  /* 0x0003500001037983 */ /* 0x000ea20000300800 */
[----:B0-----:R-:W-:Y:S01]  /*fb20*/  FADD R39, R38, R39 ;  /* 0x0000002726277221 */ /* 0x001fe20000000000 */
[----:B------:R-:W-:-:S02]  /*fb30*/  LOP3.LUT R113, R120, 0x1c, RZ, 0xc0, !PT ;  /* 0x0000001c78717812 */ /* 0x000fc400078ec0ff */
[----:B------:R-:W2:Y:S01]  /*fb40*/  LDL.LU R2, [R1+0x354] ;  /* 0x0003540001027983 */ /* 0x000ea20000300800 */
[----:B-1----:R-:W-:-:S03]  /*fb50*/  FADD R37, R36, R37 ;  /* 0x0000002524257221 */ /* 0x002fc60000000000 */
[----:B------:R-:W0:Y:S04]  /*fb60*/  SHFL.BFLY PT, R36, R39, 0x1, 0x1f ;  /* 0x0c201f0027247f89 */ /* 0x000e2800000e0000 */
[----:B------:R-:W1:Y:S01]  /*fb70*/  SHFL.BFLY PT, R38, R37, 0x1, 0x1f ;  /* 0x0c201f0025267f89 */ /* 0x000e6200000e0000 */
[----:B0-----:R-:W-:Y:S02]  /*fb80*/  FADD R36, R39, R36 ;  /* 0x0000002427247221 */ /* 0x001fe40000000000 */
[----:B-1----:R-:W-:-:S03]  /*fb90*/  FADD R38, R37, R38 ;  /* 0x0000002625267221 */ /* 0x002fc60000000000 */
[----:B------:R0:W-:Y:S04]  /*fba0*/  @!P1 STS [R115.X4+0x20000], R36 ;  /* 0x0200002473009388 */ /* 0x0001e80000004800 */
[----:B------:R1:W-:Y:S04]  /*fbb0*/  @!P1 STS [R115.X4+0x20400], R38 ;  /* 0x0204002673009388 */ /* 0x0003e80000004800 */
[----:B------:R-:W-:Y:S01]  /*fbc0*/  BAR.SYNC.DEFER_BLOCKING 0x0 ;  /* 0x0000000000007b1d */ /* 0x000fe20000010000 */
[----:B0-----:R-:W-:-:S04]  /*fbd0*/  IMAD.WIDE R36, R112, 0x2, R118 ;  /* 0x0000000270247825 */ /* 0x001fc800078e0276 */
[C---:B-1----:R-:W-:Y:S01]  /*fbe0*/  IMAD.WIDE R38, R112.reuse, 0x2, R116 ;  /* 0x0000000270267825 */ /* 0x042fe200078e0274 */
[----:B------:R0:W2:Y:S04]  /*fbf0*/  LDG.E.U16 R65, [R36.64] ;  /* 0x0000000424417981 */ /* 0x0000a8000c1e1500 */
[----:B------:R1:W2:Y:S04]  /*fc00*/  LDG.E.U16 R64, [R38.64] ;  /* 0x0000000426407981 */ /* 0x0002a8000c1e1500 */
[----:B------:R1:W2:Y:S01]  /*fc10*/  LDG.E.U16 R50, [R40.64] ;  /* 0x0000000428327981 */ /* 0x0002a2000c1e1500 */
[----:B0-----:R-:W-:-:S03]  /*fc20*/  IMAD.WIDE R36, R112, 0x2, R100 ;  /* 0x0000000270247825 */ /* 0x001fc600078e0264 */
[----:B------:R0:W2:Y:S01]  /*fc30*/  LDG.E.U16 R60, [R42.64] ;  /* 0x000000042a3c7981 */ /* 0x0000a2000c1e1500 */
[----:B-1----:R-:W-:-:S03]  /*fc40*/  IMAD.WIDE R38, R112, 0x2, R98 ;  /* 0x0000000270267825 */ /* 0x002fc600078e0262 */
[----:B------:R4:W2:Y:S01]  /*fc50*/  LDG.E.U16 R63, [R36.64] ;  /* 0x00000004243f7981 */ /* 0x0008a2000c1e1500 */
[----:B------:R-:W-:-:S03]  /*fc60*/  IMAD.WIDE R40, R112, 0x2, R96 ;  /* 0x0000000270287825 */ /* 0x000fc600078e0260 */
[----:B------:R1:W2:Y:S04]  /*fc70*/  LDG.E.U16 R62, [R38.64] ;  /* 0x00000004263e7981 */ /* 0x0002a8000c1e1500 */
[----:B------:R1:W2:Y:S04]  /*fc80*/  LDG.E.U16 R61, [R40.64] ;  /* 0x00000004283d7981 */ /* 0x0002a8000c1e1500 */
[----:B------:R-:W3:Y:S01]  /*fc90*/  LDS R45, [R113.X4+0x20000] ;  /* 0x02000000712d7984 */ /* 0x000ee20000004800 */
[----:B------:R-:W-:-:S03]  /*fca0*/  FADD R44, -R107, R104 ;  /* 0x000000686b2c7221 */ /* 0x000fc60000000100 */
[----:B0-----:R-:W2:Y:S01]  /*fcb0*/  LDL.LU R42, [R1+0x340] ;  /* 0x00034000012a7983 */ /* 0x001ea20000300800 */
[----:B------:R-:W-:-:S06]  /*fcc0*/  FMUL R44, R44, 1.4426950216293334961 ;  /* 0x3fb8aa3b2c2c7820 */ /* 0x000fcc0000400000 */
[----:B------:R-:W3:Y:S01]  /*fcd0*/  MUFU.EX2 R44, R44 ;  /* 0x0000002c002c7308 */ /* 0x000ee20000000800 */
[----:B----4-:R-:W-:-:S04]  /*fce0*/  IMAD.WIDE R36, R112, 0x2, R58 ;  /* 0x0000000270247825 */ /* 0x010fc800078e023a */
[C---:B-1----:R-:W-:Y:S01]  /*fcf0*/  IMAD.WIDE R38, R112.reuse, 0x2, R56 ;  /* 0x0000000270267825 */ /* 0x042fe200078e0238 */
[----:B------:R0:W4:Y:S03]  /*fd00*/  LDG.E.U16 R58, [R36.64] ;  /* 0x00000004243a7981 */ /* 0x000126000c1e1500 */
[----:B------:R-:W-:Y:S01]  /*fd10*/  IMAD.WIDE R40, R112, 0x2, R48 ;  /* 0x0000000270287825 */ /* 0x000fe200078e0230 */
[----:B------:R1:W4:Y:S04]  /*fd20*/  LDG.E.U16 R57, [R38.64] ;  /* 0x0000000426397981 */ /* 0x000328000c1e1500 */
[----:B------:R3:W4:Y:S02]  /*fd30*/  LDG.E.U16 R56, [R40.64] ;  /* 0x0000000428387981 */ /* 0x000724000c1e1500 */
[----:B---3--:R-:W-:-:S02]  /*fd40*/  FFMA R47, R44, R47, R45 ;  /* 0x0000002f2c2f7223 */ /* 0x008fc4000000002d */
[----:B0-----:R-:W-:Y:S02]  /*fd50*/  FADD R36, -R94, R105 ;  /* 0x000000695e247221 */ /* 0x001fe40000000100 */
[----:B------:R-:W-:Y:S01]  /*fd60*/  FADD R37, -R93, R106 ;  /* 0x0000006a5d257221 */ /* 0x000fe20000000100 */
[----:B-1----:R-:W0:Y:S01]  /*fd70*/  LDS R38, [R113.X4+0x20080] ;  /* 0x0200800071267984 */ /* 0x002e220000004800 */
[----:B------:R-:W-:Y:S02]  /*fd80*/  FMUL R36, R36, 1.4426950216293334961 ;  /* 0x3fb8aa3b24247820 */ /* 0x000fe40000400000 */
[----:B------:R-:W-:Y:S02]  /*fd90*/  FMUL R40, R37, 1.4426950216293334961 ;  /* 0x3fb8aa3b25287820 */ /* 0x000fe40000400000 */
[C---:B------:R-:W-:Y:S01]  /*fda0*/  FMUL R37, R44.reuse, R55 ;  /* 0x000000372c257220 */ /* 0x040fe20000400000 */
[----:B------:R1:W2:Y:S02]  /*fdb0*/  MUFU.EX2 R39, R36 ;  /* 0x0000002400277308 */ /* 0x0002a40000000800 */
[C---:B-1----:R-:W-:Y:S01]  /*fdc0*/  FMUL R36, R44.reuse, R46 ;  /* 0x0000002e2c247220 */ /* 0x042fe20000400000 */
[----:B--2---:R-:W-:Y:S04]  /*fdd0*/  STL [R1+0x5e0], R65 ;  /* 0x0005e04101007387 */ /* 0x004fe80000100800 */
[----:B------:R-:W-:Y:S04]  /*fde0*/  STL [R1+0x5dc], R64 ;  /* 0x0005dc4001007387 */ /* 0x000fe80000100800 */
[----:B------:R-:W2:Y:S04]  /*fdf0*/  LDL.LU R41, [R1+0x344] ;  /* 0x0003440001297983 */ /* 0x000ea80000300800 */
[----:B------:R1:W-:Y:S04]  /*fe00*/  STL [R1+0x5d8], R50 ;  /* 0x0005d83201007387 */ /* 0x0003e80000100800 */
[----:B-1----:R-:W2:Y:S04]  /*fe10*/  LDL.LU R50, [R1+0x330] ;  /* 0x0003300001327983 */ /* 0x002ea80000300800 */
[----:B------:R-:W2:Y:S04]  /*fe20*/  LDL.LU R49, [R1+0x334] ;  /* 0x0003340001317983 */ /* 0x000ea80000300800 */
[----:B------:R-:W2:Y:S04]  /*fe30*/  LDL.LU R48, [R1+0x320] ;  /* 0x0003200001307983 */ /* 0x000ea80000300800 */
[----:B------:R1:W-:Y:S04]  /*fe40*/  STL [R1+0x69c], R47 ;  /* 0x00069c2f01007387 */ /* 0x0003e80000100800 */
[----:B-1----:R-:W2:Y:S04]  /*fe50*/  LDL.LU R47, [R1+0x324] ;  /* 0x00032400012f7983 */ /* 0x002ea80000300800 */
[----:B------:R-:W-:Y:S04]  /*fe60*/  STL [R1+0x5d4], R63 ;  /* 0x0005d43f01007387 */ /* 0x000fe80000100800 */
[----:B------:R-:W-:Y:S04]  /*fe70*/  STL [R1+0x5d0], R62 ;  /* 0x0005d03e01007387 */ /* 0x000fe80000100800 */
[----:B------:R-:W-:Y:S04]  /*fe80*/  STL [R1+0x5cc], R61 ;  /* 0x0005cc3d01007387 */ /* 0x000fe80000100800 */
[----:B------:R-:W2:Y:S04]  /*fe90*/  LDL.LU R46, [R1+0x1d0] ;  /* 0x0001d000012e7983 */ /* 0x000ea80000300800 */
[----:B------:R-:W-:Y:S04]  /*fea0*/  STL [R1+0x160], R37 ;  /* 0x0001602501007387 */ /* 0x000fe80000100800 */
[----:B------:R-:W2:Y:S01]  /*feb0*/  LDL.LU R45, [R1+0x1d4] ;  /* 0x0001d400012d7983 */ /* 0x000ea20000300800 */
[----:B------:R-:W-:-:S02]  /*fec0*/  FMUL R54, R44, R54 ;  /* 0x000000362c367220 */ /* 0x000fc40000400000 */
[C---:B------:R-:W-:Y:S01]  /*fed0*/  FMUL R43, R44.reuse, R53 ;  /* 0x000000352c2b7220 */ /* 0x040fe20000400000 */
[----:B------:R1:W-:Y:S01]  /*fee0*/  STL [R1+0x164], R36 ;  /* 0x0001642401007387 */ /* 0x0003e20000100800 */
[C---:B------:R-:W-:Y:S02]  /*fef0*/  FMUL R52, R44.reuse, R52 ;  /* 0x000000342c347220 */ /* 0x040fe40000400000 */
[C---:B------:R-:W-:Y:S01]  /*ff00*/  FMUL R104, R44.reuse, R3 ;  /* 0x000000032c687220 */ /* 0x040fe20000400000 */
[----:B-1----:R-:W2:Y:S04]  /*ff10*/  LDL.64 R36, [R1+0x848] ;  /* 0x0008480001247983 */ /* 0x002ea80000100a00 */
[----:B------:R-:W-:Y:S04]  /*ff20*/  STL [R1+0x5c8], R60 ;  /* 0x0005c83c01007387 */ /* 0x000fe80000100800 */
[----:B------:R-:W-:Y:S04]  /*ff30*/  STL [R1+0x150], R54 ;  /* 0x0001503601007387 */ /* 0x000fe80000100800 */
[----:B------:R1:W-:Y:S01]  /*ff40*/  STL [R1+0x154], R43 ;  /* 0x0001542b01007387 */ /* 0x0003e20000100800 */
[----:B------:R-:W-:-:S02]  /*ff50*/  FMUL R105, R44, R2 ;  /* 0x000000022c697220 */ /* 0x000fc40000400000 */
[C---:B-1----:R-:W-:Y:S02]  /*ff60*/  FMUL R43, R44.reuse, R51 ;  /* 0x000000332c2b7220 */ /* 0x042fe40000400000 */
[C---:B------:R-:W-:Y:S01]  /*ff70*/  FMUL R100, R44.reuse, R42 ;  /* 0x0000002a2c647220 */ /* 0x040fe20000400000 */
[----:B----4-:R1:W-:Y:S04]  /*ff80*/  STL [R1+0x5c0], R58 ;  /* 0x0005c03a01007387 */ /* 0x0103e80000100800 */
[----:B------:R-:W-:Y:S04]  /*ff90*/  STL [R1+0x140], R52 ;  /* 0x0001403401007387 */ /* 0x000fe80000100800 */
[----:B------:R-:W-:Y:S04]  /*ffa0*/  STL [R1+0xdd4], R104 ;  /* 0x000dd46801007387 */ /* 0x000fe80000100800 */
[----:B------:R4:W-:Y:S04]  /*ffb0*/  STL [R1+0x43c], R57 ;  /* 0x00043c3901007387 */ /* 0x0009e80000100800 */
[----:B------:R-:W-:Y:S04]  /*ffc0*/  STL [R1+0x144], R43 ;  /* 0x0001442b01007387 */ /* 0x000fe80000100800 */
[----:B------:R0:W-:Y:S04]  /*ffd0*/  STL [R1+0x438], R56 ;  /* 0x0004383801007387 */ /* 0x0001e80000100800 */
[----:B------:R-:W3:Y:S04]  /*ffe0*/  LDL.LU R3, [R1+0x388] ;  /* 0x0003880001037983 */ /* 0x000ee80000300800 */
[----:B------:R-:W3:Y:S04]  /*fff0*/  LDL.LU R2, [R1+0x38c] ;  /* 0x00038c0001027983 */ /* 0x000ee80000300800 */
[----:B------:R-:W3:Y:S04]  /*10000*/  LDL.LU R59, [R1+0x378] ;  /* 0x00037800013b7983 */ /* 0x000ee80000300800 */
[----:B-1----:R-:W3:Y:S04]  /*10010*/  LDL.LU R58, [R1+0x37c] ;  /* 0x00037c00013a7983 */ /* 0x002ee80000300800 */
[----:B----4-:R-:W4:Y:S04]  /*10020*/  LDL.LU R57, [R1+0x368] ;  /* 0x0003680001397983 */ /* 0x010f280000300800 */
[----:B0-----:R-:W4:Y:S04]  /*10030*/  LDL.LU R56, [R1+0x36c] ;  /* 0x00036c0001387983 */ /* 0x001f280000300800 */
[----:B------:R-:W-:Y:S04]  /*10040*/  STL [R1+0xdd8], R105 ;  /* 0x000dd86901007387 */ /* 0x000fe80000100800 */
[----:B------:R-:W-:Y:S04]  /*10050*/  STL [R1+0xda8], R100 ;  /* 0x000da86401007387 */ /* 0x000fe80000100800 */
[----:B------:R-:W4:Y:S04]  /*10060*/  LDL.LU R43, [R1+0x358] ;  /* 0x00035800012b7983 */ /* 0x000f280000300800 */
[----:B------:R-:W4:Y:S01]  /*10070*/  LDL.LU R42, [R1+0x35c] ;  /* 0x00035c00012a7983 */ /* 0x000f220000300800 */
[----:B--2---:R-:W-:-:S03]  /*10080*/  FMUL R101, R44, R41 ;  /* 0x000000292c657220 */ /* 0x004fc60000400000 */
[----:B------:R-:W0:Y:S04]  /*10090*/  LDS R41, [R113.X4+0x20100] ;  /* 0x0201000071297984 */ /* 0x000e280000004800 */
[----:B------:R-:W-:Y:S04]  /*100a0*/  STL [R1+0xdac], R101 ;  /* 0x000dac6501007387 */ /* 0x000fe80000100800 */
[----:B------:R-:W2:Y:S01]  /*100b0*/  LDL.LU R55, [R1+0x348] ;  /* 0x0003480001377983 */ /* 0x000ea20000300800 */
[C---:B------:R-:W-:Y:S02]  /*100c0*/  FMUL R50, R44.reuse, R50 ;  /* 0x000000322c327220 */ /* 0x040fe40000400000 */
[----:B------:R-:W-:-:S03]  /*100d0*/  FMUL R49, R44, R49 ;  /* 0x000000312c317220 */ /* 0x000fc60000400000 */
[----:B------:R1:W-:Y:S01]  /*100e0*/  STL [R1+0x180], R50 ;  /* 0x0001803201007387 */ /* 0x0003e20000100800 */
[----:B------:R-:W-:-:S03]  /*100f0*/  FMUL R48, R44, R48 ;  /* 0x000000302c307220 */ /* 0x000fc60000400000 */
[----:B------:R0:W-:Y:S04]  /*10100*/  STL [R1+0x184], R49 ;  /* 0x0001843101007387 */ /* 0x0001e80000100800 */
[----:B------:R-:W2:Y:S04]  /*10110*/  LDL.LU R54, [R1+0x34c] ;  /* 0x00034c0001367983 */ /* 0x000ea80000300800 */
[----:B------:R0:W-:Y:S04]  /*10120*/  STL [R1+0x1b0], R48 ;  /* 0x0001b03001007387 */ /* 0x0001e80000100800 */
[----:B------:R-:W2:Y:S01]  /*10130*/  LDL.LU R53, [R1+0x338] ;  /* 0x0003380001357983 */ /* 0x000ea20000300800 */
[----:B------:R-:W-:-:S05]  /*10140*/  FMUL R47, R44, R47 ;  /* 0x0000002f2c2f7220 */ /* 0x000fca0000400000 */
[----:B------:R-:W-:Y:S04]  /*10150*/  STL [R1+0x1b4], R47 ;  /* 0x0001b42f01007387 */ /* 0x000fe80000100800 */
[----:B------:R-:W2:Y:S04]  /*10160*/  LDL.LU R52, [R1+0x33c] ;  /* 0x00033c0001347983 */ /* 0x000ea80000300800 */
[----:B------:R-:W2:Y:S01]  /*10170*/  LDL.LU R51, [R1+0x328] ;  /* 0x0003280001337983 */ /* 0x000ea20000300800 */
[C---:B------:R-:W-:Y:S02]  /*10180*/  FMUL R46, R44.reuse, R46 ;  /* 0x0000002e2c2e7220 */ /* 0x040fe40000400000 */
[----:B------:R-:W-:-:S03]  /*10190*/  FMUL R44, R44, R45 ;  /* 0x0000002d2c2c7220 */ /* 0x000fc60000400000 */
[----:B------:R0:W-:Y:S04]  /*101a0*/  STL [R1+0x1a0], R46 ;  /* 0x0001a02e01007387 */ /* 0x0001e80000100800 */
[----:B------:R3:W-:Y:S04]  /*101b0*/  STL [R1+0x1a4], R44 ;  /* 0x0001a42c01007387 */ /* 0x0007e80000100800 */
[----:B-1----:R-:W2:Y:S04]  /*101c0*/  LDL.LU R50, [R1+0x32c] ;  /* 0x00032c0001327983 */ /* 0x002ea80000300800 */
[----:B0-----:R-:W2:Y:S04]  /*101d0*/  LDL.LU R49, [R1+0x1d8] ;  /* 0x0001d80001317983 */ /* 0x001ea80000300800 */
[----:B------:R-:W2:Y:S04]  /*101e0*/  LDL.LU R48, [R1+0x1dc] ;  /* 0x0001dc0001307983 */ /* 0x000ea80000300800 */
[----:B------:R-:W2:Y:S04]  /*101f0*/  LDL.LU R45, [R1+0x698] ;  /* 0x00069800012d7983 */ /* 0x000ea80000300800 */
[----:B------:R-:W2:Y:S01]  /*10200*/  LDL.64 R46, [R1+0x840] ;  /* 0x00084000012e7983 */ /* 0x000ea20000100a00 */
[----:B------:R-:W-:-:S04]  /*10210*/  IMAD.WIDE R36, R112, 0x2, R36 ;  /* 0x0000000270247825 */ /* 0x000fc800078e0224 */
[C---:B---3--:R-:W-:Y:S02]  /*10220*/  FMUL R60, R39.reuse, R3 ;  /* 0x00000003273c7220 */ /* 0x048fe40000400000 */
[C---:B------:R-:W-:Y:S02]  /*10230*/  FMUL R44, R39.reuse, R2 ;  /* 0x00000002272c7220 */ /* 0x040fe40000400000 */
[----:B------:R-:W3:Y:S01]  /*10240*/  LDL.64 R2, [R1+0x838] ;  /* 0x0008380001027983 */ /* 0x000ee20000100a00 */
[----:B------:R-:W-:-:S03]  /*10250*/  FMUL R59, R39, R59 ;  /* 0x0000003b273b7220 */ /* 0x000fc60000400000 */
[----:B------:R-:W-:Y:S04]  /*10260*/  STL [R1+0x168], R60 ;  /* 0x0001683c01007387 */ /* 0x000fe80000100800 */
[----:B------:R0:W-:Y:S01]  /*10270*/  STL [R1+0x16c], R44 ;  /* 0x00016c2c01007387 */ /* 0x0001e20000100800 */
[----:B----4-:R-:W-:-:S03]  /*10280*/  FMUL R105, R39, R57 ;  /* 0x0000003927697220 */ /* 0x010fc60000400000 */
[----:B------:R-:W-:Y:S01]  /*10290*/  STL [R1+0x158], R59 ;  /* 0x0001583b01007387 */ /* 0x000fe20000100800 */
[C---:B------:R-:W-:Y:S02]  /*102a0*/  FMUL R104, R39.reuse, R56 ;  /* 0x0000003827687220 */ /* 0x040fe40000400000 */
[C---:B0-----:R-:W-:Y:S01]  /*102b0*/  FMUL R44, R39.reuse, R58 ;  /* 0x0000003a272c7220 */ /* 0x041fe20000400000 */
[----:B------:R-:W-:Y:S04]  /*102c0*/  STL [R1+0xddc], R105 ;  /* 0x000ddc6901007387 */ /* 0x000fe80000100800 */
[----:B------:R0:W-:Y:S01]  /*102d0*/  STL [R1+0x15c], R44 ;  /* 0x00015c2c01007387 */ /* 0x0001e20000100800 */
[----:B------:R-:W-:-:S03]  /*102e0*/  FMUL R106, R39, R43 ;  /* 0x0000002b276a7220 */ /* 0x000fc60000400000 */
[----:B0-----:R-:W4:Y:S04]  /*102f0*/  LDL.LU R44, [R1+0x694] ;  /* 0x00069400012c7983 */ /* 0x001f280000300800 */
[----:B------:R-:W-:Y:S01]  /*10300*/  STL [R1+0xde0], R104 ;  /* 0x000de06801007387 */ /* 0x000fe20000100800 */
[----:B------:R-:W-:-:S03]  /*10310*/  FMUL R107, R39, R42 ;  /* 0x0000002a276b7220 */ /* 0x000fc60000400000 */
[----:B------:R-:W-:Y:S04]  /*10320*/  STL [R1+0xde4], R106 ;  /* 0x000de46a01007387 */ /* 0x000fe80000100800 */
[----:B------:R-:W4:Y:S04]  /*10330*/  LDL.LU R43, [R1+0x1c0] ;  /* 0x0001c000012b7983 */ /* 0x000f280000300800 */
[----:B------:R-:W4:Y:S04]  /*10340*/  LDL.LU R42, [R1+0x1c4] ;  /* 0x0001c400012a7983 */ /* 0x000f280000300800 */
[----:B------:R-:W-:Y:S01]  /*10350*/  STL [R1+0xde8], R107 ;  /* 0x000de86b01007387 */ /* 0x000fe20000100800 */
[----:B--2---:R-:W-:-:S05]  /*10360*/  FMUL R102, R39, R55 ;  /* 0x0000003727667220 */ /* 0x004fca0000400000 */
[----:B------:R-:W-:Y:S01]  /*10370*/  STL [R1+0xdb0], R102 ;  /* 0x000db06601007387 */ /* 0x000fe20000100800 */
[----:B------:R-:W-:-:S05]  /*10380*/  FMUL R103, R39, R54 ;  /* 0x0000003627677220 */ /* 0x000fca0000400000 */
[----:B------:R0:W-:Y:S01]  /*10390*/  STL [R1+0xdb4], R103 ;  /* 0x000db46701007387 */ /* 0x0001e20000100800 */
[C---:B------:R-:W-:Y:S02]  /*103a0*/  FMUL R53, R39.reuse, R53 ;  /* 0x0000003527357220 */ /* 0x040fe40000400000 */
[C---:B0-----:R-:W-:Y:S02]  /*103b0*/  FMUL R103, R39.reuse, R52 ;  /* 0x0000003427677220 */ /* 0x041fe40000400000 */
[----:B------:R-:W-:-:S03]  /*103c0*/  FMUL R102, R39, R51 ;  /* 0x0000003327667220 */ /* 0x000fc60000400000 */
[----:B------:R-:W-:Y:S04]  /*103d0*/  STL [R1+0xdbc], R103 ;  /* 0x000dbc6701007387 */ /* 0x000fe80000100800 */
[----:B------:R-:W-:Y:S04]  /*103e0*/  STL [R1+0x188], R53 ;  /* 0x0001883501007387 */ /* 0x000fe80000100800 */
[----:B------:R0:W-:Y:S01]  /*103f0*/  STL [R1+0xdb8], R102 ;  /* 0x000db86601007387 */ /* 0x0001e20000100800 */
[C---:B------:R-:W-:Y:S02]  /*10400*/  FMUL R101, R39.reuse, R50 ;  /* 0x0000003227657220 */ /* 0x040fe40000400000 */
[----:B------:R-:W-:-:S02]  /*10410*/  FMUL R49, R39, R49 ;  /* 0x0000003127317220 */ /* 0x000fc40000400000 */
[C---:B0-----:R-:W-:Y:S02]  /*10420*/  FMUL R102, R39.reuse, R48 ;  /* 0x0000003027667220 */ /* 0x041fe40000400000 */
[----:B------:R-:W-:Y:S02]  /*10430*/  FFMA R45, R39, R45, R38 ;  /* 0x0000002d272d7223 */ /* 0x000fe40000000026 */
[----:B------:R-:W-:Y:S02]  /*10440*/  IMAD.WIDE R38, R112, 0x2, R46 ;  /* 0x0000000270267825 */ /* 0x000fe400078e022e */
[----:B------:R3:W2:Y:S04]  /*10450*/  LDG.E.U16 R47, [R36.64] ;  /* 0x00000004242f7981 */ /* 0x0006a8000c1e1500 */
[----:B------:R-:W-:Y:S04]  /*10460*/  STL [R1+0xdc0], R101 ;  /* 0x000dc06501007387 */ /* 0x000fe80000100800 */
[----:B------:R0:W-:Y:S04]  /*10470*/  STL [R1+0xdc4], R102 ;  /* 0x000dc46601007387 */ /* 0x0001e80000100800 */
[----:B------:R-:W-:Y:S04]  /*10480*/  STL [R1+0x1a8], R49 ;  /* 0x0001a83101007387 */ /* 0x000fe80000100800 */
[----:B------:R1:W-:Y:S04]  /*10490*/  STL [R1+0x698], R45 ;  /* 0x0006982d01007387 */ /* 0x0003e80000100800 */
[----:B------:R0:W2:Y:S01]  /*104a0*/  LDG.E.U16 R46, [R38.64] ;  /* 0x00000004262e7981 */ /* 0x0000a2000c1e1500 */
[----:B------:R-:W0:Y:S02]  /*104b0*/  MUFU.EX2 R40, R40 ;  /* 0x0000002800287308 */ /* 0x000e240000000800 */
[----:B0-----:R-:W-:-:S02]  /*104c0*/  FMUL R102, R40, R33 ;  /* 0x0000002128667220 */ /* 0x001fc40000400000 */
[C---:B------:R-:W-:Y:S02]  /*104d0*/  FMUL R29, R40.reuse, R29 ;  /* 0x0000001d281d7220 */ /* 0x040fe40000400000 */
[----:B------:R-:W-:Y:S02]  /*104e0*/  FMUL R25, R40, R25 ;  /* 0x0000001928197220 */ /* 0x000fe40000400000 */
[----:B---3--:R-:W-:Y:S02]  /*104f0*/  IMAD.WIDE R36, R112, 0x2, R2 ;  /* 0x0000000270247825 */ /* 0x008fe400078e0202 */
[----:B------:R-:W3:Y:S04]  /*10500*/  LDL.LU R3, [R1+0x1c8] ;  /* 0x0001c80001037983 */ /* 0x000ee80000300800 */
[----:B-1----:R0:W3:Y:S04]  /*10510*/  LDG.E.U16 R45, [R36.64] ;  /* 0x00000004242d7981 */ /* 0x0020e8000c1e1500 */
[----:B------:R-:W3:Y:S01]  /*10520*/  LDL.LU R2, [R1+0x1cc] ;  /* 0x0001cc0001027983 */ /* 0x000ee20000300800 */
[----:B------:R-:W-:-:S02]  /*10530*/  FADD R38, -R92, R108 ;  /* 0x0000006c5c267221 */ /* 0x000fc40000000100 */
[C---:B----4-:R-:W-:Y:S01]  /*10540*/  FFMA R44, R40.reuse, R44, R41 ;  /* 0x0000002c282c7223 */ /* 0x050fe20000000029 */
[----:B0-----:R-:W0:Y:S04]  /*10550*/  LDS R36, [R113.X4+0x20180] ;  /* 0x0201800071247984 */ /* 0x001e280000004800 */
[----:B------:R-:W-:Y:S01]  /*10560*/  STL [R1+0x694], R44 ;  /* 0x0006942c01007387 */ /* 0x000fe20000100800 */
[----:B------:R-:W-:-:S05]  /*10570*/  FMUL R100, R40, R43 ;  /* 0x0000002b28647220 */ /* 0x000fca0000400000 */
[----:B------:R1:W-:Y:S01]  /*10580*/  STL [R1+0xdc8], R100 ;  /* 0x000dc86401007387 */ /* 0x0003e20000100800 */
[C---:B------:R-:W-:Y:S02]  /*10590*/  FMUL R39, R40.reuse, R42 ;  /* 0x0000002a28277220 */ /* 0x040fe40000400000 */
[C---:B-1----:R-:W-:Y:S02]  /*105a0*/  FMUL R100, R40.reuse, R32 ;  /* 0x0000002028647220 */ /* 0x042fe40000400000 */
[C---:B------:R-:W-:Y:S02]  /*105b0*/  FMUL R32, R40.reuse, R28 ;  /* 0x0000001c28207220 */ /* 0x040fe40000400000 */
[----:B------:R-:W-:Y:S01]  /*105c0*/  FMUL R28, R40, R24 ;  /* 0x00000018281c7220 */ /* 0x000fe20000400000 */
[----:B------:R-:W-:Y:S04]  /*105d0*/  STL [R1+0xdd0], R100 ;  /* 0x000dd06401007387 */ /* 0x000fe80000100800 */
[----:B------:R-:W-:Y:S04]  /*105e0*/  STL [R1+0x194], R39 ;  /* 0x0001942701007387 */ /* 0x000fe80000100800 */
[----:B------:R-:W-:Y:S04]  /*105f0*/  STL [R1+0xdcc], R102 ;  /* 0x000dcc6601007387 */ /* 0x000fe80000100800 */
[----:B------:R1:W-:Y:S04]  /*10600*/  STL [R1+0x130], R32 ;  /* 0x0001302001007387 */ /* 0x0003e80000100800 */
[----:B------:R-:W-:Y:S04]  /*10610*/  STL [R1+0x134], R29 ;  /* 0x0001341d01007387 */ /* 0x000fe80000100800 */
[----:B------:R-:W0:Y:S04]  /*10620*/  LDL.LU R24, [R1+0x690] ;  /* 0x0006900001187983 */ /* 0x000e280000300800 */
[----:B------:R4:W-:Y:S04]  /*10630*/  STL [R1+0x120], R28 ;  /* 0x0001201c01007387 */ /* 0x0009e80000100800 */
[----:B------:R-:W3:Y:S04]  /*10640*/  LDL.64 R42, [R1+0x830] ;  /* 0x00083000012a7983 */ /* 0x000ee80000100a00 */
[----:B------:R1:W-:Y:S04]  /*10650*/  STL [R1+0x124], R25 ;  /* 0x0001241901007387 */ /* 0x0003e80000100800 */
[----:B--2---:R-:W-:Y:S04]  /*10660*/  STL [R1+0x23c], R47 ;  /* 0x00023c2f01007387 */ /* 0x004fe80000100800 */
[----:B-1----:R-:W2:Y:S04]  /*10670*/  LDL.64 R32, [R1+0x828] ;  /* 0x0008280001207983 */ /* 0x002ea80000100a00 */
[----:B----4-:R-:W4:Y:S01]  /*10680*/  LDL.64 R28, [R1+0x820] ;  /* 0x00082000011c7983 */ /* 0x010f220000100a00 */
[----:B------:R-:W-:-:S02]  /*10690*/  FMUL R37, R38, 1.4426950216293334961 ;  /* 0x3fb8aa3b26257820 */ /* 0x000fc40000400000 */
[C---:B------:R-:W-:Y:S02]  /*106a0*/  FMUL R25, R40.reuse, R20 ;  /* 0x0000001428197220 */ /* 0x040fe40000400000 */
[C---:B------:R-:W-:Y:S02]  /*106b0*/  FMUL R21, R40.reuse, R21 ;  /* 0x0000001528157220 */ /* 0x040fe40000400000 */
[----:B------:R-:W1:Y:S01]  /*106c0*/  MUFU.EX2 R37, R37 ;  /* 0x0000002500257308 */ /* 0x000e620000000800 */
[C---:B------:R-:W-:Y:S02]  /*106d0*/  FMUL R20, R40.reuse, R16 ;  /* 0x0000001028147220 */ /* 0x040fe40000400000 */
[C---:B------:R-:W-:Y:S01]  /*106e0*/  FMUL R17, R40.reuse, R17 ;  /* 0x0000001128117220 */ /* 0x040fe20000400000 */
[----:B------:R-:W-:Y:S01]  /*106f0*/  STL [R1+0x238], R46 ;  /* 0x0002382e01007387 */ /* 0x000fe20000100800 */
[----:B------:R-:W-:Y:S02]  /*10700*/  FMUL R16, R40, R12 ;  /* 0x0000000c28107220 */ /* 0x000fe40000400000 */
[----:B------:R-:W-:Y:S01]  /*10710*/  FADD R38, -R91, R109 ;  /* 0x0000006d5b267221 */ /* 0x000fe20000000100 */
[----:B------:R-:W0:Y:S01]  /*10720*/  LDS R12, [R113.X4+0x20200] ;  /* 0x02020000710c7984 */ /* 0x000e220000004800 */
[----:B-1----:R-:W-:-:S02]  /*10730*/  FMUL R101, R37, R34 ;  /* 0x0000002225657220 */ /* 0x002fc40000400000 */
[C---:B------:R-:W-:Y:S02]  /*10740*/  FMUL R103, R37.reuse, R35 ;  /* 0x0000002325677220 */ /* 0x040fe40000400000 */
[C---:B------:R-:W-:Y:S02]  /*10750*/  FMUL R100, R37.reuse, R26 ;  /* 0x0000001a25647220 */ /* 0x040fe40000400000 */
[----:B------:R-:W-:Y:S01]  /*10760*/  FMUL R102, R37, R27 ;  /* 0x0000001b25667220 */ /* 0x000fe20000400000 */
[----:B---3--:R-:W-:Y:S04]  /*10770*/  STL [R1+0x234], R45 ;  /* 0x0002342d01007387 */ /* 0x008fe80000100800 */
[----:B------:R-:W-:Y:S04]  /*10780*/  STL [R1+0x110], R25 ;  /* 0x0001101901007387 */ /* 0x000fe80000100800 */
[----:B------:R-:W-:Y:S04]  /*10790*/  STL [R1+0x114], R21 ;  /* 0x0001141501007387 */ /* 0x000fe80000100800 */
[----:B------:R-:W-:Y:S04]  /*107a0*/  STL [R1+0x100], R20 ;  /* 0x0001001401007387 */ /* 0x000fe80000100800 */
[----:B------:R1:W-:Y:S04]  /*107b0*/  STL [R1+0x104], R17 ;  /* 0x0001041101007387 */ /* 0x0003e80000100800 */
[----:B------:R3:W-:Y:S01]  /*107c0*/  STL [R1+0xf0], R16 ;  /* 0x0000f01001007387 */ /* 0x0007e20000100800 */
[----:B-1----:R-:W-:-:S02]  /*107d0*/  FMUL R17, R40, R13 ;  /* 0x0000000d28117220 */ /* 0x002fc40000400000 */
[C---:B------:R-:W-:Y:S02]  /*107e0*/  FMUL R13, R40.reuse, R9 ;  /* 0x00000009280d7220 */ /* 0x040fe40000400000 */
[----:B---3--:R-:W-:Y:S01]  /*107f0*/  FMUL R16, R40, R8 ;  /* 0x0000000828107220 */ /* 0x008fe20000400000 */
[----:B------:R-:W-:Y:S01]  /*10800*/  STL [R1+0xf4], R17 ;  /* 0x0000f41101007387 */ /* 0x000fe20000100800 */
[----:B------:R-:W-:-:S03]  /*10810*/  FMUL R9, R37, R3 ;  /* 0x0000000325097220 */ /* 0x000fc60000400000 */
[----:B------:R-:W-:Y:S04]  /*10820*/  STL [R1+0xc0], R16 ;  /* 0x0000c01001007387 */ /* 0x000fe80000100800 */
[----:B------:R-:W-:Y:S04]  /*10830*/  STL [R1+0xc4], R13 ;  /* 0x0000c40d01007387 */ /* 0x000fe80000100800 */
[----:B------:R-:W3:Y:S01]  /*10840*/  LDL.LU R3, [R1+0x68c] ;  /* 0x00068c0001037983 */ /* 0x000ee20000300800 */
[----:B------:R-:W-:-:S03]  /*10850*/  FMUL R2, R37, R2 ;  /* 0x0000000225027220 */ /* 0x000fc60000400000 */
[----:B------:R1:W-:Y:S04]  /*10860*/  STL [R1+0x198], R9 ;  /* 0x0001980901007387 */ /* 0x0003e80000100800 */
[----:B------:R1:W-:Y:S02]  /*10870*/  STL [R1+0x19c], R2 ;  /* 0x00019c0201007387 */ /* 0x0003e40000100800 */
[C---:B-1----:R-:W-:Y:S02]  /*10880*/  FMUL R9, R37.reuse, R30 ;  /* 0x0000001e25097220 */ /* 0x042fe40000400000 */
[----:B------:R-:W-:Y:S01]  /*10890*/  STL [R1+0xdec], R101 ;  /* 0x000dec6501007387 */ /* 0x000fe20000100800 */
[----:B------:R-:W-:-:S03]  /*108a0*/  FMUL R2, R37, R31 ;  /* 0x0000001f25027220 */ /* 0x000fc60000400000 */
[----:B------:R-:W-:Y:S01]  /*108b0*/  STL [R1+0xdf0], R103 ;  /* 0x000df06701007387 */ /* 0x000fe20000100800 */
[----:B------:R-:W-:-:S03]  /*108c0*/  FMUL R13, R37, R22 ;  /* 0x00000016250d7220 */ /* 0x000fc60000400000 */
[----:B------:R1:W-:Y:S04]  /*108d0*/  STL [R1+0x138], R9 ;  /* 0x0001380901007387 */ /* 0x0003e80000100800 */
[----:B------:R-:W-:Y:S04]  /*108e0*/  STL [R1+0xdf4], R100 ;  /* 0x000df46401007387 */ /* 0x000fe80000100800 */
[----:B------:R0:W-:Y:S01]  /*108f0*/  STL [R1+0x13c], R2 ;  /* 0x00013c0201007387 */ /* 0x0001e20000100800 */
[----:B-1----:R-:W-:-:S03]  /*10900*/  FMUL R9, R37, R23 ;  /* 0x0000001725097220 */ /* 0x002fc60000400000 */
[----:B------:R-:W-:Y:S01]  /*10910*/  STL [R1+0xdf8], R102 ;  /* 0x000df86601007387 */ /* 0x000fe20000100800 */
[----:B0-----:R-:W-:-:S03]  /*10920*/  FMUL R2, R37, R18 ;  /* 0x0000001225027220 */ /* 0x001fc60000400000 */
[----:B------:R0:W-:Y:S04]  /*10930*/  STL [R1+0x118], R13 ;  /* 0x0001180d01007387 */ /* 0x0001e80000100800 */
[----:B------:R1:W-:Y:S04]  /*10940*/  STL [R1+0x11c], R9 ;  /* 0x00011c0901007387 */ /* 0x0003e80000100800 */
[----:B------:R1:W-:Y:S01]  /*10950*/  STL [R1+0x108], R2 ;  /* 0x0001080201007387 */ /* 0x0003e20000100800 */
[C---:B0-----:R-:W-:Y:S02]  /*10960*/  FMUL R13, R37.reuse, R19 ;  /* 0x00000013250d7220 */ /* 0x041fe40000400000 */
[----:B-1----:R-:W-:-:S02]  /*10970*/  FMUL R9, R37, R14 ;  /* 0x0000000e25097220 */ /* 0x002fc40000400000 */
[----:B------:R-:W-:Y:S01]  /*10980*/  FMUL R2, R37, R15 ;  /* 0x0000000f25027220 */ /* 0x000fe20000400000 */
[----:B------:R0:W-:Y:S01]  /*10990*/  STL [R1+0x10c], R13 ;  /* 0x00010c0d01007387 */ /* 0x0001e20000100800 */
[----:B------:R-:W-:-:S03]  /*109a0*/  FMUL R8, R38, 1.4426950216293334961 ;  /* 0x3fb8aa3b26087820 */ /* 0x000fc60000400000 */
[----:B------:R1:W-:Y:S01]  /*109b0*/  STL [R1+0xdfc], R2 ;  /* 0x000dfc0201007387 */ /* 0x0003e20000100800 */
[----:B------:R-:W-:-:S03]  /*109c0*/  IMAD.WIDE R14, R112, 0x2, R42 ;  /* 0x00000002700e7825 */ /* 0x000fc600078e022a */
[----:B------:R1:W-:Y:S01]  /*109d0*/  STL [R1+0xf8], R9 ;  /* 0x0000f80901007387 */ /* 0x0003e20000100800 */
[----:B0-----:R4:W3:Y:S03]  /*109e0*/  MUFU.EX2 R13, R8 ;  /* 0x00000008000d7308 */ /* 0x0018e60000000800 */
[----:B------:R0:W3:Y:S01]  /*109f0*/  LDG.E.U16 R16, [R14.64] ;  /* 0x000000040e107981 */ /* 0x0000e2000c1e1500 */
[C---:B-1----:R-:W-:Y:S02]  /*10a00*/  FMUL R2, R37.reuse, R11 ;  /* 0x0000000b25027220 */ /* 0x042fe40000400000 */
[----:B------:R-:W-:-:S05]  /*10a10*/  FMUL R9, R37, R10 ;  /* 0x0000000a25097220 */ /* 0x000fca0000400000 */
[----:B------:R4:W-:Y:S01]  /*10a20*/  STL [R1+0xc8], R9 ;  /* 0x0000c80901007387 */ /* 0x0009e20000100800 */
[----:B--2---:R-:W-:-:S04]  /*10a30*/  IMAD.WIDE R10, R112, 0x2, R32 ;  /* 0x00000002700a7825 */ /* 0x004fc800078e0220 */
[----:B----4-:R-:W-:Y:S01]  /*10a40*/  IMAD.WIDE R8, R112, 0x2, R28 ;  /* 0x0000000270087825 */ /* 0x010fe200078e021c */
[----:B0-----:R0:W2:Y:S04]  /*10a50*/  LDG.E.U16 R15, [R10.64] ;  /* 0x000000040a0f7981 */ /* 0x0010a8000c1e1500 */
[----:B------:R1:W4:Y:S01]  /*10a60*/  LDG.E.U16 R14, [R8.64] ;  /* 0x00000004080e7981 */ /* 0x000322000c1e1500 */
[----:B------:R-:W-:-:S03]  /*10a70*/  FFMA R24, R37, R24, R36 ;  /* 0x0000001825187223 */ /* 0x000fc60000000024 */
[----:B------:R0:W-:Y:S04]  /*10a80*/  STL [R1+0xcc], R2 ;  /* 0x0000cc0201007387 */ /* 0x0001e80000100800 */
[----:B------:R0:W-:Y:S04]  /*10a90*/  STL [R1+0x690], R24 ;  /* 0x0006901801007387 */ /* 0x0001e80000100800 */
[----:B------:R-:W4:Y:S04]  /*10aa0*/  LDL.LU R41, [R1+0x2a0] ;  /* 0x0002a00001297983 */ /* 0x000f280000300800 */
[----:B------:R-:W4:Y:S04]  /*10ab0*/  LDL.LU R40, [R1+0x2a4] ;  /* 0x0002a40001287983 */ /* 0x000f280000300800 */
[----:B------:R-:W4:Y:S01]  /*10ac0*/  LDL.LU R39, [R1+0x290] ;  /* 0x0002900001277983 */ /* 0x000f220000300800 */
[----:B---3--:R-:W-:-:S03]  /*10ad0*/  FFMA R3, R13, R3, R12 ;  /* 0x000000030d037223 */ /* 0x008fc6000000000c */
[----:B0-----:R-:W0:Y:S04]  /*10ae0*/  LDS R10, [R113.X4+0x20280] ;  /* 0x02028000710a7984 */ /* 0x001e280000004800 */
[----:B------:R-:W-:Y:S04]  /*10af0*/  STL [R1+0x68c], R3 ;  /* 0x00068c0301007387 */ /* 0x000fe80000100800 */
[----:B-1----:R-:W3:Y:S04]  /*10b00*/  LDL.LU R9, [R1+0x294] ;  /* 0x0002940001097983 */ /* 0x002ee80000300800 */
        /* <DEDUP_REMOVED lines=18> */
[----:B------:R1:W-:Y:S04]  /*10c30*/  STL [R1+0x230], R16 ;  /* 0x0002301001007387 */ /* 0x0003e80000100800 */
[----:B------:R-:W3:Y:S04]  /*10c40*/  LDL.LU R19, [R1+0x268] ;  /* 0x0002680001137983 */ /* 0x000ee80000300800 */
[----:B--2---:R2:W-:Y:S04]  /*10c50*/  STL [R1+0x22c], R15 ;  /* 0x00022c0f01007387 */ /* 0x0045e80000100800 */
[----:B------:R-:W3:Y:S04]  /*10c60*/  LDL.LU R18, [R1+0x26c] ;  /* 0x00026c0001127983 */ /* 0x000ee80000300800 */
[----:B----4-:R4:W-:Y:S04]  /*10c70*/  STL [R1+0x228], R14 ;  /* 0x0002280e01007387 */ /* 0x0109e80000100800 */
[----:B------:R-:W3:Y:S04]  /*10c80*/  LDL.LU R17, [R1+0x258] ;  /* 0x0002580001117983 */ /* 0x000ee80000300800 */
[----:B-1----:R-:W3:Y:S04]  /*10c90*/  LDL.LU R16, [R1+0x25c] ;  /* 0x00025c0001107983 */ /* 0x002ee80000300800 */
[----:B--2---:R-:W2:Y:S04]  /*10ca0*/  LDL.LU R15, [R1+0x248] ;  /* 0x00024800010f7983 */ /* 0x004ea80000300800 */
[----:B----4-:R-:W4:Y:S04]  /*10cb0*/  LDL.LU R14, [R1+0x24c] ;  /* 0x00024c00010e7983 */ /* 0x010f280000300800 */
[----:B------:R-:W0:Y:S04]  /*10cc0*/  LDL.LU R3, [R1+0x688] ;  /* 0x0006880001037983 */ /* 0x000e280000300800 */
[----:B------:R-:W4:Y:S01]  /*10cd0*/  LDL.64 R20, [R1+0x818] ;  /* 0x0008180001147983 */ /* 0x000f220000100a00 */
[----:B------:R-:W-:-:S02]  /*10ce0*/  FMUL R12, R13, R41 ;  /* 0x000000290d0c7220 */ /* 0x000fc40000400000 */
[C---:B------:R-:W-:Y:S02]  /*10cf0*/  FMUL R40, R13.reuse, R40 ;  /* 0x000000280d287220 */ /* 0x040fe40000400000 */
[----:B------:R-:W-:Y:S01]  /*10d00*/  FMUL R39, R13, R39 ;  /* 0x000000270d277220 */ /* 0x000fe20000400000 */
[----:B------:R3:W-:Y:S01]  /*10d10*/  STL [R1+0xb0], R12 ;  /* 0x0000b00c01007387 */ /* 0x0007e20000100800 */
[----:B------:R-:W-:-:S03]  /*10d20*/  FADD R11, -R90, R110 ;  /* 0x0000006e5a0b7221 */ /* 0x000fc60000000100 */
[----:B------:R-:W-:Y:S01]  /*10d30*/  STL [R1+0xb4], R40 ;  /* 0x0000b42801007387 */ /* 0x000fe20000100800 */
[----:B------:R-:W-:-:S03]  /*10d40*/  FMUL R11, R11, 1.4426950216293334961 ;  /* 0x3fb8aa3b0b0b7820 */ /* 0x000fc60000400000 */
[----:B------:R-:W-:Y:S03]  /*10d50*/  STL [R1+0xa0], R39 ;  /* 0x0000a02701007387 */ /* 0x000fe60000100800 */
[----:B------:R-:W1:Y:S01]  /*10d60*/  MUFU.EX2 R11, R11 ;  /* 0x0000000b000b7308 */ /* 0x000e620000000800 */
[C---:B---3--:R-:W-:Y:S02]  /*10d70*/  FMUL R12, R13.reuse, R9 ;  /* 0x000000090d0c7220 */ /* 0x048fe40000400000 */
[----:B------:R-:W3:Y:S01]  /*10d80*/  LDS R9, [R113.X4+0x20300] ;  /* 0x0203000071097984 */ /* 0x000ee20000004800 */
[----:B------:R-:W-:-:S03]  /*10d90*/  FMUL R38, R13, R38 ;  /* 0x000000260d267220 */ /* 0x000fc60000400000 */
[----:B------:R1:W-:Y:S04]  /*10da0*/  STL [R1+0xa4], R12 ;  /* 0x0000a40c01007387 */ /* 0x0003e80000100800 */
[----:B------:R-:W-:Y:S01]  /*10db0*/  STL [R1+0x90], R38 ;  /* 0x0000902601007387 */ /* 0x000fe20000100800 */
[C---:B------:R-:W-:Y:S02]  /*10dc0*/  FMUL R36, R13.reuse, R36 ;  /* 0x000000240d247220 */ /* 0x040fe40000400000 */
[C---:B-1----:R-:W-:Y:S02]  /*10dd0*/  FMUL R12, R13.reuse, R37 ;  /* 0x000000250d0c7220 */ /* 0x042fe40000400000 */
[----:B------:R-:W-:-:S03]  /*10de0*/  FMUL R35, R13, R35 ;  /* 0x000000230d237220 */ /* 0x000fc60000400000 */
[----:B------:R1:W-:Y:S01]  /*10df0*/  STL [R1+0x94], R12 ;  /* 0x0000940c01007387 */ /* 0x0003e20000100800 */
[----:B------:R-:W-:-:S03]  /*10e00*/  FMUL R33, R13, R33 ;  /* 0x000000210d217220 */ /* 0x000fc60000400000 */
[----:B------:R-:W-:Y:S01]  /*10e10*/  STL [R1+0x80], R36 ;  /* 0x0000802401007387 */ /* 0x000fe20000100800 */
[----:B-1----:R-:W-:-:S03]  /*10e20*/  FMUL R12, R13, R34 ;  /* 0x000000220d0c7220 */ /* 0x002fc60000400000 */
[----:B------:R-:W-:Y:S01]  /*10e30*/  STL [R1+0x84], R35 ;  /* 0x0000842301007387 */ /* 0x000fe20000100800 */
[----:B------:R-:W-:-:S03]  /*10e40*/  FMUL R32, R13, R32 ;  /* 0x000000200d207220 */ /* 0x000fc60000400000 */
[----:B------:R1:W-:Y:S01]  /*10e50*/  STL [R1+0x70], R12 ;  /* 0x0000700c01007387 */ /* 0x0003e20000100800 */
[----:B------:R-:W-:-:S03]  /*10e60*/  FMUL R30, R13, R30 ;  /* 0x0000001e0d1e7220 */ /* 0x000fc60000400000 */
[----:B------:R-:W-:Y:S01]  /*10e70*/  STL [R1+0x74], R33 ;  /* 0x0000742101007387 */ /* 0x000fe20000100800 */
[C---:B------:R-:W-:Y:S02]  /*10e80*/  FMUL R29, R13.reuse, R29 ;  /* 0x0000001d0d1d7220 */ /* 0x040fe40000400000 */
[C---:B-1----:R-:W-:Y:S01]  /*10e90*/  FMUL R12, R13.reuse, R31 ;  /* 0x0000001f0d0c7220 */ /* 0x042fe20000400000 */
[----:B------:R-:W-:Y:S04]  /*10ea0*/  STL [R1+0xe0], R32 ;  /* 0x0000e02001007387 */ /* 0x000fe80000100800 */
[----:B------:R1:W-:Y:S04]  /*10eb0*/  STL [R1+0xe4], R12 ;  /* 0x0000e40c01007387 */ /* 0x0003e80000100800 */
[----:B------:R-:W-:Y:S01]  /*10ec0*/  STL [R1+0xd0], R30 ;  /* 0x0000d01e01007387 */ /* 0x000fe20000100800 */
[----:B-1----:R-:W-:-:S02]  /*10ed0*/  FMUL R12, R13, R4 ;  /* 0x000000040d0c7220 */ /* 0x002fc40000400000 */
[----:B------:R-:W-:Y:S01]  /*10ee0*/  FMUL R4, R13, R5 ;  /* 0x000000050d047220 */ /* 0x000fe20000400000 */
[----:B------:R-:W-:Y:S01]  /*10ef0*/  STL [R1+0xd4], R29 ;  /* 0x0000d41d01007387 */ /* 0x000fe20000100800 */
[----:B------:R-:W-:-:S03]  /*10f00*/  FMUL R5, R11, R28 ;  /* 0x0000001c0b057220 */ /* 0x000fc60000400000 */
[----:B------:R-:W-:Y:S04]  /*10f10*/  STL [R1+0x60], R12 ;  /* 0x0000600c01007387 */ /* 0x000fe80000100800 */
[----:B------:R1:W-:Y:S02]  /*10f20*/  STL [R1+0x64], R4 ;  /* 0x0000640401007387 */ /* 0x0003e40000100800 */
[C---:B-1----:R-:W-:Y:S02]  /*10f30*/  FMUL R4, R11.reuse, R2 ;  /* 0x000000020b047220 */ /* 0x042fe40000400000 */
[----:B------:R-:W3:Y:S04]  /*10f40*/  LDL.LU R2, [R1+0x684] ;  /* 0x0006840001027983 */ /* 0x000ee80000300800 */
[----:B------:R1:W-:Y:S01]  /*10f50*/  STL [R1+0xb8], R5 ;  /* 0x0000b80501007387 */ /* 0x0003e20000100800 */
[----:B------:R-:W-:-:S03]  /*10f60*/  FMUL R12, R11, R25 ;  /* 0x000000190b0c7220 */ /* 0x000fc60000400000 */
[----:B------:R1:W-:Y:S02]  /*10f70*/  STL [R1+0xbc], R4 ;  /* 0x0000bc0401007387 */ /* 0x0003e40000100800 */
[C---:B-1----:R-:W-:Y:S02]  /*10f80*/  FMUL R5, R11.reuse, R27 ;  /* 0x0000001b0b057220 */ /* 0x042fe40000400000 */
[----:B------:R-:W-:-:S03]  /*10f90*/  FMUL R4, R11, R26 ;  /* 0x0000001a0b047220 */ /* 0x000fc60000400000 */
[----:B------:R1:W-:Y:S04]  /*10fa0*/  STL [R1+0xa8], R5 ;  /* 0x0000a80501007387 */ /* 0x0003e80000100800 */
[----:B------:R1:W-:Y:S02]  /*10fb0*/  STL [R1+0xac], R4 ;  /* 0x0000ac0401007387 */ /* 0x0003e40000100800 */
[C---:B-1----:R-:W-:Y:S02]  /*10fc0*/  FMUL R5, R11.reuse, R24 ;  /* 0x000000180b057220 */ /* 0x042fe40000400000 */
[----:B------:R1:W-:Y:S01]  /*10fd0*/  STL [R1+0x98], R12 ;  /* 0x0000980c01007387 */ /* 0x0003e20000100800 */
[----:B------:R-:W-:-:S03]  /*10fe0*/  FMUL R4, R11, R23 ;  /* 0x000000170b047220 */ /* 0x000fc60000400000 */
        /* <DEDUP_REMOVED lines=8> */
[----:B------:R2:W-:Y:S01]  /*11070*/  STL [R1+0x7c], R4 ;  /* 0x00007c0401007387 */ /* 0x0005e20000100800 */
[----:B-1----:R-:W-:-:S03]  /*11080*/  FMUL R5, R11, R16 ;  /* 0x000000100b057220 */ /* 0x002fc60000400000 */
[----:B------:R4:W-:Y:S01]  /*11090*/  STL [R1+0xe8], R12 ;  /* 0x0000e80c01007387 */ /* 0x0009e20000100800 */
[----:B--2---:R-:W-:-:S03]  /*110a0*/  FMUL R4, R11, R15 ;  /* 0x0000000f0b047220 */ /* 0x004fc60000400000 */
[----:B------:R1:W-:Y:S01]  /*110b0*/  STL [R1+0xec], R5 ;  /* 0x0000ec0501007387 */ /* 0x0003e20000100800 */
[----:B----4-:R-:W-:-:S03]  /*110c0*/  FMUL R12, R11, R14 ;  /* 0x0000000e0b0c7220 */ /* 0x010fc60000400000 */
[----:B------:R2:W-:Y:S01]  /*110d0*/  STL [R1+0xd8], R4 ;  /* 0x0000d80401007387 */ /* 0x0005e20000100800 */
[----:B-1----:R-:W-:-:S03]  /*110e0*/  FMUL R5, R11, R6 ;  /* 0x000000060b057220 */ /* 0x002fc60000400000 */
[----:B------:R-:W-:Y:S01]  /*110f0*/  STL [R1+0xdc], R12 ;  /* 0x0000dc0c01007387 */ /* 0x000fe20000100800 */
[----:B--2---:R-:W-:-:S03]  /*11100*/  FMUL R4, R11, R7 ;  /* 0x000000070b047220 */ /* 0x004fc60000400000 */
[----:B------:R-:W2:Y:S04]  /*11110*/  LDL.LU R29, [R1+0x2e0] ;  /* 0x0002e000011d7983 */ /* 0x000ea80000300800 */
[----:B------:R-:W-:Y:S04]  /*11120*/  STL [R1+0x68], R5 ;  /* 0x0000680501007387 */ /* 0x000fe80000100800 */
[----:B------:R-:W2:Y:S04]  /*11130*/  LDL.LU R24, [R1+0x2e4] ;  /* 0x0002e40001187983 */ /* 0x000ea80000300800 */
[----:B------:R-:W-:Y:S04]  /*11140*/  STL [R1+0x6c], R4 ;  /* 0x00006c0401007387 */ /* 0x000fe80000100800 */
[----:B------:R-:W2:Y:S04]  /*11150*/  LDL.LU R23, [R1+0x2d0] ;  /* 0x0002d00001177983 */ /* 0x000ea80000300800 */
[----:B------:R-:W2:Y:S01]  /*11160*/  LDL.LU R22, [R1+0x2d4] ;  /* 0x0002d40001167983 */ /* 0x000ea20000300800 */
[----:B------:R-:W-:-:S03]  /*11170*/  IMAD.WIDE R6, R112, 0x2, R20 ;  /* 0x0000000270067825 */ /* 0x000fc600078e0214 */
[----:B------:R-:W2:Y:S04]  /*11180*/  LDL.LU R19, [R1+0x2c0] ;  /* 0x0002c00001137983 */ /* 0x000ea80000300800 */
[----:B------:R-:W2:Y:S04]  /*11190*/  LDL.LU R18, [R1+0x2c4] ;  /* 0x0002c40001127983 */ /* 0x000ea80000300800 */
[----:B------:R-:W2:Y:S04]  /*111a0*/  LDL.LU R17, [R1+0x2b0] ;  /* 0x0002b00001117983 */ /* 0x000ea80000300800 */
[----:B------:R-:W2:Y:S04]  /*111b0*/  LDL.LU R16, [R1+0x2b4] ;  /* 0x0002b40001107983 */ /* 0x000ea80000300800 */
[----:B------:R1:W2:Y:S04]  /*111c0*/  LDG.E.U16 R30, [R6.64] ;  /* 0x00000004061e7981 */ /* 0x0002a8000c1e1500 */
[----:B------:R-:W2:Y:S04]  /*111d0*/  LDL.LU R15, [R1+0x210] ;  /* 0x00021000010f7983 */ /* 0x000ea80000300800 */
[----:B------:R-:W2:Y:S01]  /*111e0*/  LDL.LU R14, [R1+0x214] ;  /* 0x00021400010e7983 */ /* 0x000ea20000300800 */
[----:B------:R-:W-:-:S02]  /*111f0*/  FADD R8, -R89, R111 ;  /* 0x0000006f59087221 */ /* 0x000fc40000000100 */
[----:B0-----:R-:W-:Y:S01]  /*11200*/  FFMA R3, R11, R3, R10 ;  /* 0x000000030b037223 */ /* 0x001fe2000000000a */
[----:B------:R-:W0:Y:S01]  /*11210*/  LDS R5, [R113.X4+0x20380] ;  /* 0x0203800071057984 */ /* 0x000e220000004800 */
[----:B------:R-:W-:-:S06]  /*11220*/  FMUL R8, R8, 1.4426950216293334961 ;  /* 0x3fb8aa3b08087820 */ /* 0x000fcc0000400000 */
[----:B------:R-:W3:Y:S01]  /*11230*/  MUFU.EX2 R8, R8 ;  /* 0x0000000800087308 */ /* 0x000ee20000000800 */
[----:B------:R0:W-:Y:S04]  /*11240*/  STL [R1+0x688], R3 ;  /* 0x0006880301007387 */ /* 0x0001e80000100800 */
[----:B------:R-:W2:Y:S04]  /*11250*/  LDL.LU R28, [R1+0x200] ;  /* 0x00020000011c7983 */ /* 0x000ea80000300800 */
[----:B------:R-:W2:Y:S04]  /*11260*/  LDL.LU R27, [R1+0x204] ;  /* 0x00020400011b7983 */ /* 0x000ea80000300800 */
[----:B------:R-:W2:Y:S01]  /*11270*/  LDL.LU R26, [R1+0x1f0] ;  /* 0x0001f000011a7983 */ /* 0x000ea20000300800 */
[----:B---3--:R-:W-:-:S05]  /*11280*/  FFMA R2, R8, R2, R9 ;  /* 0x0000000208027223 */ /* 0x008fca0000000009 */
[----:B------:R3:W-:Y:S04]  /*11290*/  STL [R1+0x684], R2 ;  /* 0x0006840201007387 */ /* 0x0007e80000100800 */
[----:B------:R-:W4:Y:S04]  /*112a0*/  LDL.LU R25, [R1+0x1f4] ;  /* 0x0001f40001197983 */ /* 0x000f280000300800 */
[----:B-1----:R-:W4:Y:S04]  /*112b0*/  LDL.LU R7, [R1+0x1e0] ;  /* 0x0001e00001077983 */ /* 0x002f280000300800 */
[----:B------:R-:W4:Y:S04]  /*112c0*/  LDL.LU R6, [R1+0x1e4] ;  /* 0x0001e40001067983 */ /* 0x000f280000300800 */
[----:B0-----:R-:W4:Y:S04]  /*112d0*/  LDL.LU R3, [R1+0x2e8] ;  /* 0x0002e80001037983 */ /* 0x001f280000300800 */
[----:B---3--:R-:W3:Y:S04]  /*112e0*/  LDL.LU R2, [R1+0x2ec] ;  /* 0x0002ec0001027983 */ /* 0x008ee80000300800 */
[----:B------:R-:W3:Y:S04]  /*112f0*/  LDL.LU R21, [R1+0x2d8] ;  /* 0x0002d80001157983 */ /* 0x000ee80000300800 */
[----:B------:R-:W3:Y:S04]  /*11300*/  LDL.LU R20, [R1+0x2dc] ;  /* 0x0002dc0001147983 */ /* 0x000ee80000300800 */
[----:B------:R-:W3:Y:S04]  /*11310*/  LDL.LU R13, [R1+0x2c8] ;  /* 0x0002c800010d7983 */ /* 0x000ee80000300800 */
[----:B------:R-:W3:Y:S04]  /*11320*/  LDL.LU R12, [R1+0x2cc] ;  /* 0x0002cc00010c7983 */ /* 0x000ee80000300800 */
[----:B------:R-:W3:Y:S01]  /*11330*/  LDL.LU R10, [R1+0x2bc] ;  /* 0x0002bc00010a7983 */ /* 0x000ee20000300800 */
[----:B--2---:R-:W-:-:S02]  /*11340*/  FMUL R29, R8, R29 ;  /* 0x0000001d081d7220 */ /* 0x004fc40000400000 */
[----:B------:R-:W-:-:S03]  /*11350*/  FMUL R9, R8, R24 ;  /* 0x0000001808097220 */ /* 0x000fc60000400000 */
[----:B------:R-:W-:Y:S04]  /*11360*/  STL [R1+0x50], R29 ;  /* 0x0000501d01007387 */ /* 0x000fe80000100800 */
[----:B------:R0:W-:Y:S01]  /*11370*/  STL [R1+0x54], R9 ;  /* 0x0000540901007387 */ /* 0x0001e20000100800 */
[C---:B------:R-:W-:Y:S02]  /*11380*/  FMUL R11, R8.reuse, R23 ;  /* 0x00000017080b7220 */ /* 0x040fe40000400000 */
[----:B------:R-:W-:-:S03]  /*11390*/  FMUL R22, R8, R22 ;  /* 0x0000001608167220 */ /* 0x000fc60000400000 */
[----:B------:R1:W-:Y:S01]  /*113a0*/  STL [R1+0x40], R11 ;  /* 0x0000400b01007387 */ /* 0x0003e20000100800 */
[----:B0-----:R-:W-:-:S03]  /*113b0*/  FMUL R9, R8, R19 ;  /* 0x0000001308097220 */ /* 0x001fc60000400000 */
[----:B------:R-:W-:Y:S01]  /*113c0*/  STL [R1+0x44], R22 ;  /* 0x0000441601007387 */ /* 0x000fe20000100800 */
[----:B-1----:R-:W-:-:S03]  /*113d0*/  FMUL R11, R8, R18 ;  /* 0x00000012080b7220 */ /* 0x002fc60000400000 */
[----:B------:R0:W-:Y:S01]  /*113e0*/  STL [R1+0x30], R9 ;  /* 0x0000300901007387 */ /* 0x0001e20000100800 */
[----:B------:R-:W-:-:S03]  /*113f0*/  FMUL R17, R8, R17 ;  /* 0x0000001108117220 */ /* 0x000fc60000400000 */
[----:B------:R1:W-:Y:S04]  /*11400*/  STL [R1+0x34], R11 ;  /* 0x0000340b01007387 */ /* 0x0003e80000100800 */
[----:B------:R-:W-:Y:S01]  /*11410*/  STL [R1+0x224], R30 ;  /* 0x0002241e01007387 */ /* 0x000fe20000100800 */
[C---:B0-----:R-:W-:Y:S02]  /*11420*/  FMUL R9, R8.reuse, R16 ;  /* 0x0000001008097220 */ /* 0x041fe40000400000 */
[C---:B------:R-:W-:Y:S01]  /*11430*/  FMUL R15, R8.reuse, R15 ;  /* 0x0000000f080f7220 */ /* 0x040fe20000400000 */
[----:B-1----:R-:W2:Y:S04]  /*11440*/  LDL.LU R11, [R1+0x2b8] ;  /* 0x0002b800010b7983 */ /* 0x002ea80000300800 */
[----:B------:R-:W-:Y:S04]  /*11450*/  STL [R1+0x20], R17 ;  /* 0x0000201101007387 */ /* 0x000fe80000100800 */
[----:B------:R0:W-:Y:S04]  /*11460*/  STL [R1+0x24], R9 ;  /* 0x0000240901007387 */ /* 0x0001e80000100800 */
[----:B------:R-:W2:Y:S01]  /*11470*/  LDL.LU R24, [R1+0x218] ;  /* 0x0002180001187983 */ /* 0x000ea20000300800 */
[----:B0-----:R-:W-:-:S03]  /*11480*/  FMUL R9, R8, R14 ;  /* 0x0000000e08097220 */ /* 0x001fc60000400000 */
[----:B------:R0:W-:Y:S04]  /*11490*/  STL [R1+0x10], R15 ;  /* 0x0000100f01007387 */ /* 0x0001e80000100800 */
[----:B------:R-:W2:Y:S04]  /*114a0*/  LDL.LU R23, [R1+0x21c] ;  /* 0x00021c0001177983 */ /* 0x000ea80000300800 */
[----:B------:R1:W-:Y:S04]  /*114b0*/  STL [R1+0x14], R9 ;  /* 0x0000140901007387 */ /* 0x0003e80000100800 */
[----:B------:R-:W2:Y:S04]  /*114c0*/  LDL.LU R22, [R1+0x208] ;  /* 0x0002080001167983 */ /* 0x000ea80000300800 */
[----:B------:R-:W2:Y:S04]  /*114d0*/  LDL.LU R19, [R1+0x20c] ;  /* 0x00020c0001137983 */ /* 0x000ea80000300800 */
[----:B------:R-:W2:Y:S04]  /*114e0*/  LDL.LU R18, [R1+0x1f8] ;  /* 0x0001f80001127983 */ /* 0x000ea80000300800 */
[----:B------:R-:W2:Y:S04]  /*114f0*/  LDL.LU R17, [R1+0x1fc] ;  /* 0x0001fc0001117983 */ /* 0x000ea80000300800 */
[----:B------:R-:W2:Y:S01]  /*11500*/  LDL.LU R16, [R1+0x1e8] ;  /* 0x0001e80001107983 */ /* 0x000ea20000300800 */
[----:B------:R-:W-:-:S02]  /*11510*/  FADD R4, -R88, R114 ;  /* 0x0000007258047221 */ /* 0x000fc40000000100 */
[----:B------:R-:W-:Y:S01]  /*11520*/  FMUL R28, R8, R28 ;  /* 0x0000001c081c7220 */ /* 0x000fe20000400000 */
[----:B0-----:R-:W2:Y:S01]  /*11530*/  LDL.LU R15, [R1+0x1ec] ;  /* 0x0001ec00010f7983 */ /* 0x001ea20000300800 */
[----:B------:R-:W-:Y:S02]  /*11540*/  FMUL R4, R4, 1.4426950216293334961 ;  /* 0x3fb8aa3b04047820 */ /* 0x000fe40000400000 */
[C---:B------:R-:W-:Y:S01]  /*11550*/  FMUL R120, R8.reuse, R26 ;  /* 0x0000001a08787220 */ /* 0x040fe20000400000 */
[----:B------:R-:W2:Y:S03]  /*11560*/  LDL.LU R14, [R1+0x680] ;  /* 0x00068000010e7983 */ /* 0x000ea60000300800 */
[----:B------:R-:W0:Y:S01]  /*11570*/  MUFU.EX2 R4, R4 ;  /* 0x0000000400047308 */ /* 0x000e220000000800 */
[C---:B-1----:R-:W-:Y:S01]  /*11580*/  FMUL R9, R8.reuse, R27 ;  /* 0x0000001b08097220 */ /* 0x042fe20000400000 */
[----:B------:R-:W-:Y:S04]  /*11590*/  STL [R1], R28 ;  /* 0x0000001c01007387 */ /* 0x000fe80000100800 */
[----:B------:R-:W-:Y:S04]  /*115a0*/  STL [R1+0xd10], R120 ;  /* 0x000d107801007387 */ /* 0x000fe80000100800 */
[----:B------:R1:W-:Y:S01]  /*115b0*/  STL [R1+0x4], R9 ;  /* 0x0000040901007387 */ /* 0x0003e20000100800 */
[----:B----4-:R-:W-:-:S02]  /*115c0*/  FMUL R121, R8, R25 ;  /* 0x0000001908797220 */ /* 0x010fc40000400000 */
[----:B------:R-:W-:-:S03]  /*115d0*/  FMUL R116, R8, R7 ;  /* 0x0000000708747220 */ /* 0x000fc60000400000 */
[----:B------:R-:W-:Y:S01]  /*115e0*/  STL [R1+0xd14], R121 ;  /* 0x000d147901007387 */ /* 0x000fe20000100800 */
[----:B------:R-:W-:-:S03]  /*115f0*/  FMUL R117, R8, R6 ;  /* 0x0000000608757220 */ /* 0x000fc60000400000 */
[----:B-1----:R-:W4:Y:S01]  /*11600*/  LDL.64 R8, [R1+0x810] ;  /* 0x0008100001087983 */ /* 0x002f220000100a00 */
[C---:B0-----:R-:W-:Y:S02]  /*11610*/  FMUL R3, R4.reuse, R3 ;  /* 0x0000000304037220 */ /* 0x041fe40000400000 */
[----:B---3--:R-:W-:-:S03]  /*11620*/  FMUL R2, R4, R2 ;  /* 0x0000000204027220 */ /* 0x008fc60000400000 */
[----:B------:R-:W-:Y:S01]  /*11630*/  STL [R1+0x58], R3 ;  /* 0x0000580301007387 */ /* 0x000fe20000100800 */
[----:B------:R-:W-:-:S03]  /*11640*/  FMUL R21, R4, R21 ;  /* 0x0000001504157220 */ /* 0x000fc60000400000 */
[----:B------:R-:W3:Y:S01]  /*11650*/  LDL.64 R6, [R1+0x808] ;  /* 0x0008080001067983 */ /* 0x000ee20000100a00 */
[----:B------:R-:W-:-:S03]  /*11660*/  FMUL R20, R4, R20 ;  /* 0x0000001404147220 */ /* 0x000fc60000400000 */
[----:B------:R0:W-:Y:S01]  /*11670*/  STL [R1+0x5c], R2 ;  /* 0x00005c0201007387 */ /* 0x0001e20000100800 */
[----:B------:R-:W-:-:S03]  /*11680*/  FMUL R13, R4, R13 ;  /* 0x0000000d040d7220 */ /* 0x000fc60000400000 */
[----:B0-----:R-:W4:Y:S01]  /*11690*/  LDL.64 R2, [R1+0x800] ;  /* 0x0008000001027983 */ /* 0x001f220000100a00 */
[----:B------:R-:W-:-:S03]  /*116a0*/  FMUL R25, R4, R12 ;  /* 0x0000000c04197220 */ /* 0x000fc60000400000 */
[----:B------:R-:W-:Y:S04]  /*116b0*/  STL [R1+0x48], R21 ;  /* 0x0000481501007387 */ /* 0x000fe80000100800 */
[----:B------:R0:W-:Y:S04]  /*116c0*/  STL [R1+0x4c], R20 ;  /* 0x00004c1401007387 */ /* 0x0001e80000100800 */
[----:B0-----:R-:W4:Y:S04]  /*116d0*/  LDL.64 R20, [R1+0x7f8] ;  /* 0x0007f80001147983 */ /* 0x001f280000100a00 */
[----:B------:R0:W-:Y:S04]  /*116e0*/  STL [R1+0x38], R13 ;  /* 0x0000380d01007387 */ /* 0x0001e80000100800 */
[----:B0-----:R-:W4:Y:S04]  /*116f0*/  LDL.64 R12, [R1+0x7f0] ;  /* 0x0007f000010c7983 */ /* 0x001f280000100a00 */
[----:B------:R0:W-:Y:S02]  /*11700*/  STL [R1+0x3c], R25 ;  /* 0x00003c1901007387 */ /* 0x0001e40000100800 */
[----:B0-----:R-:W-:-:S02]  /*11710*/  FMUL R25, R4, R10 ;  /* 0x0000000a04197220 */ /* 0x001fc40000400000 */
[C---:B--2---:R-:W-:Y:S02]  /*11720*/  FMUL R26, R4.reuse, R11 ;  /* 0x0000000b041a7220 */ /* 0x044fe40000400000 */
[----:B------:R-:W2:Y:S04]  /*11730*/  LDL.64 R10, [R1+0x7e8] ;  /* 0x0007e800010a7983 */ /* 0x000ea80000100a00 */
[----:B------:R-:W-:Y:S04]  /*11740*/  STL [R1+0x28], R26 ;  /* 0x0000281a01007387 */ /* 0x000fe80000100800 */
[----:B------:R-:W-:Y:S01]  /*11750*/  STL [R1+0x2c], R25 ;  /* 0x00002c1901007387 */ /* 0x000fe20000100800 */
[----:B------:R-:W-:-:S02]  /*11760*/  FMUL R121, R4, R24 ;  /* 0x0000001804797220 */ /* 0x000fc40000400000 */
[C---:B------:R-:W-:Y:S02]  /*11770*/  FMUL R120, R4.reuse, R23 ;  /* 0x0000001704787220 */ /* 0x040fe40000400000 */
[C---:B------:R-:W-:Y:S02]  /*11780*/  FMUL R22, R4.reuse, R22 ;  /* 0x0000001604167220 */ /* 0x040fe40000400000 */
[----:B------:R-:W-:-:S03]  /*11790*/  FMUL R19, R4, R19 ;  /* 0x0000001304137220 */ /* 0x000fc60000400000 */
[----:B------:R-:W-:Y:S01]  /*117a0*/  STL [R1+0x8], R22 ;  /* 0x0000081601007387 */ /* 0x000fe20000100800 */
[----:B------:R-:W-:-:S03]  /*117b0*/  FMUL R122, R4, R18 ;  /* 0x00000012047a7220 */ /* 0x000fc60000400000 */
[----:B------:R0:W-:Y:S01]  /*117c0*/  STL [R1+0xc], R19 ;  /* 0x00000c1301007387 */ /* 0x0001e20000100800 */
[----:B------:R-:W-:-:S03]  /*117d0*/  FMUL R123, R4, R17 ;  /* 0x00000011047b7220 */ /* 0x000fc60000400000 */
[----:B------:R-:W2:Y:S04]  /*117e0*/  LDL.64 R28, [R1+0x7d8] ;  /* 0x0007d800011c7983 */ /* 0x000ea80000100a00 */
[----:B------:R-:W2:Y:S01]  /*117f0*/  LDL.64 R30, [R1+0x7e0] ;  /* 0x0007e000011e7983 */ /* 0x000ea20000100a00 */
[----:B------:R-:W-:-:S03]  /*11800*/  FMUL R118, R4, R16 ;  /* 0x0000001004767220 */ /* 0x000fc60000400000 */
[----:B0-----:R-:W2:Y:S04]  /*11810*/  LDL.64 R18, [R1+0x7d0] ;  /* 0x0007d00001127983 */ /* 0x001ea80000100a00 */
[----:B------:R-:W-:Y:S04]  /*11820*/  STL.64 [R1+0xd20], R122 ;  /* 0x000d207a01007387 */ /* 0x000fe80000100a00 */
[----:B------:R-:W-:Y:S04]  /*11830*/  STL.64 [R1+0xd18], R120 ;  /* 0x000d187801007387 */ /* 0x000fe80000100a00 */
[----:B------:R-:W2:Y:S01]  /*11840*/  LDL.64 R16, [R1+0x7c0] ;  /* 0x0007c00001107983 */ /* 0x000ea20000100a00 */
[----:B------:R-:W-:-:S02]  /*11850*/  FMUL R119, R4, R15 ;  /* 0x0000000f04777220 */ /* 0x000fc40000400000 */
[----:B------:R-:W-:Y:S01]  /*11860*/  FFMA R14, R4, R14, R5 ;  /* 0x0000000e040e7223 */ /* 0x000fe20000000005 */
[----:B------:R-:W2:Y:S04]  /*11870*/  LDL.64 R26, [R1+0x7c8] ;  /* 0x0007c800011a7983 */ /* 0x000ea80000100a00 */
[----:B------:R-:W-:Y:S04]  /*11880*/  STL.64 [R1+0xd30], R118 ;  /* 0x000d307601007387 */ /* 0x000fe80000100a00 */
[----:B------:R-:W-:Y:S04]  /*11890*/  STL.64 [R1+0xd28], R116 ;  /* 0x000d287401007387 */ /* 0x000fe80000100a00 */
[----:B------:R0:W-:Y:S04]  /*118a0*/  STL [R1+0x680], R14 ;  /* 0x0006800e01007387 */ /* 0x0001e80000100800 */
[----:B------:R-:W2:Y:S04]  /*118b0*/  LDL.64 R22, [R1+0x7a8] ;  /* 0x0007a80001167983 */ /* 0x000ea80000100a00 */
[----:B------:R-:W2:Y:S04]  /*118c0*/  LDL.64 R24, [R1+0x7b0] ;  /* 0x0007b00001187983 */ /* 0x000ea80000100a00 */
[----:B0-----:R-:W2:Y:S04]  /*118d0*/  LDL.64 R14, [R1+0x7b8] ;  /* 0x0007b800010e7983 */ /* 0x001ea80000100a00 */
[----:B------:R-:W2:Y:S04]  /*118e0*/  LDL.64 R34, [R1+0x7a0] ;  /* 0x0007a00001227983 */ /* 0x000ea80000100a00 */
[----:B------:R-:W2:Y:S01]  /*118f0*/  LDL.64 R32, [R1+0x780] ;  /* 0x0007800001207983 */ /* 0x000ea20000100a00 */
[----:B---3--:R-:W-:-:S05]  /*11900*/  IMAD.WIDE R6, R112, 0x2, R6 ;  /* 0x0000000270067825 */ /* 0x008fca00078e0206 */
[----:B------:R0:W3:Y:S01]  /*11910*/  LDG.E.U16 R102, [R6.64] ;  /* 0x0000000406667981 */ /* 0x0000e2000c1e1500 */
[----:B----4-:R-:W-:-:S04]  /*11920*/  IMAD.WIDE R8, R112, 0x2, R8 ;  /* 0x0000000270087825 */ /* 0x010fc800078e0208 */
[C---:B------:R-:W-:Y:S02]  /*11930*/  IMAD.WIDE R4, R112.reuse, 0x2, R2 ;  /* 0x0000000270047825 */ /* 0x040fe400078e0202 */
[----:B------:R1:W4:Y:S04]  /*11940*/  LDG.E.U16 R2, [R8.64] ;  /* 0x0000000408027981 */ /* 0x000328000c1e1500 */
[----:B------:R2:W3:Y:S01]  /*11950*/  LDG.E.U16 R100, [R4.64] ;  /* 0x0000000404647981 */ /* 0x0004e2000c1e1500 */
[----:B0-----:R-:W-:-:S03]  /*11960*/  IMAD.WIDE R6, R112, 0x2, R12 ;  /* 0x0000000270067825 */ /* 0x001fc600078e020c */
[----:B------:R-:W3:Y:S01]  /*11970*/  LDL.64 R12, [R1+0x790] ;  /* 0x00079000010c7983 */ /* 0x000ee20000100a00 */
[----:B-1----:R-:W-:-:S03]  /*11980*/  IMAD.WIDE R8, R112, 0x2, R20 ;  /* 0x0000000270087825 */ /* 0x002fc600078e0214 */
[----:B------:R-:W4:Y:S04]  /*11990*/  LDL.64 R20, [R1+0x798] ;  /* 0x0007980001147983 */ /* 0x000f280000100a00 */
[----:B------:R0:W4:Y:S04]  /*119a0*/  LDG.E.U16 R101, [R6.64] ;  /* 0x0000000406657981 */ /* 0x000128000c1e1500 */
[----:B------:R1:W4:Y:S01]  /*119b0*/  LDG.E.U16 R103, [R8.64] ;  /* 0x0000000408677981 */ /* 0x000322000c1e1500 */
[----:B--2---:R-:W-:-:S03]  /*119c0*/  IMAD.WIDE R4, R112, 0x2, R10 ;  /* 0x0000000270047825 */ /* 0x004fc600078e020a */
[----:B------:R-:W2:Y:S04]  /*119d0*/  LDL.64 R10, [R1+0x788] ;  /* 0x00078800010a7983 */ /* 0x000ea80000100a00 */
[----:B------:R0:W2:Y:S02]  /*119e0*/  LDG.E.U16 R107, [R4.64] ;  /* 0x00000004046b7981 */ /* 0x0000a4000c1e1500 */
[C---:B0-----:R-:W-:Y:S02]  /*119f0*/  IMAD.WIDE R6, R112.reuse, 0x2, R28 ;  /* 0x0000000270067825 */ /* 0x041fe400078e021c */
[----:B------:R-:W2:Y:S04]  /*11a00*/  LDL.64 R28, [R1+0x758] ;  /* 0x00075800011c7983 */ /* 0x000ea80000100a00 */
[----:B------:R0:W2:Y:S01]  /*11a10*/  LDG.E.U16 R104, [R6.64] ;  /* 0x0000000406687981 */ /* 0x0000a2000c1e1500 */
[----:B------:R-:W-:-:S03]  /*11a20*/  IMAD.WIDE R4, R112, 0x2, R18 ;  /* 0x0000000270047825 */ /* 0x000fc600078e0212 */
[----:B------:R-:W2:Y:S01]  /*11a30*/  LDL.64 R18, [R1+0x770] ;  /* 0x0007700001127983 */ /* 0x000ea20000100a00 */
[----:B-1----:R-:W-:-:S03]  /*11a40*/  IMAD.WIDE R8, R112, 0x2, R30 ;  /* 0x0000000270087825 */ /* 0x002fc600078e021e */
[----:B------:R-:W2:Y:S04]  /*11a50*/  LDL.64 R30, [R1+0x778] ;  /* 0x00077800011e7983 */ /* 0x000ea80000100a00 */
[----:B------:R1:W2:Y:S01]  /*11a60*/  LDG.E.U16 R106, [R8.64] ;  /* 0x00000004086a7981 */ /* 0x0002a2000c1e1500 */
[----:B0-----:R-:W-:-:S03]  /*11a70*/  IMAD.WIDE R6, R112, 0x2, R16 ;  /* 0x0000000270067825 */ /* 0x001fc600078e0210 */
[----:B------:R-:W2:Y:S04]  /*11a80*/  LDL.64 R16, [R1+0x768] ;  /* 0x0007680001107983 */ /* 0x000ea80000100a00 */
[----:B------:R0:W2:Y:S01]  /*11a90*/  LDG.E.U16 R122, [R6.64] ;  /* 0x00000004067a7981 */ /* 0x0000a2000c1e1500 */
[----:B-1----:R-:W-:-:S03]  /*11aa0*/  IMAD.WIDE R8, R112, 0x2, R26 ;  /* 0x0000000270087825 */ /* 0x002fc600078e021a */
[----:B------:R-:W2:Y:S04]  /*11ab0*/  LDL.64 R26, [R1+0x750] ;  /* 0x00075000011a7983 */ /* 0x000ea80000100a00 */
[----:B------:R1:W2:Y:S04]  /*11ac0*/  LDG.E.U16 R105, [R4.64] ;  /* 0x0000000404697981 */ /* 0x0002a8000c1e1500 */
[----:B------:R1:W2:Y:S01]  /*11ad0*/  LDG.E.U16 R123, [R8.64] ;  /* 0x00000004087b7981 */ /* 0x0002a2000c1e1500 */
[----:B0-----:R-:W-:-:S03]  /*11ae0*/  IMAD.WIDE R6, R112, 0x2, R22 ;  /* 0x0000000270067825 */ /* 0x001fc600078e0216 */
[----:B------:R-:W2:Y:S04]  /*11af0*/  LDL.64 R22, [R1+0x740] ;  /* 0x0007400001167983 */ /* 0x000ea80000100a00 */
[----:B------:R3:W2:Y:S01]  /*11b00*/  LDG.E.U16 R119, [R6.64] ;  /* 0x0000000406777981 */ /* 0x0006a2000c1e1500 */
[----:B-1----:R-:W-:-:S03]  /*11b10*/  IMAD.WIDE R4, R112, 0x2, R14 ;  /* 0x0000000270047825 */ /* 0x002fc600078e020e */
[----:B------:R-:W2:Y:S01]  /*11b20*/  LDL.64 R14, [R1+0x760] ;  /* 0x00076000010e7983 */ /* 0x000ea20000100a00 */
[----:B------:R-:W-:-:S03]  /*11b30*/  IMAD.WIDE R8, R112, 0x2, R24 ;  /* 0x0000000270087825 */ /* 0x000fc600078e0218 */
[----:B------:R-:W2:Y:S04]  /*11b40*/  LDL.64 R24, [R1+0x748] ;  /* 0x0007480001187983 */ /* 0x000ea80000100a00 */
[----:B------:R0:W2:Y:S04]  /*11b50*/  LDG.E.U16 R121, [R4.64] ;  /* 0x0000000404797981 */ /* 0x0000a8000c1e1500 */
[----:B------:R4:W2:Y:S01]  /*11b60*/  LDG.E.U16 R120, [R8.64] ;  /* 0x0000000408787981 */ /* 0x0008a2000c1e1500 */
[----:B0-----:R-:W-:-:S05]  /*11b70*/  IMAD.WIDE R4, R112, 0x2, R34 ;  /* 0x0000000270047825 */ /* 0x001fca00078e0222 */
[----:B------:R2:W2:Y:S01]  /*11b80*/  LDG.E.U16 R118, [R4.64] ;  /* 0x0000000404767981 */ /* 0x0004a2000c1e1500 */
[----:B---3--:R-:W-:-:S03]  /*11b90*/  IMAD.WIDE R6, R112, 0x2, R12 ;  /* 0x0000000270067825 */ /* 0x008fc600078e020c */
[----:B------:R-:W3:Y:S01]  /*11ba0*/  LDL.64 R12, [R1+0x738] ;  /* 0x00073800010c7983 */ /* 0x000ee20000100a00 */
[----:B----4-:R-:W-:-:S03]  /*11bb0*/  IMAD.WIDE R8, R112, 0x2, R20 ;  /* 0x0000000270087825 */ /* 0x010fc600078e0214 */
[----:B------:R-:W4:Y:S04]  /*11bc0*/  LDL.64 R20, [R1+0x730] ;  /* 0x0007300001147983 */ /* 0x000f280000100a00 */
[----:B------:R0:W4:Y:S04]  /*11bd0*/  LDG.E.U16 R117, [R8.64] ;  /* 0x0000000408757981 */ /* 0x000128000c1e1500 */
[----:B------:R1:W4:Y:S01]  /*11be0*/  LDG.E.U16 R116, [R6.64] ;  /* 0x0000000406747981 */ /* 0x000322000c1e1500 */
[----:B0-----:R-:W-:-:S03]  /*11bf0*/  IMAD.WIDE R8, R112, 0x2, R32 ;  /* 0x0000000270087825 */ /* 0x001fc600078e0220 */
[----:B------:R-:W4:Y:S04]  /*11c00*/  LDL.64 R32, [R1+0x708] ;  /* 0x0007080001207983 */ /* 0x000f280000100a00 */
[----:B------:R0:W4:Y:S01]  /*11c10*/  LDG.E.U16 R115, [R8.64] ;  /* 0x0000000408737981 */ /* 0x000122000c1e1500 */
[----:B--2---:R-:W-:-:S03]  /*11c20*/  IMAD.WIDE R4, R112, 0x2, R10 ;  /* 0x0000000270047825 */ /* 0x004fc600078e020a */
[----:B------:R-:W2:Y:S04]  /*11c30*/  LDL.64 R10, [R1+0x728] ;  /* 0x00072800010a7983 */ /* 0x000ea80000100a00 */
[----:B------:R0:W2:Y:S02]  /*11c40*/  LDG.E.U16 R124, [R4.64] ;  /* 0x00000004047c7981 */ /* 0x0000a4000c1e1500 */
[C---:B0-----:R-:W-:Y:S02]  /*11c50*/  IMAD.WIDE R4, R112.reuse, 0x2, R18 ;  /* 0x0000000270047825 */ /* 0x041fe400078e0212 */
[----:B------:R-:W2:Y:S02]  /*11c60*/  LDL.64 R18, [R1+0x720] ;  /* 0x0007200001127983 */ /* 0x000ea40000100a00 */
[----:B-1----:R-:W-:-:S02]  /*11c70*/  IMAD.WIDE R6, R112, 0x2, R30 ;  /* 0x0000000270067825 */ /* 0x002fc400078e021e */
[----:B------:R-:W2:Y:S04]  /*11c80*/  LDL.64 R30, [R1+0x700] ;  /* 0x00070000011e7983 */ /* 0x000ea80000100a00 */
[----:B------:R0:W2:Y:S01]  /*11c90*/  LDG.E.U16 R114, [R6.64] ;  /* 0x0000000406727981 */ /* 0x0000a2000c1e1500 */
[----:B------:R-:W-:-:S03]  /*11ca0*/  IMAD.WIDE R8, R112, 0x2, R16 ;  /* 0x0000000270087825 */ /* 0x000fc600078e0210 */
[----:B------:R-:W2:Y:S04]  /*11cb0*/  LDL.64 R16, [R1+0x718] ;  /* 0x0007180001107983 */ /* 0x000ea80000100a00 */
[----:B------:R1:W2:Y:S04]  /*11cc0*/  LDG.E.U16 R98, [R8.64] ;  /* 0x0000000408627981 */ /* 0x0002a8000c1e1500 */
[----:B------:R0:W2:Y:S01]  /*11cd0*/  LDG.E.U16 R99, [R4.64] ;  /* 0x0000000404637981 */ /* 0x0000a2000c1e1500 */
[----:B-1----:R-:W-:-:S03]  /*11ce0*/  IMAD.WIDE R8, R112, 0x2, R26 ;  /* 0x0000000270087825 */ /* 0x002fc600078e021a */
[----:B------:R-:W2:Y:S04]  /*11cf0*/  LDL.64 R26, [R1+0x6e8] ;  /* 0x0006e800011a7983 */ /* 0x000ea80000100a00 */
[----:B------:R3:W2:Y:S01]  /*11d00*/  LDG.E.U16 R95, [R8.64] ;  /* 0x00000004085f7981 */ /* 0x0006a2000c1e1500 */
[----:B0-----:R-:W-:-:S03]  /*11d10*/  IMAD.WIDE R4, R112, 0x2, R28 ;  /* 0x0000000270047825 */ /* 0x001fc600078e021c */
[----:B------:R-:W2:Y:S01]  /*11d20*/  LDL.64 R28, [R1+0x6f8] ;  /* 0x0006f800011c7983 */ /* 0x000ea20000100a00 */
[----:B------:R-:W-:-:S03]  /*11d30*/  IMAD.WIDE R6, R112, 0x2, R14 ;  /* 0x0000000270067825 */ /* 0x000fc600078e020e */
[----:B------:R0:W2:Y:S04]  /*11d40*/  LDG.E.U16 R96, [R4.64] ;  /* 0x0000000404607981 */ /* 0x0000a8000c1e1500 */
[----:B------:R1:W2:Y:S04]  /*11d50*/  LDG.E.U16 R97, [R6.64] ;  /* 0x0000000406617981 */ /* 0x0002a8000c1e1500 */
[----:B------:R-:W2:Y:S01]  /*11d60*/  LDL.64 R14, [R1+0x710] ;  /* 0x00071000010e7983 */ /* 0x000ea20000100a00 */
[----:B0-----:R-:W-:-:S03]  /*11d70*/  IMAD.WIDE R4, R112, 0x2, R22 ;  /* 0x0000000270047825 */ /* 0x001fc600078e0216 */
[----:B------:R-:W2:Y:S01]  /*11d80*/  LDL.64 R22, [R1+0x6d8] ;  /* 0x0006d80001167983 */ /* 0x000ea20000100a00 */
[----:B-1----:R-:W-:-:S03]  /*11d90*/  IMAD.WIDE R6, R112, 0x2, R24 ;  /* 0x0000000270067825 */ /* 0x002fc600078e0218 */
[----:B------:R-:W2:Y:S04]  /*11da0*/  LDL.64 R24, [R1+0x6e0] ;  /* 0x0006e00001187983 */ /* 0x000ea80000100a00 */
[----:B------:R4:W2:Y:S04]  /*11db0*/  LDG.E.U16 R94, [R6.64] ;  /* 0x00000004065e7981 */ /* 0x0008a8000c1e1500 */
[----:B------:R2:W2:Y:S01]  /*11dc0*/  LDG.E.U16 R93, [R4.64] ;  /* 0x00000004045d7981 */ /* 0x0004a2000c1e1500 */
[----:B---3--:R-:W-:-:S03]  /*11dd0*/  IMAD.WIDE R8, R112, 0x2, R12 ;  /* 0x0000000270087825 */ /* 0x008fc600078e020c */
[----:B------:R-:W3:Y:S04]  /*11de0*/  LDL.64 R12, [R1+0x6f0] ;  /* 0x0006f000010c7983 */ /* 0x000ee80000100a00 */
[----:B------:R-:W3:Y:S04]  /*11df0*/  LDL.LU R51, [R1+0x62c] ;  /* 0x00062c0001337983 */ /* 0x000ee80000300800 */
[----:B------:R-:W3:Y:S01]  /*11e00*/  LDL R50, [R1+0x3ac] ;  /* 0x0003ac0001327983 */ /* 0x000ee20000100800 */
[----:B----4-:R-:W-:-:S03]  /*11e10*/  IMAD.WIDE R6, R112, 0x2, R20 ;  /* 0x0000000270067825 */ /* 0x010fc600078e0214 */
[----:B------:R0:W4:Y:S04]  /*11e20*/  LDG.E.U16 R92, [R8.64] ;  /* 0x00000004085c7981 */ /* 0x000128000c1e1500 */
[----:B------:R1:W4:Y:S04]  /*11e30*/  LDG.E.U16 R91, [R6.64] ;  /* 0x00000004065b7981 */ /* 0x000328000c1e1500 */
[----:B------:R-:W4:Y:S01]  /*11e40*/  LDL.64 R20, [R1+0x6c8] ;  /* 0x0006c80001147983 */ /* 0x000f220000100a00 */
[----:B--2---:R-:W-:-:S03]  /*11e50*/  IMAD.WIDE R4, R112, 0x2, R10 ;  /* 0x0000000270047825 */ /* 0x004fc600078e020a */
[----:B------:R-:W2:Y:S04]  /*11e60*/  LDL.64 R10, [R1+0x6d0] ;  /* 0x0006d000010a7983 */ /* 0x000ea80000100a00 */
[----:B------:R0:W2:Y:S02]  /*11e70*/  LDG.E.U16 R90, [R4.64] ;  /* 0x00000004045a7981 */ /* 0x0000a4000c1e1500 */
[C---:B0-----:R-:W-:Y:S02]  /*11e80*/  IMAD.WIDE R8, R112.reuse, 0x2, R18 ;  /* 0x0000000270087825 */ /* 0x041fe400078e0212 */
[----:B------:R-:W2:Y:S04]  /*11e90*/  LDL.64 R18, [R1+0x6c0] ;  /* 0x0006c00001127983 */ /* 0x000ea80000100a00 */
[----:B------:R0:W2:Y:S01]  /*11ea0*/  LDG.E.U16 R89, [R8.64] ;  /* 0x0000000408597981 */ /* 0x0000a2000c1e1500 */
[----:B-1----:R-:W-:-:S03]  /*11eb0*/  IMAD.WIDE R6, R112, 0x2, R16 ;  /* 0x0000000270067825 */ /* 0x002fc600078e0210 */
[----:B------:R-:W2:Y:S04]  /*11ec0*/  LDL.64 R16, [R1+0x6b8] ;  /* 0x0006b80001107983 */ /* 0x000ea80000100a00 */
[----:B------:R-:W2:Y:S01]  /*11ed0*/  LDL.LU R3, [R1+0x67c] ;  /* 0x00067c0001037983 */ /* 0x000ea20000300800 */
[----:B0-----:R-:W-:-:S03]  /*11ee0*/  IMAD.WIDE R8, R112, 0x2, R32 ;  /* 0x0000000270087825 */ /* 0x001fc600078e0220 */
[----:B------:R0:W4:Y:S04]  /*11ef0*/  LDG.E.U16 R88, [R6.64] ;  /* 0x0000000406587981 */ /* 0x000128000c1e1500 */
[----:B------:R3:W4:Y:S04]  /*11f00*/  LDG.E.U16 R66, [R8.64] ;  /* 0x0000000408427981 */ /* 0x000728000c1e1500 */
[----:B------:R-:W4:Y:S01]  /*11f10*/  LDL.LU R77, [R1+0x630] ;  /* 0x00063000014d7983 */ /* 0x000f220000300800 */
[----:B0-----:R-:W-:-:S03]  /*11f20*/  IMAD.WIDE R6, R112, 0x2, R30 ;  /* 0x0000000270067825 */ /* 0x001fc600078e021e */
[----:B------:R-:W4:Y:S04]  /*11f30*/  LDL R76, [R1+0x3a8] ;  /* 0x0003a800014c7983 */ /* 0x000f280000100800 */
[----:B------:R0:W4:Y:S02]  /*11f40*/  LDG.E.U16 R65, [R6.64] ;  /* 0x0000000406417981 */ /* 0x000124000c1e1500 */
[----:B0-----:R-:W-:-:S05]  /*11f50*/  IMAD.WIDE R6, R112, 0x2, R26 ;  /* 0x0000000270067825 */ /* 0x001fca00078e021a */
[----:B------:R0:W4:Y:S01]  /*11f60*/  LDG.E.U16 R62, [R6.64] ;  /* 0x00000004063e7981 */ /* 0x000122000c1e1500 */
[----:B------:R-:W-:-:S03]  /*11f70*/  IMAD.WIDE R4, R112, 0x2, R14 ;  /* 0x0000000270047825 */ /* 0x000fc600078e020e */
[----:B------:R-:W4:Y:S04]  /*11f80*/  LDL.64 R14, [R1+0x6b0] ;  /* 0x0006b000010e7983 */ /* 0x000f280000100a00 */
[----:B------:R-:W4:Y:S04]  /*11f90*/  LDL.LU R38, [R1+0x420] ;  /* 0x0004200001267983 */ /* 0x000f280000300800 */
[----:B------:R1:W4:Y:S01]  /*11fa0*/  LDG.E.U16 R67, [R4.64] ;  /* 0x0000000404437981 */ /* 0x000322000c1e1500 */
[----:B---3--:R-:W-:-:S03]  /*11fb0*/  IMAD.WIDE R8, R112, 0x2, R12 ;  /* 0x0000000270087825 */ /* 0x008fc600078e020c */
[----:B------:R-:W2:Y:S01]  /*11fc0*/  LDS R12, [R113.X4+0x20400] ;  /* 0x02040000710c7984 */ /* 0x000ea20000004800 */
[----:B0-----:R-:W-:-:S03]  /*11fd0*/  FADD R6, -R50, R51 ;  /* 0x0000003332067221 */ /* 0x001fc60000000100 */
[----:B------:R4:W3:Y:S01]  /*11fe0*/  LDG.E.U16 R63, [R8.64] ;  /* 0x00000004083f7981 */ /* 0x0008e2000c1e1500 */
[----:B------:R-:W-:-:S06]  /*11ff0*/  FMUL R6, R6, 1.4426950216293334961 ;  /* 0x3fb8aa3b06067820 */ /* 0x000fcc0000400000 */
[----:B------:R-:W2:Y:S02]  /*12000*/  MUFU.EX2 R6, R6 ;  /* 0x0000000600067308 */ /* 0x000ea40000000800 */
[----:B--2---:R-:W-:-:S05]  /*12010*/  FFMA R3, R6, R3, R12 ;  /* 0x0000000306037223 */ /* 0x004fca000000000c */
[----:B------:R0:W-:Y:S04]  /*12020*/  STL [R1+0x67c], R3 ;  /* 0x00067c0301007387 */ /* 0x0001e80000100800 */
[----:B------:R-:W2:Y:S01]  /*12030*/  LDL.LU R32, [R1+0x424] ;  /* 0x0004240001207983 */ /* 0x000ea20000300800 */
[----:B-1----:R-:W-:-:S03]  /*12040*/  IMAD.WIDE R4, R112, 0x2, R28 ;  /* 0x0000000270047825 */ /* 0x002fc600078e021c */
[----:B------:R-:W3:Y:S04]  /*12050*/  LDL.LU R29, [R1+0x410] ;  /* 0x00041000011d7983 */ /* 0x000ee80000300800 */
[----:B------:R1:W3:Y:S01]  /*12060*/  LDG.E.U16 R64, [R4.64] ;  /* 0x0000000404407981 */ /* 0x0002e2000c1e1500 */
[----:B----4-:R-:W-:-:S03]  /*12070*/  IMAD.WIDE R8, R112, 0x2, R20 ;  /* 0x0000000270087825 */ /* 0x010fc600078e0214 */
[----:B------:R-:W4:Y:S04]  /*12080*/  LDL.LU R27, [R1+0x414] ;  /* 0x00041400011b7983 */ /* 0x000f280000300800 */
[----:B------:R0:W4:Y:S01]  /*12090*/  LDG.E.U16 R58, [R8.64] ;  /* 0x00000004083a7981 */ /* 0x000122000c1e1500 */
[----:B-1----:R-:W-:-:S05]  /*120a0*/  IMAD.WIDE R4, R112, 0x2, R24 ;  /* 0x0000000270047825 */ /* 0x002fca00078e0218 */
[----:B------:R1:W4:Y:S04]  /*120b0*/  LDG.E.U16 R61, [R4.64] ;  /* 0x00000004043d7981 */ /* 0x000328000c1e1500 */
[----:B0-----:R-:W4:Y:S04]  /*120c0*/  LDL.LU R8, [R1+0x400] ;  /* 0x0004000001087983 */ /* 0x001f280000300800 */
[----:B------:R-:W4:Y:S01]  /*120d0*/  LDL.LU R9, [R1+0x404] ;  /* 0x0004040001097983 */ /* 0x000f220000300800 */
[----:B-1----:R-:W-:-:S03]  /*120e0*/  IMAD.WIDE R4, R112, 0x2, R22 ;  /* 0x0000000270047825 */ /* 0x002fc600078e0216 */
[----:B------:R-:W4:Y:S04]  /*120f0*/  LDL.LU R12, [R1+0x3f0] ;  /* 0x0003f000010c7983 */ /* 0x000f280000300800 */
[----:B------:R0:W4:Y:S04]  /*12100*/  LDG.E.U16 R60, [R4.64] ;  /* 0x00000004043c7981 */ /* 0x000128000c1e1500 */
[----:B------:R-:W4:Y:S01]  /*12110*/  LDL.LU R13, [R1+0x3f4] ;  /* 0x0003f400010d7983 */ /* 0x000f220000300800 */
[----:B0-----:R-:W-:-:S05]  /*12120*/  IMAD.WIDE R4, R112, 0x2, R18 ;  /* 0x0000000270047825 */ /* 0x001fca00078e0212 */
[----:B------:R0:W4:Y:S02]  /*12130*/  LDG.E.U16 R57, [R4.64] ;  /* 0x0000000404397981 */ /* 0x000124000c1e1500 */
[C---:B0-----:R-:W-:Y:S02]  /*12140*/  IMAD.WIDE R4, R112.reuse, 0x2, R16 ;  /* 0x0000000270047825 */ /* 0x041fe400078e0210 */
[----:B------:R-:W4:Y:S04]  /*12150*/  LDL.LU R16, [R1+0x3e0] ;  /* 0x0003e00001107983 */ /* 0x000f280000300800 */
[----:B------:R-:W4:Y:S04]  /*12160*/  LDL.LU R17, [R1+0x3e4] ;  /* 0x0003e40001117983 */ /* 0x000f280000300800 */
[----:B------:R-:W4:Y:S04]  /*12170*/  LDL.LU R20, [R1+0x310] ;  /* 0x0003100001147983 */ /* 0x000f280000300800 */
[----:B------:R-:W4:Y:S04]  /*12180*/  LDL.LU R21, [R1+0x314] ;  /* 0x0003140001157983 */ /* 0x000f280000300800 */
[----:B------:R-:W4:Y:S04]  /*12190*/  LDL.LU R24, [R1+0x300] ;  /* 0x0003000001187983 */ /* 0x000f280000300800 */
[----:B------:R-:W4:Y:S04]  /*121a0*/  LDL.LU R25, [R1+0x304] ;  /* 0x0003040001197983 */ /* 0x000f280000300800 */
[----:B------:R-:W4:Y:S04]  /*121b0*/  LDL.LU R28, [R1+0x2f0] ;  /* 0x0002f000011c7983 */ /* 0x000f280000300800 */
[----:B------:R-:W4:Y:S01]  /*121c0*/  LDL.LU R3, [R1+0x2f4] ;  /* 0x0002f40001037983 */ /* 0x000f220000300800 */
[----:B------:R-:W-:-:S03]  /*121d0*/  IMAD.WIDE R10, R112, 0x2, R10 ;  /* 0x00000002700a7825 */ /* 0x000fc600078e020a */
[----:B------:R-:W4:Y:S04]  /*121e0*/  LDL.64 R36, [R1+0x6a8] ;  /* 0x0006a80001247983 */ /* 0x000f280000100a00 */
[----:B------:R-:W4:Y:S04]  /*121f0*/  LDL.LU R33, [R1+0x678] ;  /* 0x0006780001217983 */ /* 0x000f280000300800 */
[----:B------:R-:W4:Y:S04]  /*12200*/  LDL.64 R34, [R1+0x6a0] ;  /* 0x0006a00001227983 */ /* 0x000f280000100a00 */
[----:B------:R-:W4:Y:S04]  /*12210*/  LDL.LU R30, [R1+0x42c] ;  /* 0x00042c00011e7983 */ /* 0x000f280000300800 */
[----:B------:R-:W4:Y:S04]  /*12220*/  LDL.LU R26, [R1+0x41c] ;  /* 0x00041c00011a7983 */ /* 0x000f280000300800 */
[----:B------:R0:W4:Y:S04]  /*12230*/  LDG.E.U16 R59, [R10.64] ;  /* 0x000000040a3b7981 */ /* 0x000128000c1e1500 */
[----:B------:R1:W4:Y:S04]  /*12240*/  LDG.E.U16 R56, [R4.64] ;  /* 0x0000000404387981 */ /* 0x000328000c1e1500 */
[----:B------:R-:W4:Y:S04]  /*12250*/  LDL.LU R22, [R1+0x408] ;  /* 0x0004080001167983 */ /* 0x000f280000300800 */
[----:B0-----:R-:W4:Y:S01]  /*12260*/  LDL.LU R11, [R1+0x40c] ;  /* 0x00040c00010b7983 */ /* 0x001f220000300800 */
[----:B-1----:R-:W-:-:S03]  /*12270*/  IMAD.WIDE R4, R112, 0x2, R14 ;  /* 0x0000000270047825 */ /* 0x002fc600078e020e */
[----:B------:R-:W4:Y:S04]  /*12280*/  LDL.LU R14, [R1+0x3f8] ;  /* 0x0003f800010e7983 */ /* 0x000f280000300800 */
[----:B------:R-:W4:Y:S04]  /*12290*/  LDL.LU R15, [R1+0x3fc] ;  /* 0x0003fc00010f7983 */ /* 0x000f280000300800 */
[----:B------:R-:W4:Y:S04]  /*122a0*/  LDL.LU R18, [R1+0x3e8] ;  /* 0x0003e80001127983 */ /* 0x000f280000300800 */
[----:B------:R-:W4:Y:S04]  /*122b0*/  LDL.LU R19, [R1+0x3ec] ;  /* 0x0003ec0001137983 */ /* 0x000f280000300800 */
[----:B------:R-:W4:Y:S04]  /*122c0*/  LDL.LU R23, [R1+0x31c] ;  /* 0x00031c0001177983 */ /* 0x000f280000300800 */
[----:B------:R3:W4:Y:S04]  /*122d0*/  LDG.E.U16 R55, [R4.64] ;  /* 0x0000000404377981 */ /* 0x000728000c1e1500 */
[----:B------:R-:W0:Y:S01]  /*122e0*/  LDS R10, [R113.X4+0x20480] ;  /* 0x02048000710a7984 */ /* 0x000e220000004800 */
[----:B--2---:R-:W-:-:S03]  /*122f0*/  FMUL R109, R6, R32 ;  /* 0x00000020066d7220 */ /* 0x004fc60000400000 */
[----:B------:R-:W2:Y:S01]  /*12300*/  LDL.LU R32, [R1+0x428] ;  /* 0x0004280001207983 */ /* 0x000ea20000300800 */
[----:B---3--:R-:W-:-:S05]  /*12310*/  FMUL R4, R6, R29 ;  /* 0x0000001d06047220 */ /* 0x008fca0000400000 */
[----:B------:R-:W-:Y:S01]  /*12320*/  STL [R1+0xd04], R4 ;  /* 0x000d040401007387 */ /* 0x000fe20000100800 */
[----:B----4-:R-:W-:-:S03]  /*12330*/  FMUL R5, R6, R27 ;  /* 0x0000001b06057220 */ /* 0x010fc60000400000 */
[----:B------:R-:W3:Y:S04]  /*12340*/  LDL.LU R27, [R1+0x418] ;  /* 0x00041800011b7983 */ /* 0x000ee80000300800 */
[----:B------:R-:W-:Y:S01]  /*12350*/  STL [R1+0xd08], R5 ;  /* 0x000d080501007387 */ /* 0x000fe20000100800 */
[C---:B------:R-:W-:Y:S02]  /*12360*/  FMUL R8, R6.reuse, R8 ;  /* 0x0000000806087220 */ /* 0x040fe40000400000 */
[----:B------:R-:W-:-:S03]  /*12370*/  FMUL R9, R6, R9 ;  /* 0x0000000906097220 */ /* 0x000fc60000400000 */
[----:B------:R-:W-:Y:S01]  /*12380*/  STL [R1+0xcfc], R8 ;  /* 0x000cfc0801007387 */ /* 0x000fe20000100800 */
[----:B------:R-:W-:-:S03]  /*12390*/  FMUL R12, R6, R12 ;  /* 0x0000000c060c7220 */ /* 0x000fc60000400000 */
[----:B------:R1:W-:Y:S04]  /*123a0*/  STL [R1+0xd00], R9 ;  /* 0x000d000901007387 */ /* 0x0003e80000100800 */
[----:B------:R-:W-:Y:S04]  /*123b0*/  STL [R1+0xd0c], R12 ;  /* 0x000d0c0c01007387 */ /* 0x000fe80000100800 */
[----:B-1----:R-:W4:Y:S04]  /*123c0*/  LDL.LU R9, [R1+0x318] ;  /* 0x0003180001097983 */ /* 0x002f280000300800 */
[----:B------:R-:W3:Y:S01]  /*123d0*/  LDL.LU R5, [R1+0x308] ;  /* 0x0003080001057983 */ /* 0x000ee20000300800 */
[----:B------:R-:W-:-:S04]  /*123e0*/  FADD R7, -R76, R77 ;  /* 0x0000004d4c077221 */ /* 0x000fc80000000100 */
[----:B------:R-:W-:Y:S02]  /*123f0*/  FMUL R7, R7, 1.4426950216293334961 ;  /* 0x3fb8aa3b07077820 */ /* 0x000fe40000400000 */
[C---:B------:R-:W-:Y:S02]  /*12400*/  FMUL R29, R6.reuse, R3 ;  /* 0x00000003061d7220 */ /* 0x040fe40000400000 */
[----:B------:R-:W4:Y:S04]  /*12410*/  LDL.LU R3, [R1+0x30c] ;  /* 0x00030c0001037983 */ /* 0x000f280000300800 */
[----:B------:R-:W4:Y:S04]  /*12420*/  LDL.LU R8, [R1+0x2f8] ;  /* 0x0002f80001087983 */ /* 0x000f280000300800 */
[----:B------:R-:W4:Y:S01]  /*12430*/  LDL.LU R4, [R1+0x2fc] ;  /* 0x0002fc0001047983 */ /* 0x000f220000300800 */
[----:B------:R-:W0:Y:S01]  /*12440*/  MUFU.EX2 R31, R7 ;  /* 0x00000007001f7308 */ /* 0x000e220000000800 */
[----:B------:R-:W-:-:S02]  /*12450*/  FMUL R108, R6, R38 ;  /* 0x00000026066c7220 */ /* 0x000fc40000400000 */
[C---:B------:R-:W-:Y:S02]  /*12460*/  FMUL R16, R6.reuse, R16 ;  /* 0x0000001006107220 */ /* 0x040fe40000400000 */
[----:B------:R-:W-:Y:S02]  /*12470*/  FMUL R17, R6, R17 ;  /* 0x0000001106117220 */ /* 0x000fe40000400000 */
[C---:B0-----:R-:W-:Y:S02]  /*12480*/  FFMA R33, R31.reuse, R33, R10 ;  /* 0x000000211f217223 */ /* 0x041fe4000000000a */
[----:B------:R-:W-:-:S03]  /*12490*/  FMUL R111, R31, R30 ;  /* 0x0000001e1f6f7220 */ /* 0x000fc60000400000 */
[----:B------:R-:W-:Y:S04]  /*124a0*/  STL [R1+0x678], R33 ;  /* 0x0006782101007387 */ /* 0x000fe80000100800 */
[----:B------:R-:W-:Y:S01]  /*124b0*/  STL [R1+0xb14], R112 ;  /* 0x000b147001007387 */ /* 0x000fe20000100800 */
[C---:B------:R-:W-:Y:S02]  /*124c0*/  FMUL R18, R31.reuse, R18 ;  /* 0x000000121f127220 */ /* 0x040fe40000400000 */
[C---:B------:R-:W-:Y:S02]  /*124d0*/  FMUL R19, R31.reuse, R19 ;  /* 0x000000131f137220 */ /* 0x040fe40000400000 */
[----:B--2---:R-:W-:-:S05]  /*124e0*/  FMUL R110, R31, R32 ;  /* 0x000000201f6e7220 */ /* 0x004fca0000400000 */
[----:B------:R-:W-:Y:S04]  /*124f0*/  STL.64 [R1+0xd40], R110 ;  /* 0x000d406e01007387 */ /* 0x000fe80000100a00 */
[----:B------:R-:W-:Y:S04]  /*12500*/  STL.64 [R1+0xd38], R108 ;  /* 0x000d386c01007387 */ /* 0x000fe80000100a00 */
[----:B------:R-:W2:Y:S04]  /*12510*/  LDL.LU R51, [R1+0x634] ;  /* 0x0006340001337983 */ /* 0x000ea80000300800 */
[----:B------:R-:W2:Y:S04]  /*12520*/  LDL R50, [R1+0x3a4] ;  /* 0x0003a40001327983 */ /* 0x000ea80000100800 */
[----:B------:R-:W-:Y:S04]  /*12530*/  STL.64 [R1+0xd50], R18 ;  /* 0x000d501201007387 */ /* 0x000fe80000100a00 */
[----:B------:R-:W-:Y:S04]  /*12540*/  STL.64 [R1+0xd48], R16 ;  /* 0x000d481001007387 */ /* 0x000fe80000100a00 */
[----:B------:R-:W2:Y:S01]  /*12550*/  LDL.LU R113, [R1+0x620] ;  /* 0x0006200001717983 */ /* 0x000ea20000300800 */
[----:B------:R-:W-:-:S02]  /*12560*/  FMUL R13, R6, R13 ;  /* 0x0000000d060d7220 */ /* 0x000fc40000400000 */
[C---:B------:R-:W-:Y:S02]  /*12570*/  FMUL R20, R6.reuse, R20 ;  /* 0x0000001406147220 */ /* 0x040fe40000400000 */
[C---:B------:R-:W-:Y:S02]  /*12580*/  FMUL R21, R6.reuse, R21 ;  /* 0x0000001506157220 */ /* 0x040fe40000400000 */
[C---:B------:R-:W-:Y:S02]  /*12590*/  FMUL R24, R6.reuse, R24 ;  /* 0x0000001806187220 */ /* 0x040fe40000400000 */
[C---:B------:R-:W-:Y:S02]  /*125a0*/  FMUL R25, R6.reuse, R25 ;  /* 0x0000001906197220 */ /* 0x040fe40000400000 */
[----:B------:R-:W-:Y:S02]  /*125b0*/  FMUL R28, R6, R28 ;  /* 0x0000001c061c7220 */ /* 0x000fe40000400000 */
[----:B------:R-:W-:-:S05]  /*125c0*/  IMAD.WIDE R6, R112, 0x2, R36 ;  /* 0x0000000270067825 */ /* 0x000fca00078e0224 */
[----:B------:R0:W2:Y:S02]  /*125d0*/  LDG.E.U16 R54, [R6.64] ;  /* 0x0000000406367981 */ /* 0x0000a4000c1e1500 */
[----:B0-----:R-:W-:-:S05]  /*125e0*/  IMAD.WIDE R6, R112, 0x2, R34 ;  /* 0x0000000270067825 */ /* 0x001fca00078e0222 */
[----:B------:R3:W2:Y:S02]  /*125f0*/  LDG.E.U16 R53, [R6.64] ;  /* 0x0000000406357981 */ /* 0x0006a4000c1e1500 */
[C---:B---3--:R-:W-:Y:S02]  /*12600*/  FMUL R6, R31.reuse, R27 ;  /* 0x0000001b1f067220 */ /* 0x048fe40000400000 */
[C---:B------:R-:W-:Y:S02]  /*12610*/  FMUL R10, R31.reuse, R22 ;  /* 0x000000161f0a7220 */ /* 0x040fe40000400000 */
[C---:B----4-:R-:W-:Y:S02]  /*12620*/  FMUL R22, R31.reuse, R9 ;  /* 0x000000091f167220 */ /* 0x050fe40000400000 */
[C---:B------:R-:W-:Y:S02]  /*12630*/  FMUL R23, R31.reuse, R23 ;  /* 0x000000171f177220 */ /* 0x040fe40000400000 */
[----:B------:R-:W-:-:S02]  /*12640*/  FMUL R7, R31, R26 ;  /* 0x0000001a1f077220 */ /* 0x000fc40000400000 */
[C---:B------:R-:W-:Y:S02]  /*12650*/  FMUL R27, R31.reuse, R3 ;  /* 0x000000031f1b7220 */ /* 0x040fe40000400000 */
[----:B------:R-:W0:Y:S01]  /*12660*/  S2R R3, SR_TID.X ;  /* 0x0000000000037919 */ /* 0x000e220000002100 */
[C---:B------:R-:W-:Y:S02]  /*12670*/  FMUL R26, R31.reuse, R5 ;  /* 0x000000051f1a7220 */ /* 0x040fe40000400000 */
[C---:B------:R-:W-:Y:S01]  /*12680*/  FMUL R11, R31.reuse, R11 ;  /* 0x0000000b1f0b7220 */ /* 0x040fe20000400000 */
[----:B------:R-:W-:Y:S01]  /*12690*/  STL.64 [R1+0xd60], R22 ;  /* 0x000d601601007387 */ /* 0x000fe20000100a00 */
[C---:B------:R-:W-:Y:S02]  /*126a0*/  FMUL R14, R31.reuse, R14 ;  /* 0x0000000e1f0e7220 */ /* 0x040fe40000400000 */
[C---:B------:R-:W-:Y:S01]  /*126b0*/  FMUL R15, R31.reuse, R15 ;  /* 0x0000000f1f0f7220 */ /* 0x040fe20000400000 */
[----:B------:R-:W-:Y:S01]  /*126c0*/  STL.64 [R1+0xd58], R20 ;  /* 0x000d581401007387 */ /* 0x000fe20000100a00 */
[----:B------:R-:W-:-:S02]  /*126d0*/  FMUL R30, R31, R8 ;  /* 0x000000081f1e7220 */ /* 0x000fc40000400000 */
[----:B------:R-:W-:Y:S01]  /*126e0*/  FMUL R31, R31, R4 ;  /* 0x000000041f1f7220 */ /* 0x000fe20000400000 */
[----:B------:R-:W3:Y:S04]  /*126f0*/  LDL.LU R5, [R1+0x674] ;  /* 0x0006740001057983 */ /* 0x000ee80000300800 */
[----:B------:R-:W4:Y:S04]  /*12700*/  LDL.LU R77, [R1+0x638] ;  /* 0x00063800014d7983 */ /* 0x000f280000300800 */
[----:B------:R-:W4:Y:S04]  /*12710*/  LDL R76, [R1+0x3a0] ;  /* 0x0003a000014c7983 */ /* 0x000f280000100800 */
[----:B------:R-:W-:Y:S04]  /*12720*/  STL.64 [R1+0xd70], R26 ;  /* 0x000d701a01007387 */ /* 0x000fe80000100a00 */
[----:B------:R1:W-:Y:S04]  /*12730*/  STL.64 [R1+0xd68], R24 ;  /* 0x000d681801007387 */ /* 0x0003e80000100a00 */
[----:B------:R0:W-:Y:S04]  /*12740*/  STL.64 [R1+0xd80], R30 ;  /* 0x000d801e01007387 */ /* 0x0001e80000100a00 */
[----:B-1----:R-:W4:Y:S04]  /*12750*/  LDL.LU R25, [R1+0x4b0] ;  /* 0x0004b00001197983 */ /* 0x002f280000300800 */
[----:B------:R-:W4:Y:S01]  /*12760*/  LDL.LU R24, [R1+0x4b4] ;  /* 0x0004b40001187983 */ /* 0x000f220000300800 */
[----:B0-----:R-:W-:-:S03]  /*12770*/  LOP3.LUT R31, R3, 0x1c, RZ, 0xc0, !PT ;  /* 0x0000001c031f7812 */ /* 0x001fc600078ec0ff */
        /* <DEDUP_REMOVED lines=10> */
[----:B------:R-:W-:Y:S04]  /*12820*/  STL.64 [R1+0xd78], R28 ;  /* 0x000d781c01007387 */ /* 0x000fe80000100a00 */
[----:B------:R-:W4:Y:S04]  /*12830*/  LDL.LU R8, [R1+0x450] ;  /* 0x0004500001087983 */ /* 0x000f280000300800 */
[----:B------:R-:W4:Y:S04]  /*12840*/  LDL.LU R4, [R1+0x454] ;  /* 0x0004540001047983 */ /* 0x000f280000300800 */
[----:B------:R-:W3:Y:S01]  /*12850*/  LDS R33, [R31.X4+0x20500] ;  /* 0x020500001f217984 */ /* 0x000ee20000004800 */
[----:B------:R-:W-:-:S02]  /*12860*/  F2FP.PACK_AB R47, R68, R69 ;  /* 0x00000045442f723e */ /* 0x000fc400000000ff */
[----:B------:R-:W-:Y:S01]  /*12870*/  F2FP.PACK_AB R48, R72, R73 ;  /* 0x000000494830723e */ /* 0x000fe200000000ff */
[----:B------:R-:W0:Y:S01]  /*12880*/  LDS R35, [R31.X4+0x20580] ;  /* 0x020580001f237984 */ /* 0x000e220000004800 */
[----:B------:R-:W-:Y:S02]  /*12890*/  F2FP.PACK_AB R49, R80, R81 ;  /* 0x000000515031723e */ /* 0x000fe400000000ff */
[----:B------:R-:W-:Y:S01]  /*128a0*/  F2FP.PACK_AB R45, R125, R78 ;  /* 0x0000004e7d2d723e */ /* 0x000fe200000000ff */
[----:B------:R-:W1:Y:S01]  /*128b0*/  LDS R52, [R31.X4+0x20600] ;  /* 0x020600001f347984 */ /* 0x000e620000004800 */
[----:B--2---:R-:W-:Y:S01]  /*128c0*/  FADD R32, -R50, R51 ;  /* 0x0000003332207221 */ /* 0x004fe20000000100 */
[----:B------:R-:W-:Y:S02]  /*128d0*/  F2FP.PACK_AB R51, R113, R0 ;  /* 0x000000007133723e */ /* 0x000fe400000000ff */
[----:B------:R-:W2:Y:S04]  /*128e0*/  LDL.LU R0, [R1+0xe00] ;  /* 0x000e000001007983 */ /* 0x000ea80000300800 */
[----:B------:R-:W2:Y:S01]  /*128f0*/  LDL.LU R12, [R1+0x440] ;  /* 0x00044000010c7983 */ /* 0x000ea20000300800 */
[----:B------:R-:W-:-:S04]  /*12900*/  FMUL R32, R32, 1.4426950216293334961 ;  /* 0x3fb8aa3b20207820 */ /* 0x000fc80000400000 */
[----:B------:R-:W3:Y:S01]  /*12910*/  MUFU.EX2 R34, R32 ;  /* 0x0000002000227308 */ /* 0x000ee20000000800 */
[----:B------:R-:W-:Y:S01]  /*12920*/  F2FP.PACK_AB R50, R84, R85 ;  /* 0x000000555432723e */ /* 0x000fe200000000ff */
[----:B---3--:R-:W-:-:S05]  /*12930*/  FFMA R5, R34, R5, R33 ;  /* 0x0000000522057223 */ /* 0x008fca0000000021 */
[----:B------:R3:W-:Y:S01]  /*12940*/  STL [R1+0x674], R5 ;  /* 0x0006740501007387 */ /* 0x0007e20000100800 */
[----:B----4-:R-:W-:-:S03]  /*12950*/  FADD R32, -R76, R77 ;  /* 0x0000004d4c207221 */ /* 0x010fc60000000100 */
[----:B---3--:R-:W3:Y:S04]  /*12960*/  LDL.LU R5, [R1+0x444] ;  /* 0x0004440001057983 */ /* 0x008ee80000300800 */
[----:B------:R-:W3:Y:S01]  /*12970*/  LDL.LU R46, [R1+0x614] ;  /* 0x00061400012e7983 */ /* 0x000ee20000300800 */
[----:B------:R-:W-:Y:S02]  /*12980*/  FMUL R36, R32, 1.4426950216293334961 ;  /* 0x3fb8aa3b20247820 */ /* 0x000fe40000400000 */
[C---:B------:R-:W-:Y:S02]  /*12990*/  FMUL R32, R34.reuse, R25 ;  /* 0x0000001922207220 */ /* 0x040fe40000400000 */
[C---:B------:R-:W-:Y:S02]  /*129a0*/  FMUL R33, R34.reuse, R24 ;  /* 0x0000001822217220 */ /* 0x040fe40000400000 */
[----:B------:R-:W-:-:S02]  /*129b0*/  FMUL R69, R34, R3 ;  /* 0x0000000322457220 */ /* 0x000fc40000400000 */
[----:B------:R-:W3:Y:S01]  /*129c0*/  LDL.LU R3, [R1+0x63c] ;  /* 0x00063c0001037983 */ /* 0x000ee20000300800 */
[----:B------:R-:W-:-:S03]  /*129d0*/  FMUL R68, R34, R23 ;  /* 0x0000001722447220 */ /* 0x000fc60000400000 */
[----:B------:R-:W0:Y:S01]  /*129e0*/  LDL.LU R25, [R1+0x66c] ;  /* 0x00066c0001197983 */ /* 0x000e220000300800 */
[----:B------:R-:W-:-:S03]  /*129f0*/  FMUL R72, R34, R22 ;  /* 0x0000001622487220 */ /* 0x000fc60000400000 */
[----:B------:R-:W3:Y:S01]  /*12a00*/  LDL.LU R24, [R1+0x4b8] ;  /* 0x0004b80001187983 */ /* 0x000ee20000300800 */
[----:B------:R-:W-:-:S03]  /*12a10*/  FMUL R73, R34, R21 ;  /* 0x0000001522497220 */ /* 0x000fc60000400000 */
[----:B------:R-:W3:Y:S01]  /*12a20*/  LDL.LU R23, [R1+0x4bc] ;  /* 0x0004bc0001177983 */ /* 0x000ee20000300800 */
[----:B------:R-:W-:-:S03]  /*12a30*/  FMUL R76, R34, R20 ;  /* 0x00000014224c7220 */ /* 0x000fc60000400000 */
[----:B------:R-:W3:Y:S01]  /*12a40*/  LDL.LU R22, [R1+0x4a8] ;  /* 0x0004a80001167983 */ /* 0x000ee20000300800 */
[----:B------:R-:W-:-:S03]  /*12a50*/  FMUL R77, R34, R19 ;  /* 0x00000013224d7220 */ /* 0x000fc60000400000 */
[----:B------:R-:W3:Y:S04]  /*12a60*/  LDL.LU R21, [R1+0x4ac] ;  /* 0x0004ac0001157983 */ /* 0x000ee80000300800 */
[----:B------:R-:W3:Y:S04]  /*12a70*/  LDL.LU R20, [R1+0x498] ;  /* 0x0004980001147983 */ /* 0x000ee80000300800 */
[----:B------:R-:W3:Y:S01]  /*12a80*/  LDL.LU R19, [R1+0x49c] ;  /* 0x00049c0001137983 */ /* 0x000ee20000300800 */
[----:B------:R-:W-:-:S03]  /*12a90*/  FMUL R85, R34, R9 ;  /* 0x0000000922557220 */ /* 0x000fc60000400000 */
[----:B------:R-:W3:Y:S01]  /*12aa0*/  LDL.LU R9, [R1+0x488] ;  /* 0x0004880001097983 */ /* 0x000ee20000300800 */
[----:B------:R-:W-:-:S03]  /*12ab0*/  FMUL R113, R34, R4 ;  /* 0x0000000422717220 */ /* 0x000fc60000400000 */
[----:B------:R-:W3:Y:S01]  /*12ac0*/  LDL.LU R4, [R1+0x48c] ;  /* 0x00048c0001047983 */ /* 0x000ee20000300800 */
[----:B------:R-:W-:-:S03]  /*12ad0*/  FMUL R80, R34, R18 ;  /* 0x0000001222507220 */ /* 0x000fc60000400000 */
[----:B------:R-:W-:Y:S01]  /*12ae0*/  STL.64 [R1+0xd90], R14 ;  /* 0x000d900e01007387 */ /* 0x000fe20000100a00 */
[C---:B------:R-:W-:Y:S02]  /*12af0*/  FMUL R81, R34.reuse, R17 ;  /* 0x0000001122517220 */ /* 0x040fe40000400000 */
[C---:B------:R-:W-:Y:S02]  /*12b00*/  FMUL R84, R34.reuse, R16 ;  /* 0x0000001022547220 */ /* 0x040fe40000400000 */
[----:B--2---:R-:W-:-:S05]  /*12b10*/  FMUL R12, R34, R12 ;  /* 0x0000000c220c7220 */ /* 0x004fca0000400000 */
[----:B------:R2:W-:Y:S04]  /*12b20*/  STL.64 [R1+0xd88], R12 ;  /* 0x000d880c01007387 */ /* 0x0005e80000100a00 */
[----:B------:R-:W4:Y:S04]  /*12b30*/  LDL.LU R18, [R1+0x478] ;  /* 0x0004780001127983 */ /* 0x000f280000300800 */
[----:B------:R-:W4:Y:S04]  /*12b40*/  LDL.LU R17, [R1+0x47c] ;  /* 0x00047c0001117983 */ /* 0x000f280000300800 */
[----:B------:R-:W4:Y:S04]  /*12b50*/  LDL.LU R16, [R1+0x468] ;  /* 0x0004680001107983 */ /* 0x000f280000300800 */
[----:B--2---:R-:W2:Y:S01]  /*12b60*/  LDL.LU R12, [R1+0x46c] ;  /* 0x00046c00010c7983 */ /* 0x004ea20000300800 */
[----:B------:R-:W0:Y:S01]  /*12b70*/  MUFU.EX2 R36, R36 ;  /* 0x0000002400247308 */ /* 0x000e220000000800 */
[----:B------:R-:W-:Y:S01]  /*12b80*/  FMUL R8, R34, R8 ;  /* 0x0000000822087220 */ /* 0x000fe20000400000 */
[----:B------:R-:W-:Y:S01]  /*12b90*/  F2FP.PACK_AB R44, R86, R87 ;  /* 0x00000057562c723e */ /* 0x000fe200000000ff */
[----:B---3--:R-:W-:Y:S01]  /*12ba0*/  FMUL R5, R34, R5 ;  /* 0x0000000522057220 */ /* 0x008fe20000400000 */
[----:B------:R-:W-:Y:S01]  /*12bb0*/  F2FP.PACK_AB R46, R46, R79 ;  /* 0x0000004f2e2e723e */ /* 0x000fe200000000ff */
[----:B------:R-:W-:-:S02]  /*12bc0*/  FADD R34, -R0, R3 ;  /* 0x0000000300227221 */ /* 0x000fc40000000100 */
[----:B------:R-:W3:Y:S02]  /*12bd0*/  LDL.LU R3, [R1+0x458] ;  /* 0x0004580001037983 */ /* 0x000ee40000300800 */
[----:B------:R-:W-:Y:S02]  /*12be0*/  FMUL R34, R34, 1.4426950216293334961 ;  /* 0x3fb8aa3b22227820 */ /* 0x000fe40000400000 */
[C---:B0-----:R-:W-:Y:S01]  /*12bf0*/  FFMA R25, R36.reuse, R25, R35 ;  /* 0x0000001924197223 */ /* 0x041fe20000000023 */
[----:B------:R-:W3:Y:S01]  /*12c00*/  LDL.LU R0, [R1+0x45c] ;  /* 0x00045c0001007983 */ /* 0x000ee20000300800 */
[----:B------:R0:W1:Y:S01]  /*12c10*/  MUFU.EX2 R125, R34 ;  /* 0x00000022007d7308 */ /* 0x0000620000000800 */
[C---:B------:R-:W-:Y:S02]  /*12c20*/  FMUL R35, R36.reuse, R23 ;  /* 0x0000001724237220 */ /* 0x040fe40000400000 */
[----:B------:R1:W-:Y:S01]  /*12c30*/  STL [R1+0x66c], R25 ;  /* 0x00066c1901007387 */ /* 0x0003e20000100800 */
[----:B0-----:R-:W-:-:S05]  /*12c40*/  FMUL R34, R36, R24 ;  /* 0x0000001824227220 */ /* 0x001fca0000400000 */
[----:B------:R-:W-:Y:S04]  /*12c50*/  STL.64 [R1+0xda0], R34 ;  /* 0x000da02201007387 */ /* 0x000fe80000100a00 */
[----:B------:R-:W-:Y:S01]  /*12c60*/  STL.64 [R1+0xd98], R32 ;  /* 0x000d982001007387 */ /* 0x000fe20000100a00 */
[C---:B------:R-:W-:Y:S02]  /*12c70*/  FMUL R78, R36.reuse, R9 ;  /* 0x00000009244e7220 */ /* 0x040fe40000400000 */
[----:B------:R-:W-:Y:S02]  /*12c80*/  FMUL R79, R36, R4 ;  /* 0x00000004244f7220 */ /* 0x000fe40000400000 */
        /* <DEDUP_REMOVED lines=11> */
[----:B------:R-:W3:Y:S01]  /*12d40*/  LDL.LU R30, [R1+0x5ec] ;  /* 0x0005ec00011e7983 */ /* 0x000ee20000300800 */
[----:B------:R-:W-:Y:S01]  /*12d50*/  F2FP.PACK_AB R42, R74, R75 ;  /* 0x0000004b4a2a723e */ /* 0x000fe200000000ff */
[----:B------:R-:W-:Y:S01]  /*12d60*/  FMUL R74, R36, R20 ;  /* 0x00000014244a7220 */ /* 0x000fe20000400000 */
[----:B------:R-:W-:Y:S01]  /*12d70*/  F2FP.PACK_AB R41, R70, R71 ;  /* 0x000000474629723e */ /* 0x000fe200000000ff */
[----:B------:R-:W-:-:S02]  /*12d80*/  FMUL R71, R36, R21 ;  /* 0x0000001524477220 */ /* 0x000fc40000400000 */
[----:B------:R-:W-:Y:S01]  /*12d90*/  FMUL R70, R36, R22 ;  /* 0x0000001624467220 */ /* 0x000fe20000400000 */
[----:B------:R-:W-:Y:S01]  /*12da0*/  F2FP.PACK_AB R43, R82, R83 ;  /* 0x00000053522b723e */ /* 0x000fe200000000ff */
[C---:B------:R-:W-:Y:S02]  /*12db0*/  FMUL R75, R36.reuse, R19 ;  /* 0x00000013244b7220 */ /* 0x040fe40000400000 */
[C---:B--2---:R-:W-:Y:S02]  /*12dc0*/  FMUL R87, R36.reuse, R12 ;  /* 0x0000000c24577220 */ /* 0x044fe40000400000 */
[----:B------:R-:W2:Y:S04]  /*12dd0*/  LDL.LU R12, [R1+0x668] ;  /* 0x00066800010c7983 */ /* 0x000ea80000300800 */
[----:B------:R-:W2:Y:S04]  /*12de0*/  LDL.LU R24, [R1+0x5e0] ;  /* 0x0005e00001187983 */ /* 0x000ea80000300800 */
[----:B-1----:R-:W2:Y:S04]  /*12df0*/  LDL.LU R25, [R1+0x5dc] ;  /* 0x0005dc0001197983 */ /* 0x002ea80000300800 */
[----:B------:R-:W2:Y:S04]  /*12e00*/  LDL.LU R26, [R1+0x5d8] ;  /* 0x0005d800011a7983 */ /* 0x000ea80000300800 */
[----:B------:R-:W2:Y:S01]  /*12e10*/  LDL.LU R27, [R1+0x5d4] ;  /* 0x0005d400011b7983 */ /* 0x000ea20000300800 */
[----:B----4-:R-:W-:-:S03]  /*12e20*/  FMUL R86, R36, R16 ;  /* 0x0000001024567220 */ /* 0x010fc60000400000 */
[----:B------:R-:W4:Y:S01]  /*12e30*/  LDL.LU R20, [R1+0x5d0] ;  /* 0x0005d00001147983 */ /* 0x000f220000300800 */
[----:B------:R-:W-:-:S03]  /*12e40*/  FMUL R83, R36, R17 ;  /* 0x0000001124537220 */ /* 0x000fc60000400000 */
[----:B------:R-:W4:Y:S01]  /*12e50*/  LDL.LU R21, [R1+0x5cc] ;  /* 0x0005cc0001157983 */ /* 0x000f220000300800 */
[----:B------:R-:W-:-:S03]  /*12e60*/  FMUL R82, R36, R18 ;  /* 0x0000001224527220 */ /* 0x000fc60000400000 */
        /* <DEDUP_REMOVED lines=11> */
[----:B---3--:R-:W-:-:S02]  /*12f20*/  FMUL R3, R36, R3 ;  /* 0x0000000324037220 */ /* 0x008fc40000400000 */
[----:B------:R-:W-:Y:S01]  /*12f30*/  FMUL R0, R36, R0 ;  /* 0x0000000024007220 */ /* 0x000fe20000400000 */
[----:B------:R-:W-:Y:S02]  /*12f40*/  F2FP.PACK_AB R40, R13, R40 ;  /* 0x000000280d28723e */ /* 0x000fe400000000ff */
[----:B------:R-:W0:Y:S01]  /*12f50*/  LDS R13, [R31.X4+0x20680] ;  /* 0x020680001f0d7984 */ /* 0x000e220000004800 */
[----:B------:R-:W-:-:S03]  /*12f60*/  F2FP.PACK_AB R39, R29, R39 ;  /* 0x000000271d27723e */ /* 0x000fc600000000ff */
[----:B------:R-:W1:Y:S01]  /*12f70*/  S2R R29, SR_TID.X ;  /* 0x00000000001d7919 */ /* 0x000e620000002100 */
[C---:B------:R-:W-:Y:S02]  /*12f80*/  FMUL R4, R36.reuse, R4 ;  /* 0x0000000424047220 */ /* 0x040fe40000400000 */
[----:B------:R-:W-:Y:S01]  /*12f90*/  FMUL R9, R36, R9 ;  /* 0x0000000924097220 */ /* 0x000fe20000400000 */
[----:B------:R-:W-:Y:S02]  /*12fa0*/  F2FP.PACK_AB R38, R14, R38 ;  /* 0x000000260e26723e */ /* 0x000fe400000000ff */
[----:B------:R-:W-:Y:S02]  /*12fb0*/  F2FP.PACK_AB R36, R28, R30 ;  /* 0x0000001e1c24723e */ /* 0x000fe400000000ff */
[----:B-1----:R-:W-:Y:S02]  /*12fc0*/  LOP3.LUT R30, R29, 0xff, RZ, 0xc0, !PT ;  /* 0x000000ff1d1e7812 */ /* 0x002fe400078ec0ff */
[----:B------:R-:W-:Y:S01]  /*12fd0*/  SHF.R.U32.HI R14, RZ, 0x2, R29 ;  /* 0x00000002ff0e7819 */ /* 0x000fe2000001161d */
[----:B--2---:R-:W-:-:S05]  /*12fe0*/  FFMA R12, R125, R12, R52 ;  /* 0x0000000c7d0c7223 */ /* 0x004fca0000000034 */
[----:B------:R1:W-:Y:S04]  /*12ff0*/  STL [R1+0x668], R12 ;  /* 0x0006680c01007387 */ /* 0x0003e80000100800 */
[----:B0-----:R-:W-:Y:S04]  /*13000*/  STL [R1+0x5f0], R13 ;  /* 0x0005f00d01007387 */ /* 0x001fe80000100800 */
[----:B------:R-:W-:Y:S01]  /*13010*/  LDS R13, [R31.X4+0x20780] ;  /* 0x020780001f0d7984 */ /* 0x000fe20000004800 */
[----:B-1----:R-:W-:-:S05]  /*13020*/  IMAD.SHL.U32 R12, R30, 0x2, RZ ;  /* 0x000000021e0c7824 */ /* 0x002fca00078e00ff */
[----:B------:R-:W-:Y:S02]  /*13030*/  LOP3.LUT R12, R12, 0x30, R14, 0x78, !PT ;  /* 0x000000300c0c7812 */ /* 0x000fe400078e780e */
[----:B------:R-:W0:Y:S04]  /*13040*/  LDS R14, [R31.X4+0x20700] ;  /* 0x020700001f0e7984 */ /* 0x000e280000004800 */
[----:B------:R-:W-:Y:S06]  /*13050*/  BAR.SYNC.DEFER_BLOCKING 0x0 ;  /* 0x0000000000007b1d */ /* 0x000fec0000010000 */
        /* <DEDUP_REMOVED lines=16> */
[----:B0-----:R-:W-:Y:S04]  /*13160*/  STL [R1+0x5ec], R14 ;  /* 0x0005ec0e01007387 */ /* 0x001fe80000100800 */
[----:B------:R-:W-:Y:S04]  /*13170*/  STS.U16 [R12+0x22000], R112 ;  /* 0x022000700c007388 */ /* 0x000fe80000000400 */
[----:B------:R-:W-:Y:S04]  /*13180*/  STL [R1+0x5e8], R13 ;  /* 0x0005e80d01007387 */ /* 0x000fe80000100800 */
[----:B------:R0:W-:Y:S04]  /*13190*/  STS.U16 [R12+0x22200], R2 ;  /* 0x022200020c007388 */ /* 0x0001e80000000400 */
[----:B------:R1:W-:Y:S04]  /*131a0*/  STS.U16 [R12+0x22400], R102 ;  /* 0x022400660c007388 */ /* 0x0003e80000000400 */
[----:B------:R2:W-:Y:S04]  /*131b0*/  STS.U16 [R12+0x22600], R100 ;  /* 0x022600640c007388 */ /* 0x0005e80000000400 */
[----:B0-----:R-:W3:Y:S04]  /*131c0*/  LDL.LU R2, [R1+0xdfc] ;  /* 0x000dfc0001027983 */ /* 0x001ee80000300800 */
[----:B-1----:R-:W4:Y:S04]  /*131d0*/  LDL.LU R102, [R1+0xdf8] ;  /* 0x000df80001667983 */ /* 0x002f280000300800 */
[----:B--2---:R-:W2:Y:S04]  /*131e0*/  LDL.LU R100, [R1+0xdf4] ;  /* 0x000df40001647983 */ /* 0x004ea80000300800 */
[----:B------:R0:W-:Y:S04]  /*131f0*/  STS.U16 [R12+0x22800], R103 ;  /* 0x022800670c007388 */ /* 0x0001e80000000400 */
[----:B------:R1:W-:Y:S04]  /*13200*/  STS.U16 [R12+0x22a00], R101 ;  /* 0x022a00650c007388 */ /* 0x0003e80000000400 */
[----:B------:R1:W-:Y:S04]  /*13210*/  STS.U16 [R12+0x22c00], R107 ;  /* 0x022c006b0c007388 */ /* 0x0003e80000000400 */
[----:B0-----:R-:W2:Y:S04]  /*13220*/  LDL.LU R103, [R1+0xdf0] ;  /* 0x000df00001677983 */ /* 0x001ea80000300800 */
[----:B-1----:R-:W2:Y:S04]  /*13230*/  LDL.LU R101, [R1+0xdec] ;  /* 0x000dec0001657983 */ /* 0x002ea80000300800 */
[----:B------:R-:W2:Y:S04]  /*13240*/  LDL.LU R107, [R1+0xde8] ;  /* 0x000de800016b7983 */ /* 0x000ea80000300800 */
[----:B------:R0:W-:Y:S04]  /*13250*/  STS.U16 [R12+0x22e00], R106 ;  /* 0x022e006a0c007388 */ /* 0x0001e80000000400 */
[----:B------:R1:W-:Y:S04]  /*13260*/  STS.U16 [R12+0x23000], R104 ;  /* 0x023000680c007388 */ /* 0x0003e80000000400 */
[----:B------:R1:W-:Y:S04]  /*13270*/  STS.U16 [R12+0x23200], R105 ;  /* 0x023200690c007388 */ /* 0x0003e80000000400 */
[----:B0-----:R-:W2:Y:S04]  /*13280*/  LDL.LU R106, [R1+0xde4] ;  /* 0x000de400016a7983 */ /* 0x001ea80000300800 */
[----:B-1----:R-:W2:Y:S04]  /*13290*/  LDL.LU R104, [R1+0xde0] ;  /* 0x000de00001687983 */ /* 0x002ea80000300800 */
[----:B------:R-:W2:Y:S04]  /*132a0*/  LDL.LU R105, [R1+0xddc] ;  /* 0x000ddc0001697983 */ /* 0x000ea80000300800 */
[----:B------:R-:W2:Y:S04]  /*132b0*/  LDL R13, [R1+0x3d0] ;  /* 0x0003d000010d7983 */ /* 0x000ea80000100800 */
        /* <DEDUP_REMOVED lines=38> */
[----:B0-----:R-:W3:Y:S04]  /*13520*/  LDL R12, [R1+0x5e4] ;  /* 0x0005e400010c7983 */ /* 0x001ee80000100800 */
        /* <DEDUP_REMOVED lines=10> */
[----:B------:R-:W0:Y:S01]  /*135d0*/  S2R R123, SR_TID.X ;  /* 0x00000000007b7919 */ /* 0x000e220000002100 */
[----:B------:R-:W-:Y:S01]  /*135e0*/  F2FP.PACK_AB R37, R15, R37 ;  /* 0x000000250f25723e */ /* 0x000fe200000000ff */
[C---:B0-----:R-:W-:Y:S01]  /*135f0*/  IMAD.SHL.U32 R112, R123.reuse, 0x8, RZ ;  /* 0x000000087b707824 */ /* 0x041fe200078e00ff */
[----:B------:R-:W-:-:S04]  /*13600*/  SHF.L.U32 R114, R123, 0x6, RZ ;  /* 0x000000067b727819 */ /* 0x000fc800000006ff */
[----:B------:R-:W-:-:S04]  /*13610*/  LOP3.LUT R112, R112, 0x30, RZ, 0xc0, !PT ;  /* 0x0000003070707812 */ /* 0x000fc800078ec0ff */
[----:B------:R-:W-:-:S04]  /*13620*/  LOP3.LUT R112, R112, 0x3c0, R114, 0xf8, !PT ;  /* 0x000003c070707812 */ /* 0x000fc800078ef872 */
[----:B------:R-:W-:Y:S01]  /*13630*/  LOP3.LUT R112, R112, 0x10, R123, 0x78, !PT ;  /* 0x0000001070707812 */ /* 0x000fe200078e787b */
[----:B--2---:R-:W-:Y:S04]  /*13640*/  STS [R13+0x28000], R51 ;  /* 0x028000330d007388 */ /* 0x004fe80000000800 */
[----:B------:R-:W-:Y:S04]  /*13650*/  STS [R13+0x28200], R50 ;  /* 0x028200320d007388 */ /* 0x000fe80000000800 */
        /* <DEDUP_REMOVED lines=14> */
[----:B------:R-:W-:Y:S06]  /*13740*/  BAR.SYNC.DEFER_BLOCKING 0x0 ;  /* 0x0000000000007b1d */ /* 0x000fec0000010000 */
[----:B------:R-:W-:Y:S01]  /*13750*/  LDSM.16.M88.4 R88, [R112+0x28000] ;  /* 0x028000007058783b */ /* 0x000fe20000000200 */
[----:B------:R-:W-:Y:S01]  /*13760*/  MOV R122, R105 ;  /* 0x00000069007a7202 */ /* 0x000fe20000000f00 */
[----:B------:R-:W-:-:S02]  /*13770*/  IMAD.MOV.U32 R123, RZ, RZ, R104 ;  /* 0x000000ffff7b7224 */ /* 0x000fc400078e0068 */
[----:B------:R-:W2:Y:S04]  /*13780*/  LDL.LU R105, [R1+0xdd8] ;  /* 0x000dd80001697983 */ /* 0x000ea80000300800 */
[----:B------:R-:W2:Y:S01]  /*13790*/  LDL.LU R104, [R1+0xdd4] ;  /* 0x000dd40001687983 */ /* 0x000ea20000300800 */
[----:B------:R-:W-:Y:S01]  /*137a0*/  MOV R26, R101 ;  /* 0x00000065001a7202 */ /* 0x000fe20000000f00 */
[----:B------:R-:W-:Y:S02]  /*137b0*/  IMAD.MOV.U32 R27, RZ, RZ, R103 ;  /* 0x000000ffff1b7224 */ /* 0x000fe400078e0067 */
[----:B------:R-:W-:Y:S04]  /*137c0*/  LDSM.16.M88.4 R92, [R112+0x28400] ;  /* 0x02840000705c783b */ /* 0x000fe80000000200 */
[----:B------:R-:W-:Y:S04]  /*137d0*/  LDSM.16.M88.4 R96, [R112+0x28800] ;  /* 0x028800007060783b */ /* 0x000fe80000000200 */
[----:B---3--:R-:W4:Y:S04]  /*137e0*/  LDSM.16.M88.4 R44, [R12+0x22000] ;  /* 0x022000000c2c783b */ /* 0x008f280000000200 */
[----:B------:R-:W0:Y:S04]  /*137f0*/  LDSM.16.M88.4 R36, [R12+0x20000] ;  /* 0x020000000c24783b */ /* 0x000e280000000200 */
[----:B------:R-:W1:Y:S04]  /*13800*/  LDSM.16.M88.4 R40, [R12+0x21000] ;  /* 0x021000000c28783b */ /* 0x000e680000000200 */
[----:B------:R-:W3:Y:S04]  /*13810*/  LDSM.16.M88.4 R48, [R12+0x23000] ;  /* 0x023000000c30783b */ /* 0x000ee80000000200 */
[----:B------:R-:W1:Y:S04]  /*13820*/  LDSM.16.M88.4 R52, [R12+0x24000] ;  /* 0x024000000c34783b */ /* 0x000e680000000200 */
[----:B------:R-:W3:Y:S04]  /*13830*/  LDSM.16.M88.4 R56, [R12+0x25000] ;  /* 0x025000000c38783b */ /* 0x000ee80000000200 */
[----:B------:R-:W3:Y:S04]  /*13840*/  LDSM.16.M88.4 R60, [R12+0x26000] ;  /* 0x026000000c3c783b */ /* 0x000ee80000000200 */
[----:B------:R4:W3:Y:S02]  /*13850*/  LDSM.16.M88.4 R64, [R12+0x27000] ;  /* 0x027000000c40783b */ /* 0x0008e40000000200 */
[C---:B----4-:R-:W-:Y:S08]  /*13860*/  HMMA.16816.F32 R12, R88.reuse, R44, R120 ;  /* 0x0000002c580c723c */ /* 0x050ff00000001878 */
[C---:B0-----:R-:W-:Y:S01]  /*13870*/  HMMA.16816.F32 R20, R88.reuse, R36, R108 ;  /* 0x000000245814723c */ /* 0x041fe2000000186c */
[----:B------:R-:W-:Y:S07]  /*13880*/  STL [R1+0xc74], R38 ;  /* 0x000c742601007387 */ /* 0x000fee0000100800 */
[----:B-1----:R-:W-:Y:S01]  /*13890*/  HMMA.16816.F32 R16, R88, R40, R116 ;  /* 0x000000285810723c */ /* 0x002fe20000001874 */
[----:B------:R-:W-:Y:S04]  /*138a0*/  STL [R1+0xc70], R39 ;  /* 0x000c702701007387 */ /* 0x000fe80000100800 */
[----:B------:R-:W-:Y:S04]  /*138b0*/  STL [R1+0xc78], R42 ;  /* 0x000c782a01007387 */ /* 0x000fe80000100800 */
[----:B------:R-:W-:Y:S04]  /*138c0*/  STL [R1+0xc6c], R43 ;  /* 0x000c6c2b01007387 */ /* 0x000fe80000100800 */
[----:B------:R-:W-:Y:S04]  /*138d0*/  STL [R1+0xc64], R46 ;  /* 0x000c642e01007387 */ /* 0x000fe80000100800 */
[----:B------:R0:W-:Y:S04]  /*138e0*/  STL [R1+0xc60], R47 ;  /* 0x000c602f01007387 */ /* 0x0001e80000100800 */
[----:B---3--:R-:W-:Y:S04]  /*138f0*/  STL [R1+0xc7c], R50 ;  /* 0x000c7c3201007387 */ /* 0x008fe80000100800 */
[----:B------:R1:W-:Y:S04]  /*13900*/  STL [R1+0xc68], R51 ;  /* 0x000c683301007387 */ /* 0x0003e80000100800 */
[----:B------:R-:W-:Y:S04]  /*13910*/  STL [R1+0xc84], R54 ;  /* 0x000c843601007387 */ /* 0x000fe80000100800 */
[----:B------:R-:W-:Y:S04]  /*13920*/  STL [R1+0xc80], R55 ;  /* 0x000c803701007387 */ /* 0x000fe80000100800 */
[----:B------:R-:W-:Y:S04]  /*13930*/  STL [R1+0xc8c], R58 ;  /* 0x000c8c3a01007387 */ /* 0x000fe80000100800 */
[----:B------:R-:W-:Y:S01]  /*13940*/  STL [R1+0xc88], R59 ;  /* 0x000c883b01007387 */ /* 0x000fe20000100800 */
[----:B0-----:R-:W-:-:S03]  /*13950*/  IMAD.MOV.U32 R47, RZ, RZ, R15 ;  /* 0x000000ffff2f7224 */ /* 0x001fc600078e000f */
[----:B------:R-:W-:Y:S01]  /*13960*/  STL [R1+0xc94], R62 ;  /* 0x000c943e01007387 */ /* 0x000fe20000100800 */
[----:B------:R-:W-:-:S03]  /*13970*/  MOV R46, R14 ;  /* 0x0000000e002e7202 */ /* 0x000fc60000000f00 */
[----:B------:R-:W-:Y:S01]  /*13980*/  STL [R1+0xc90], R63 ;  /* 0x000c903f01007387 */ /* 0x000fe20000100800 */
[----:B-1----:R-:W-:-:S03]  /*13990*/  IMAD.MOV.U32 R51, RZ, RZ, R13 ;  /* 0x000000ffff337224 */ /* 0x002fc600078e000d */
[----:B------:R-:W-:Y:S01]  /*139a0*/  STL [R1+0xc9c], R66 ;  /* 0x000c9c4201007387 */ /* 0x000fe20000100800 */
[----:B------:R-:W-:-:S03]  /*139b0*/  MOV R43, R12 ;  /* 0x0000000c002b7202 */ /* 0x000fc60000000f00 */
[----:B------:R-:W-:Y:S04]  /*139c0*/  STL [R1+0xc98], R67 ;  /* 0x000c984301007387 */ /* 0x000fe80000100800 */
[----:B------:R-:W-:Y:S04]  /*139d0*/  STL.64 [R1+0x380], R20 ;  /* 0x0003801401007387 */ /* 0x000fe80000100a00 */
[----:B------:R-:W-:Y:S04]  /*139e0*/  STL.64 [R1+0x388], R22 ;  /* 0x0003881601007387 */ /* 0x000fe80000100a00 */
[----:B------:R-:W-:Y:S04]  /*139f0*/  STL.64 [R1+0x370], R16 ;  /* 0x0003701001007387 */ /* 0x000fe80000100a00 */
[----:B------:R0:W-:Y:S04]  /*13a00*/  STL.64 [R1+0x378], R18 ;  /* 0x0003781201007387 */ /* 0x0001e80000100a00 */
[----:B------:R-:W-:Y:S04]  /*13a10*/  STL [R1+0xcac], R47 ;  /* 0x000cac2f01007387 */ /* 0x000fe80000100800 */
[----:B------:R-:W-:Y:S04]  /*13a20*/  STL [R1+0xca8], R46 ;  /* 0x000ca82e01007387 */ /* 0x000fe80000100800 */
[----:B------:R-:W-:Y:S01]  /*13a30*/  STL [R1+0xca4], R51 ;  /* 0x000ca43301007387 */ /* 0x000fe20000100800 */
[----:B0-----:R-:W-:-:S03]  /*13a40*/  MOV R18, R100 ;  /* 0x0000006400127202 */ /* 0x001fc60000000f00 */
[----:B------:R-:W-:Y:S01]  /*13a50*/  STL [R1+0xca0], R43 ;  /* 0x000ca02b01007387 */ /* 0x000fe20000100800 */
[----:B------:R-:W-:-:S03]  /*13a60*/  IMAD.MOV.U32 R19, RZ, RZ, R102 ;  /* 0x000000ffff137224 */ /* 0x000fc600078e0066 */
[----:B------:R-:W3:Y:S04]  /*13a70*/  LDL.LU R16, [R1+0x120] ;  /* 0x0001200001107983 */ /* 0x000ee80000300800 */
[----:B------:R-:W3:Y:S04]  /*13a80*/  LDL.LU R17, [R1+0x124] ;  /* 0x0001240001117983 */ /* 0x000ee80000300800 */
[----:B------:R-:W4:Y:S04]  /*13a90*/  LDL.LU R100, [R1+0xdd0] ;  /* 0x000dd00001647983 */ /* 0x000f280000300800 */
[----:B------:R-:W2:Y:S04]  /*13aa0*/  LDL.LU R102, [R1+0xdcc] ;  /* 0x000dcc0001667983 */ /* 0x000ea80000300800 */
[----:B------:R-:W3:Y:S04]  /*13ab0*/  LDL.LU R20, [R1+0x130] ;  /* 0x0001300001147983 */ /* 0x000ee80000300800 */
[----:B------:R-:W3:Y:S04]  /*13ac0*/  LDL.LU R21, [R1+0x134] ;  /* 0x0001340001157983 */ /* 0x000ee80000300800 */
[----:B------:R-:W3:Y:S04]  /*13ad0*/  LDL.LU R22, [R1+0x138] ;  /* 0x0001380001167983 */ /* 0x000ee80000300800 */
[----:B------:R-:W3:Y:S01]  /*13ae0*/  LDL.LU R23, [R1+0x13c] ;  /* 0x00013c0001177983 */ /* 0x000ee20000300800 */
[----:B----4-:R-:W-:-:S03]  /*13af0*/  MOV R24, R100 ;  /* 0x0000006400187202 */ /* 0x010fc60000000f00 */
[----:B------:R-:W4:Y:S01]  /*13b00*/  LDL.LU R100, [R1+0xdc8] ;  /* 0x000dc80001647983 */ /* 0x000f220000300800 */
[----:B--2---:R-:W-:-:S03]  /*13b10*/  IMAD.MOV.U32 R25, RZ, RZ, R102 ;  /* 0x000000ffff197224 */ /* 0x004fc600078e0066 */
[----:B------:R-:W2:Y:S01]  /*13b20*/  LDL.LU R102, [R1+0xdc4] ;  /* 0x000dc40001667983 */ /* 0x000ea20000300800 */
[----:B------:R-:W-:Y:S03]  /*13b30*/  HMMA.16816.F32 R12, R88, R48, R104 ;  /* 0x00000030580c723c */ /* 0x000fe60000001868 */
[----:B------:R-:W3:Y:S04]  /*13b40*/  LDL.LU R101, [R1+0xdc0] ;  /* 0x000dc00001657983 */ /* 0x000ee80000300800 */
[----:B------:R-:W3:Y:S11]  /*13b50*/  LDL.LU R103, [R1+0xdbc] ;  /* 0x000dbc0001677983 */ /* 0x000ef60000300800 */
[----:B------:R-:W-:Y:S06]  /*13b60*/  @!UPT UIADD3 URZ, URZ, URZ, URZ ;  /* 0x0000003f3f3ff290 */ /* 0x000fec000fffe03f */
[----:B------:R-:W-:Y:S01]  /*13b70*/  MOV R50, R12 ;  /* 0x0000000c00327202 */ /* 0x000fe20000000f00 */
[----:B------:R-:W-:Y:S01]  /*13b80*/  IMAD.MOV.U32 R42, RZ, RZ, R13 ;  /* 0x000000ffff2a7224 */ /* 0x000fe200078e000d */
[----:B------:R-:W4:Y:S01]  /*13b90*/  LDL.LU R12, [R1+0x1a0] ;  /* 0x0001a000010c7983 */ /* 0x000f220000300800 */
[----:B------:R-:W-:Y:S01]  /*13ba0*/  MOV R38, R14 ;  /* 0x0000000e00267202 */ /* 0x000fe20000000f00 */
[----:B------:R-:W-:Y:S02]  /*13bb0*/  IMAD.MOV.U32 R39, RZ, RZ, R15 ;  /* 0x000000ffff277224 */ /* 0x000fe400078e000f */
[----:B------:R-:W4:Y:S04]  /*13bc0*/  LDL.LU R13, [R1+0x1a4] ;  /* 0x0001a400010d7983 */ /* 0x000f280000300800 */
[----:B------:R-:W4:Y:S01]  /*13bd0*/  LDL.LU R14, [R1+0x1a8] ;  /* 0x0001a800010e7983 */ /* 0x000f220000300800 */
[----:B--2---:R-:W-:-:S03]  /*13be0*/  MOV R15, R102 ;  /* 0x00000066000f7202 */ /* 0x004fc60000000f00 */
[----:B------:R-:W2:Y:S04]  /*13bf0*/  LDL.LU R102, [R1+0xdb8] ;  /* 0x000db80001667983 */ /* 0x000ea80000300800 */
[----:B------:R-:W2:Y:S01]  /*13c00*/  LDL.LU R120, [R1+0x180] ;  /* 0x0001800001787983 */ /* 0x000ea20000300800 */
[----:B---3--:R-:W-:-:S03]  /*13c10*/  IMAD.MOV.U32 R123, RZ, RZ, R103 ;  /* 0x000000ffff7b7224 */ /* 0x008fc600078e0067 */
[----:B------:R-:W3:Y:S04]  /*13c20*/  LDL.LU R121, [R1+0x184] ;  /* 0x0001840001797983 */ /* 0x000ee80000300800 */
[----:B------:R-:W3:Y:S01]  /*13c30*/  LDL.LU R122, [R1+0x188] ;  /* 0x00018800017a7983 */ /* 0x000ee20000300800 */
[----:B------:R-:W-:-:S03]  /*13c40*/  IMAD.MOV.U32 R35, RZ, RZ, R101 ;  /* 0x000000ffff237224 */ /* 0x000fc600078e0065 */
[----:B------:R-:W3:Y:S01]  /*13c50*/  LDL.LU R103, [R1+0xdb4] ;  /* 0x000db40001677983 */ /* 0x000ee20000300800 */
[----:B----4-:R-:W-:-:S03]  /*13c60*/  MOV R28, R100 ;  /* 0x00000064001c7202 */ /* 0x010fc60000000f00 */
[----:B------:R-:W4:Y:S04]  /*13c70*/  LDL.LU R32, [R1+0x1b0] ;  /* 0x0001b00001207983 */ /* 0x000f280000300800 */
[----:B------:R-:W4:Y:S01]  /*13c80*/  LDL.LU R33, [R1+0x1b4] ;  /* 0x0001b40001217983 */ /* 0x000f220000300800 */
[----:B--2---:R-:W-:-:S03]  /*13c90*/  MOV R34, R102 ;  /* 0x0000006600227202 */ /* 0x004fc60000000f00 */
[----:B------:R-:W2:Y:S04]  /*13ca0*/  LDL.LU R102, [R1+0xdb0] ;  /* 0x000db00001667983 */ /* 0x000ea80000300800 */
[----:B------:R-:W2:Y:S04]  /*13cb0*/  LDL.LU R101, [R1+0xdac] ;  /* 0x000dac0001657983 */ /* 0x000ea80000300800 */
[----:B------:R-:W2:Y:S04]  /*13cc0*/  LDL.LU R100, [R1+0xda8] ;  /* 0x000da80001647983 */ /* 0x000ea80000300800 */
[----:B------:R-:W2:Y:S04]  /*13cd0*/  LDL.LU R29, [R1+0x194] ;  /* 0x00019400011d7983 */ /* 0x000ea80000300800 */
[----:B------:R-:W2:Y:S04]  /*13ce0*/  LDL.LU R30, [R1+0x198] ;  /* 0x00019800011e7983 */ /* 0x000ea80000300800 */
[----:B------:R-:W2:Y:S04]  /*13cf0*/  LDL.LU R31, [R1+0x19c] ;  /* 0x00019c00011f7983 */ /* 0x000ea80000300800 */
[----:B------:R-:W-:Y:S04]  /*13d00*/  STL [R1+0xcbc], R39 ;  /* 0x000cbc2701007387 */ /* 0x000fe80000100800 */
[----:B------:R-:W-:Y:S04]  /*13d10*/  STL [R1+0xcb8], R38 ;  /* 0x000cb82601007387 */ /* 0x000fe80000100800 */
[----:B------:R-:W-:Y:S04]  /*13d20*/  STL [R1+0xcb4], R42 ;  /* 0x000cb42a01007387 */ /* 0x000fe80000100800 */
[----:B------:R-:W-:Y:S04]  /*13d30*/  STL [R1+0xcb0], R50 ;  /* 0x000cb03201007387 */ /* 0x000fe80000100800 */
[----:B------:R-:W2:Y:S04]  /*13d40*/  LDL.LU R108, [R1+0x110] ;  /* 0x00011000016c7983 */ /* 0x000ea80000300800 */
[----:B------:R-:W2:Y:S04]  /*13d50*/  LDL.LU R109, [R1+0x114] ;  /* 0x00011400016d7983 */ /* 0x000ea80000300800 */
[----:B------:R-:W2:Y:S04]  /*13d60*/  LDL.LU R110, [R1+0x118] ;  /* 0x00011800016e7983 */ /* 0x000ea80000300800 */
[----:B------:R-:W2:Y:S01]  /*13d70*/  LDL.LU R111, [R1+0x11c] ;  /* 0x00011c00016f7983 */ /* 0x000ea20000300800 */
[C---:B---3--:R-:W-:Y:S03]  /*13d80*/  HMMA.16816.F32 R104, R88.reuse, R56, R120 ;  /* 0x000000385868723c */ /* 0x048fe60000001878 */
[----:B------:R-:W3:Y:S04]  /*13d90*/  LDL.LU R116, [R1+0x100] ;  /* 0x0001000001747983 */ /* 0x000ee80000300800 */
[----:B------:R-:W3:Y:S04]  /*13da0*/  LDL.LU R117, [R1+0x104] ;  /* 0x0001040001757983 */ /* 0x000ee80000300800 */
[----:B------:R-:W3:Y:S04]  /*13db0*/  LDL.LU R118, [R1+0x108] ;  /* 0x0001080001767983 */ /* 0x000ee80000300800 */
[----:B------:R-:W3:Y:S01]  /*13dc0*/  LDL.LU R119, [R1+0x10c] ;  /* 0x00010c0001777983 */ /* 0x000ee20000300800 */
[C---:B----4-:R-:W-:Y:S08]  /*13dd0*/  HMMA.16816.F32 R32, R88.reuse, R60, R32 ;  /* 0x0000003c5820723c */ /* 0x050ff00000001820 */
[----:B--2---:R-:W-:Y:S11]  /*13de0*/  HMMA.16816.F32 R100, R88, R52, R100 ;  /* 0x000000345864723c */ /* 0x004ff60000001864 */
[----:B------:R-:W-:Y:S11]  /*13df0*/  @!UPT UIADD3 URZ, URZ, URZ, URZ ;  /* 0x0000003f3f3ff290 */ /* 0x000ff6000fffe03f */
[----:B------:R-:W-:Y:S02]  /*13e00*/  @!UPT UIADD3 URZ, URZ, URZ, URZ ;  /* 0x0000003f3f3ff290 */ /* 0x000fe4000fffe03f */
[----:B------:R-:W-:Y:S01]  /*13e10*/  MOV R55, R103 ;  /* 0x0000006700377202 */ /* 0x000fe20000000f00 */
[----:B------:R-:W-:Y:S01]  /*13e20*/  IMAD.MOV.U32 R54, RZ, RZ, R102 ;  /* 0x000000ffff367224 */ /* 0x000fe200078e0066 */
[----:B------:R-:W-:Y:S01]  /*13e30*/  MOV R59, R101 ;  /* 0x00000065003b7202 */ /* 0x000fe20000000f00 */
[----:B------:R-:W-:Y:S02]  /*13e40*/  IMAD.MOV.U32 R58, RZ, RZ, R100 ;  /* 0x000000ffff3a7224 */ /* 0x000fe400078e0064 */
[----:B------:R-:W-:Y:S04]  /*13e50*/  STL [R1+0xccc], R55 ;  /* 0x000ccc3701007387 */ /* 0x000fe80000100800 */
[----:B------:R-:W-:Y:S04]  /*13e60*/  STL [R1+0xcc8], R54 ;  /* 0x000cc83601007387 */ /* 0x000fe80000100800 */
[----:B------:R-:W-:Y:S04]  /*13e70*/  STL [R1+0xcc4], R59 ;  /* 0x000cc43b01007387 */ /* 0x000fe80000100800 */
[----:B------:R-:W-:Y:S04]  /*13e80*/  STL [R1+0xcc0], R58 ;  /* 0x000cc03a01007387 */ /* 0x000fe80000100800 */
[----:B------:R-:W2:Y:S04]  /*13e90*/  LDL.LU R120, [R1+0xf0] ;  /* 0x0000f00001787983 */ /* 0x000ea80000300800 */
[----:B------:R-:W-:Y:S04]  /*13ea0*/  STL.64 [R1+0x330], R104 ;  /* 0x0003306801007387 */ /* 0x000fe80000100a00 */
[----:B------:R-:W-:Y:S04]  /*13eb0*/  STL.64 [R1+0x338], R106 ;  /* 0x0003386a01007387 */ /* 0x000fe80000100a00 */
[----:B------:R-:W2:Y:S04]  /*13ec0*/  LDL.LU R121, [R1+0xf4] ;  /* 0x0000f40001797983 */ /* 0x000ea80000300800 */
[----:B------:R-:W2:Y:S04]  /*13ed0*/  LDL.LU R122, [R1+0xf8] ;  /* 0x0000f800017a7983 */ /* 0x000ea80000300800 */
[----:B------:R-:W-:Y:S04]  /*13ee0*/  STL.64 [R1+0x320], R32 ;  /* 0x0003202001007387 */ /* 0x000fe80000100a00 */
[----:B------:R0:W-:Y:S01]  /*13ef0*/  STL.64 [R1+0x328], R34 ;  /* 0x0003282201007387 */ /* 0x0001e20000100a00 */
[C---:B------:R-:W-:Y:S08]  /*13f00*/  HMMA.16816.F32 R24, R92.reuse, R40, R24 ;  /* 0x000000285c18723c */ /* 0x040ff00000001818 */
[----:B------:R-:W-:Y:S01]  /*13f10*/  HMMA.16816.F32 R20, R92, R44, R20 ;  /* 0x0000002c5c14723c */ /* 0x000fe20000001814 */
[----:B------:R-:W-:Y:S01]  /*13f20*/  IMAD.MOV.U32 R123, RZ, RZ, R2 ;  /* 0x000000ffff7b7224 */ /* 0x000fe200078e0002 */
[----:B------:R-:W1:Y:S04]  /*13f30*/  LDSM.16.M88.4 R100, [R112+0x28c00] ;  /* 0x028c00007064783b */ /* 0x000e680000000200 */
[----:B------:R-:W4:Y:S02]  /*13f40*/  LDSM.16.M88.4 R104, [R112+0x29000] ;  /* 0x029000007068783b */ /* 0x000f240000000200 */
[----:B0-----:R-:W-:Y:S08]  /*13f50*/  HMMA.16816.F32 R32, R88, R64, R12 ;  /* 0x000000405820723c */ /* 0x001ff0000000180c */
[C---:B------:R-:W-:Y:S11]  /*13f60*/  HMMA.16816.F32 R12, R92.reuse, R36, R28 ;  /* 0x000000245c0c723c */ /* 0x040ff6000000181c */
[----:B------:R-:W-:Y:S04]  /*13f70*/  @!UPT UIADD3 URZ, URZ, URZ, URZ ;  /* 0x0000003f3f3ff290 */ /* 0x000fe8000fffe03f */
[----:B------:R-:W-:Y:S04]  /*13f80*/  STL.64 [R1+0x310], R32 ;  /* 0x0003102001007387 */ /* 0x000fe80000100a00 */
[----:B------:R-:W-:Y:S04]  /*13f90*/  STL.64 [R1+0x318], R34 ;  /* 0x0003182201007387 */ /* 0x000fe80000100a00 */
[----:B------:R-:W-:Y:S04]  /*13fa0*/  STL.64 [R1+0x300], R12 ;  /* 0x0003000c01007387 */ /* 0x000fe80000100a00 */
[----:B------:R0:W-:Y:S02]  /*13fb0*/  STL.64 [R1+0x308], R14 ;  /* 0x0003080e01007387 */ /* 0x0001e40000100a00 */
[C---:B0-----:R-:W-:Y:S11]  /*13fc0*/  HMMA.16816.F32 R12, R92.reuse, R48, R16 ;  /* 0x000000305c0c723c */ /* 0x041ff60000001810 */
[----:B------:R-:W-:Y:S11]  /*13fd0*/  @!UPT UIADD3 URZ, URZ, URZ, URZ ;  /* 0x0000003f3f3ff290 */ /* 0x000ff6000fffe03f */
[----:B------:R-:W-:Y:S02]  /*13fe0*/  @!UPT UIADD3 URZ, URZ, URZ, URZ ;  /* 0x0000003f3f3ff290 */ /* 0x000fe4000fffe03f */
[----:B------:R-:W-:Y:S01]  /*13ff0*/  MOV R55, R12 ;  /* 0x0000000c00377202 */ /* 0x000fe20000000f00 */
[----:B------:R-:W-:Y:S01]  /*14000*/  IMAD.MOV.U32 R54, RZ, RZ, R13 ;  /* 0x000000ffff367224 */ /* 0x000fe200078e000d */
[----:B------:R-:W-:Y:S01]  /*14010*/  MOV R59, R14 ;  /* 0x0000000e003b7202 */ /* 0x000fe20000000f00 */
[----:B------:R-:W-:Y:S02]  /*14020*/  IMAD.MOV.U32 R58, RZ, RZ, R15 ;  /* 0x000000ffff3a7224 */ /* 0x000fe400078e000f */
[C---:B------:R-:W-:Y:S01]  /*14030*/  HMMA.16816.F32 R12, R92.reuse, R52, R108 ;  /* 0x000000345c0c723c */ /* 0x040fe2000000186c */
[----:B------:R-:W-:Y:S04]  /*14040*/  STL.64 [R1+0x2f0], R24 ;  /* 0x0002f01801007387 */ /* 0x000fe80000100a00 */
[----:B------:R-:W-:Y:S11]  /*14050*/  STL.64 [R1+0x2f8], R26 ;  /* 0x0002f81a01007387 */ /* 0x000ff60000100a00 */
[----:B------:R-:W-:Y:S08]  /*14060*/  @!UPT UIADD3 URZ, URZ, URZ, URZ ;  /* 0x0000003f3f3ff290 */ /* 0x000ff0000fffe03f */
[----:B------:R-:W-:Y:S01]  /*14070*/  MOV R39, R12 ;  /* 0x0000000c00277202 */ /* 0x000fe20000000f00 */
[----:B------:R-:W-:Y:S01]  /*14080*/  IMAD.MOV.U32 R38, RZ, RZ, R13 ;  /* 0x000000ffff267224 */ /* 0x000fe200078e000d */
[----:B------:R-:W-:Y:S01]  /*14090*/  MOV R42, R14 ;  /* 0x0000000e002a7202 */ /* 0x000fe20000000f00 */
[----:B------:R-:W-:Y:S02]  /*140a0*/  IMAD.MOV.U32 R50, RZ, RZ, R15 ;  /* 0x000000ffff327224 */ /* 0x000fe400078e000f */
[----:B---3--:R-:W-:Y:S01]  /*140b0*/  HMMA.16816.F32 R12, R92, R56, R116 ;  /* 0x000000385c0c723c */ /* 0x008fe20000001874 */
[----:B------:R0:W-:Y:S04]  /*140c0*/  STL.64 [R1+0x2e0], R20 ;  /* 0x0002e01401007387 */ /* 0x0001e80000100a00 */
[----:B------:R3:W-:Y:S04]  /*140d0*/  STL.64 [R1+0x2e8], R22 ;  /* 0x0002e81601007387 */ /* 0x0007e80000100a00 */
[----:B------:R0:W-:Y:S04]  /*140e0*/  STL [R1+0xcdc], R58 ;  /* 0x000cdc3a01007387 */ /* 0x0001e80000100800 */
[----:B------:R0:W-:Y:S04]  /*140f0*/  STL [R1+0xcd8], R59 ;  /* 0x000cd83b01007387 */ /* 0x0001e80000100800 */
[----:B------:R0:W-:Y:S04]  /*14100*/  STL [R1+0xcd4], R54 ;  /* 0x000cd43601007387 */ /* 0x0001e80000100800 */
[----:B------:R0:W-:Y:S04]  /*14110*/  STL [R1+0xcd0], R55 ;  /* 0x000cd03701007387 */ /* 0x0001e80000100800 */
[----:B------:R-:W4:Y:S01]  /*14120*/  LDL R2, [R1+0x398] ;  /* 0x0003980001027983 */ /* 0x000f220000100800 */
[----:B------:R-:W-:Y:S01]  /*14130*/  MOV R47, R12 ;  /* 0x0000000c002f7202 */ /* 0x000fe20000000f00 */
[----:B------:R-:W-:-:S02]  /*14140*/  IMAD.MOV.U32 R46, RZ, RZ, R13 ;  /* 0x000000ffff2e7224 */ /* 0x000fc400078e000d */
[----:B------:R-:W-:Y:S01]  /*14150*/  STL [R1+0xcec], R50 ;  /* 0x000cec3201007387 */ /* 0x000fe20000100800 */
[----:B------:R-:W-:Y:S01]  /*14160*/  MOV R51, R14 ;  /* 0x0000000e00337202 */ /* 0x000fe20000000f00 */
[----:B------:R-:W-:Y:S02]  /*14170*/  IMAD.MOV.U32 R43, RZ, RZ, R15 ;  /* 0x000000ffff2b7224 */ /* 0x000fe400078e000f */
[----:B------:R-:W-:Y:S04]  /*14180*/  STL [R1+0xce8], R42 ;  /* 0x000ce82a01007387 */ /* 0x000fe80000100800 */
[----:B------:R0:W-:Y:S04]  /*14190*/  STL [R1+0xce4], R38 ;  /* 0x000ce42601007387 */ /* 0x0001e80000100800 */
[----:B------:R0:W-:Y:S01]  /*141a0*/  STL [R1+0xce0], R39 ;  /* 0x000ce02701007387 */ /* 0x0001e20000100800 */
[----:B--2---:R-:W-:Y:S03]  /*141b0*/  HMMA.16816.F32 R12, R92, R60, R120 ;  /* 0x0000003c5c0c723c */ /* 0x004fe60000001878 */
[----:B------:R-:W2:Y:S04]  /*141c0*/  LDL.LU R120, [R1+0xc0] ;  /* 0x0000c00001787983 */ /* 0x000ea80000300800 */
[----:B------:R-:W2:Y:S04]  /*141d0*/  LDL.LU R121, [R1+0xc4] ;  /* 0x0000c40001797983 */ /* 0x000ea80000300800 */
[----:B------:R-:W2:Y:S04]  /*141e0*/  LDL.LU R122, [R1+0xc8] ;  /* 0x0000c800017a7983 */ /* 0x000ea80000300800 */
[----:B------:R-:W2:Y:S04]  /*141f0*/  LDL.LU R123, [R1+0xcc] ;  /* 0x0000cc00017b7983 */ /* 0x000ea80000300800 */
[----:B------:R-:W1:Y:S04]  /*14200*/  LDL.LU R108, [R1+0x50] ;  /* 0x00005000016c7983 */ /* 0x000e680000300800 */
[----:B------:R-:W1:Y:S04]  /*14210*/  LDL.LU R109, [R1+0x54] ;  /* 0x00005400016d7983 */ /* 0x000e680000300800 */
[----:B------:R-:W1:Y:S04]  /*14220*/  LDL.LU R110, [R1+0x58] ;  /* 0x00005800016e7983 */ /* 0x000e680000300800 */
[----:B------:R-:W1:Y:S04]  /*14230*/  LDL.LU R111, [R1+0x5c] ;  /* 0x00005c00016f7983 */ /* 0x000e680000300800 */
[----:B------:R-:W4:Y:S04]  /*14240*/  LDL.LU R16, [R1+0x60] ;  /* 0x0000600001107983 */ /* 0x000f280000300800 */
[----:B------:R-:W4:Y:S04]  /*14250*/  LDL.LU R17, [R1+0x64] ;  /* 0x0000640001117983 */ /* 0x000f280000300800 */
[----:B------:R-:W4:Y:S04]  /*14260*/  LDL.LU R18, [R1+0x68] ;  /* 0x0000680001127983 */ /* 0x000f280000300800 */
[----:B------:R-:W4:Y:S04]  /*14270*/  LDL.LU R19, [R1+0x6c] ;  /* 0x00006c0001137983 */ /* 0x000f280000300800 */
[----:B0-----:R-:W4:Y:S04]  /*14280*/  LDL.LU R20, [R1+0xd0] ;  /* 0x0000d00001147983 */ /* 0x001f280000300800 */
[----:B------:R-:W4:Y:S04]  /*14290*/  LDL.LU R21, [R1+0xd4] ;  /* 0x0000d40001157983 */ /* 0x000f280000300800 */
[----:B---3--:R-:W4:Y:S04]  /*142a0*/  LDL.LU R22, [R1+0xd8] ;  /* 0x0000d80001167983 */ /* 0x008f280000300800 */
[----:B------:R-:W4:Y:S04]  /*142b0*/  LDL.LU R23, [R1+0xdc] ;  /* 0x0000dc0001177983 */ /* 0x000f280000300800 */
[----:B------:R-:W3:Y:S04]  /*142c0*/  LDL.LU R32, [R1+0xb0] ;  /* 0x0000b00001207983 */ /* 0x000ee80000300800 */
[----:B------:R-:W3:Y:S04]  /*142d0*/  LDL.LU R33, [R1+0xb4] ;  /* 0x0000b40001217983 */ /* 0x000ee80000300800 */
[----:B------:R-:W3:Y:S04]  /*142e0*/  LDL.LU R34, [R1+0xb8] ;  /* 0x0000b80001227983 */ /* 0x000ee80000300800 */
[----:B------:R-:W3:Y:S01]  /*142f0*/  LDL.LU R35, [R1+0xbc] ;  /* 0x0000bc0001237983 */ /* 0x000ee20000300800 */
[----:B------:R-:W-:-:S03]  /*14300*/  MOV R58, R12 ;  /* 0x0000000c003a7202 */ /* 0x000fc60000000f00 */
[----:B------:R-:W4:Y:S01]  /*14310*/  LDL.LU R28, [R1+0x90] ;  /* 0x00009000011c7983 */ /* 0x000f220000300800 */
[----:B------:R-:W-:-:S03]  /*14320*/  IMAD.MOV.U32 R59, RZ, RZ, R13 ;  /* 0x000000ffff3b7224 */ /* 0x000fc600078e000d */
[----:B------:R-:W4:Y:S01]  /*14330*/  LDL.LU R29, [R1+0x94] ;  /* 0x00009400011d7983 */ /* 0x000f220000300800 */
[----:B------:R-:W-:-:S03]  /*14340*/  MOV R54, R14 ;  /* 0x0000000e00367202 */ /* 0x000fc60000000f00 */
[----:B------:R-:W4:Y:S01]  /*14350*/  LDL.LU R30, [R1+0x98] ;  /* 0x00009800011e7983 */ /* 0x000f220000300800 */
[----:B------:R-:W-:-:S03]  /*14360*/  IMAD.MOV.U32 R55, RZ, RZ, R15 ;  /* 0x000000ffff377224 */ /* 0x000fc600078e000f */
        /* <DEDUP_REMOVED lines=13> */
[----:B--2---:R-:W-:Y:S11]  /*14440*/  HMMA.16816.F32 R92, R92, R64, R120 ;  /* 0x000000405c5c723c */ /* 0x004ff60000001878 */
[----:B------:R-:W-:Y:S11]  /*14450*/  @!UPT UIADD3 URZ, URZ, URZ, URZ ;  /* 0x0000003f3f3ff290 */ /* 0x000ff6000fffe03f */
[----:B------:R-:W-:Y:S02]  /*14460*/  @!UPT UIADD3 URZ, URZ, URZ, URZ ;  /* 0x0000003f3f3ff290 */ /* 0x000fe4000fffe03f */
[----:B------:R-:W-:Y:S01]  /*14470*/  MOV R66, R92 ;  /* 0x0000005c00427202 */ /* 0x000fe20000000f00 */
[----:B------:R-:W-:Y:S01]  /*14480*/  IMAD.MOV.U32 R67, RZ, RZ, R93 ;  /* 0x000000ffff437224 */ /* 0x000fe200078e005d */
[----:B------:R-:W2:Y:S01]  /*14490*/  LDL.LU R92, [R1+0x80] ;  /* 0x00008000015c7983 */ /* 0x000ea20000300800 */
[----:B------:R-:W-:Y:S01]  /*144a0*/  MOV R62, R94 ;  /* 0x0000005e003e7202 */ /* 0x000fe20000000f00 */
[----:B------:R-:W-:Y:S02]  /*144b0*/  IMAD.MOV.U32 R63, RZ, RZ, R95 ;  /* 0x000000ffff3f7224 */ /* 0x000fe400078e005f */
[----:B------:R-:W2:Y:S04]  /*144c0*/  LDL.LU R93, [R1+0x84] ;  /* 0x00008400015d7983 */ /* 0x000ea80000300800 */
[----:B------:R-:W2:Y:S04]  /*144d0*/  LDL.LU R94, [R1+0x88] ;  /* 0x00008800015e7983 */ /* 0x000ea80000300800 */
[----:B------:R-:W2:Y:S04]  /*144e0*/  LDL.LU R95, [R1+0x8c] ;  /* 0x00008c00015f7983 */ /* 0x000ea80000300800 */
[----:B------:R-:W2:Y:S04]  /*144f0*/  LDL.LU R120, [R1+0x20] ;  /* 0x0000200001787983 */ /* 0x000ea80000300800 */
[----:B------:R-:W2:Y:S04]  /*14500*/  LDL.LU R121, [R1+0x24] ;  /* 0x0000240001797983 */ /* 0x000ea80000300800 */
[----:B------:R-:W2:Y:S04]  /*14510*/  LDL.LU R122, [R1+0x28] ;  /* 0x00002800017a7983 */ /* 0x000ea80000300800 */
[----:B------:R-:W2:Y:S04]  /*14520*/  LDL.LU R123, [R1+0x2c] ;  /* 0x00002c00017b7983 */ /* 0x000ea80000300800 */
[----:B------:R-:W2:Y:S04]  /*14530*/  LDL.LU R116, [R1+0x40] ;  /* 0x0000400001747983 */ /* 0x000ea80000300800 */
[----:B------:R-:W2:Y:S01]  /*14540*/  LDL.LU R117, [R1+0x44] ;  /* 0x0000440001757983 */ /* 0x000ea20000300800 */
[C---:B---3--:R-:W-:Y:S03]  /*14550*/  HMMA.16816.F32 R32, R96.reuse, R36, R32 ;  /* 0x000000246020723c */ /* 0x048fe60000001820 */
[----:B------:R-:W3:Y:S04]  /*14560*/  LDL.LU R118, [R1+0x48] ;  /* 0x0000480001767983 */ /* 0x000ee80000300800 */
[----:B------:R-:W3:Y:S01]  /*14570*/  LDL.LU R119, [R1+0x4c] ;  /* 0x00004c0001777983 */ /* 0x000ee20000300800 */
[C---:B----4-:R-:W-:Y:S08]  /*14580*/  HMMA.16816.F32 R28, R96.reuse, R44, R28 ;  /* 0x0000002c601c723c */ /* 0x050ff0000000181c */
[C---:B------:R-:W-:Y:S08]  /*14590*/  HMMA.16816.F32 R12, R96.reuse, R40, R12 ;  /* 0x00000028600c723c */ /* 0x040ff0000000180c */
[----:B------:R-:W-:Y:S01]  /*145a0*/  MOV R38, R34 ;  /* 0x0000002200267202 */ /* 0x000fe20000000f00 */
[----:B------:R-:W-:Y:S01]  /*145b0*/  IMAD.MOV.U32 R39, RZ, RZ, R35 ;  /* 0x000000ffff277224 */ /* 0x000fe200078e0023 */
[----:B------:R-:W-:Y:S01]  /*145c0*/  MOV R50, R32 ;  /* 0x0000002000327202 */ /* 0x000fe20000000f00 */
[----:B------:R-:W-:Y:S01]  /*145d0*/  IMAD.MOV.U32 R42, RZ, RZ, R33 ;  /* 0x000000ffff2a7224 */ /* 0x000fe200078e0021 */
[----:B------:R-:W4:Y:S01]  /*145e0*/  LDL.LU.64 R34, [R1+0xda0] ;  /* 0x000da00001227983 */ /* 0x000f220000300a00 */
[C---:B------:R-:W-:Y:S03]  /*145f0*/  HMMA.16816.F32 R20, R96.reuse, R60, R20 ;  /* 0x0000003c6014723c */ /* 0x040fe60000001814 */
[----:B------:R-:W4:Y:S05]  /*14600*/  LDL.LU.64 R32, [R1+0xd98] ;  /* 0x000d980001207983 */ /* 0x000f2a0000300a00 */
[C---:B------:R-:W-:Y:S02]  /*14610*/  HMMA.16816.F32 R88, R96.reuse, R52, R88 ;  /* 0x000000346058723c */ /* 0x040fe40000001858 */
[----:B------:R-:W-:Y:S06]  /*14620*/  STL.64 [R1+0x270], R12 ;  /* 0x0002700c01007387 */ /* 0x000fec0000100a00 */
[----:B------:R-:W-:Y:S01]  /*14630*/  HMMA.16816.F32 R24, R96, R56, R24 ;  /* 0x000000386018723c */ /* 0x000fe20000001818 */
[----:B------:R0:W-:Y:S07]  /*14640*/  STL.64 [R1+0x278], R14 ;  /* 0x0002780e01007387 */ /* 0x0001ee0000100a00 */
[----:B-1----:R-:W-:Y:S01]  /*14650*/  HMMA.16816.F32 R108, R100, R36, R108 ;  /* 0x00000024646c723c */ /* 0x002fe2000000186c */
[----:B0-----:R-:W4:Y:S04]  /*14660*/  LDL.LU.64 R14, [R1+0xd90] ;  /* 0x000d9000010e7983 */ /* 0x001f280000300a00 */
[----:B------:R-:W4:Y:S04]  /*14670*/  LDL.LU.64 R12, [R1+0xd88] ;  /* 0x000d8800010c7983 */ /* 0x000f280000300a00 */
[----:B------:R-:W-:Y:S04]  /*14680*/  STL.64 [R1+0x260], R28 ;  /* 0x0002601c01007387 */ /* 0x000fe80000100a00 */
[----:B------:R0:W-:Y:S04]  /*14690*/  STL.64 [R1+0x268], R30 ;  /* 0x0002681e01007387 */ /* 0x0001e80000100a00 */
[----:B0-----:R-:W4:Y:S04]  /*146a0*/  LDL.LU.64 R30, [R1+0xd80] ;  /* 0x000d8000011e7983 */ /* 0x001f280000300a00 */
[----:B------:R-:W4:Y:S01]  /*146b0*/  LDL.LU.64 R28, [R1+0xd78] ;  /* 0x000d7800011c7983 */ /* 0x000f220000300a00 */
[C---:B--2---:R-:W-:Y:S08]  /*146c0*/  HMMA.16816.F32 R92, R96.reuse, R48, R92 ;  /* 0x00000030605c723c */ /* 0x044ff0000000185c */
[----:B------:R-:W-:Y:S11]  /*146d0*/  HMMA.16816.F32 R96, R96, R64, R16 ;  /* 0x000000406060723c */ /* 0x000ff60000001810 */
[----:B------:R-:W-:Y:S04]  /*146e0*/  @!UPT UIADD3 URZ, URZ, URZ, URZ ;  /* 0x0000003f3f3ff290 */ /* 0x000fe8000fffe03f */
[----:B------:R0:W-:Y:S04]  /*146f0*/  STL [R1+0xc1c], R92 ;  /* 0x000c1c5c01007387 */ /* 0x0001e80000100800 */
[----:B------:R1:W-:Y:S04]  /*14700*/  STL [R1+0xc18], R93 ;  /* 0x000c185d01007387 */ /* 0x0003e80000100800 */
[----:B------:R2:W-:Y:S04]  /*14710*/  STL [R1+0xc14], R94 ;  /* 0x000c145e01007387 */ /* 0x0005e80000100800 */
[----:B------:R2:W-:Y:S04]  /*14720*/  STL [R1+0xc10], R95 ;  /* 0x000c105f01007387 */ /* 0x0005e80000100800 */
[----:B0-----:R-:W4:Y:S04]  /*14730*/  LDL.LU R92, [R1] ;  /* 0x00000000015c7983 */ /* 0x001f280000300800 */
[----:B-1----:R-:W4:Y:S04]  /*14740*/  LDL.LU R93, [R1+0x4] ;  /* 0x00000400015d7983 */ /* 0x002f280000300800 */
[----:B--2---:R-:W4:Y:S04]  /*14750*/  LDL.LU R94, [R1+0x8] ;  /* 0x00000800015e7983 */ /* 0x004f280000300800 */
[----:B------:R-:W4:Y:S04]  /*14760*/  LDL.LU R95, [R1+0xc] ;  /* 0x00000c00015f7983 */ /* 0x000f280000300800 */
[----:B------:R-:W-:Y:S04]  /*14770*/  STL.64 [R1+0x250], R88 ;  /* 0x0002505801007387 */ /* 0x000fe80000100a00 */
[----:B------:R-:W-:Y:S04]  /*14780*/  STL.64 [R1+0x258], R90 ;  /* 0x0002585a01007387 */ /* 0x000fe80000100a00 */
[----:B------:R-:W-:Y:S04]  /*14790*/  STL.64 [R1+0x240], R24 ;  /* 0x0002401801007387 */ /* 0x000fe80000100a00 */
[----:B------:R0:W-:Y:S01]  /*147a0*/  STL.64 [R1+0x248], R26 ;  /* 0x0002481a01007387 */ /* 0x0001e20000100a00 */
[----:B---3--:R-:W-:Y:S03]  /*147b0*/  HMMA.16816.F32 R116, R100, R40, R116 ;  /* 0x000000286474723c */ /* 0x008fe60000001874 */
[----:B------:R-:W1:Y:S04]  /*147c0*/  LDSM.16.M88.4 R88, [R112+0x29400] ;  /* 0x029400007058783b */ /* 0x000e680000000200 */
[----:B0-----:R-:W2:Y:S04]  /*147d0*/  LDL.LU.64 R26, [R1+0xd70] ;  /* 0x000d7000011a7983 */ /* 0x001ea80000300a00 */
[----:B------:R-:W2:Y:S04]  /*147e0*/  LDL.LU.64 R24, [R1+0xd68] ;  /* 0x000d680001187983 */ /* 0x000ea80000300a00 */
[----:B------:R-:W-:Y:S04]  /*147f0*/  STL.64 [R1+0x230], R20 ;  /* 0x0002301401007387 */ /* 0x000fe80000100a00 */
[----:B------:R0:W-:Y:S04]  /*14800*/  STL.64 [R1+0x238], R22 ;  /* 0x0002381601007387 */ /* 0x0001e80000100a00 */
[----:B0-----:R-:W3:Y:S04]  /*14810*/  LDL.LU.64 R22, [R1+0xd60] ;  /* 0x000d600001167983 */ /* 0x001ee80000300a00 */
[----:B------:R-:W3:Y:S04]  /*14820*/  LDL.LU.64 R20, [R1+0xd58] ;  /* 0x000d580001147983 */ /* 0x000ee80000300a00 */
[----:B------:R-:W2:Y:S04]  /*14830*/  LDL.LU.64 R18, [R1+0xd50] ;  /* 0x000d500001127983 */ /* 0x000ea80000300a00 */
[----:B------:R-:W2:Y:S04]  /*14840*/  LDL.LU.64 R16, [R1+0xd48] ;  /* 0x000d480001107983 */ /* 0x000ea80000300a00 */
[----:B------:R0:W-:Y:S04]  /*14850*/  STL.64 [R1+0x210], R96 ;  /* 0x0002106001007387 */ /* 0x0001e80000100a00 */
[----:B------:R1:W-:Y:S01]  /*14860*/  STL.64 [R1+0x218], R98 ;  /* 0x0002186201007387 */ /* 0x0003e20000100a00 */
[----:B0-----:R-:W-:Y:S01]  /*14870*/  IMAD.MOV.U32 R96, RZ, RZ, R111 ;  /* 0x000000ffff607224 */ /* 0x001fe200078e006f */
[----:B------:R-:W-:-:S02]  /*14880*/  MOV R97, R110 ;  /* 0x0000006e00617202 */ /* 0x000fc40000000f00 */
[----:B------:R-:W2:Y:S01]  /*14890*/  LDL.LU.64 R110, [R1+0xd40] ;  /* 0x000d4000016e7983 */ /* 0x000ea20000300a00 */
[----:B-1----:R-:W-:Y:S01]  /*148a0*/  IMAD.MOV.U32 R98, RZ, RZ, R109 ;  /* 0x000000ffff627224 */ /* 0x002fe200078e006d */
[----:B------:R-:W-:Y:S02]  /*148b0*/  MOV R99, R108 ;  /* 0x0000006c00637202 */ /* 0x000fe40000000f00 */
[----:B------:R-:W2:Y:S04]  /*148c0*/  LDL.LU.64 R108, [R1+0xd38] ;  /* 0x000d3800016c7983 */ /* 0x000ea80000300a00 */
[----:B------:R0:W-:Y:S04]  /*148d0*/  STL [R1+0xc2c], R96 ;  /* 0x000c2c6001007387 */ /* 0x0001e80000100800 */
[----:B------:R-:W-:Y:S04]  /*148e0*/  STL [R1+0xc28], R98 ;  /* 0x000c286201007387 */ /* 0x000fe80000100800 */
[----:B------:R-:W-:Y:S04]  /*148f0*/  STL [R1+0xc24], R99 ;  /* 0x000c246301007387 */ /* 0x000fe80000100800 */
[----:B------:R1:W-:Y:S04]  /*14900*/  STL [R1+0xc20], R97 ;  /* 0x000c206101007387 */ /* 0x0003e80000100800 */
[----:B0-----:R-:W2:Y:S04]  /*14910*/  LDL.LU R96, [R1+0x30] ;  /* 0x0000300001607983 */ /* 0x001ea80000300800 */
[----:B-1----:R-:W2:Y:S04]  /*14920*/  LDL.LU R97, [R1+0x34] ;  /* 0x0000340001617983 */ /* 0x002ea80000300800 */
[----:B------:R-:W2:Y:S04]  /*14930*/  LDL.LU R98, [R1+0x38] ;  /* 0x0000380001627983 */ /* 0x000ea80000300800 */
[----:B------:R-:W2:Y:S01]  /*14940*/  LDL.LU R99, [R1+0x3c] ;  /* 0x00003c0001637983 */ /* 0x000ea20000300800 */
[C---:B------:R-:W-:Y:S03]  /*14950*/  HMMA.16816.F32 R120, R100.reuse, R48, R120 ;  /* 0x000000306478723c */ /* 0x040fe60000001878 */
[----:B------:R-:W-:Y:S04]  /*14960*/  STL.64 [R1+0x200], R116 ;  /* 0x0002007401007387 */ /* 0x000fe80000100a00 */
[----:B------:R0:W-:Y:S04]  /*14970*/  STL.64 [R1+0x208], R118 ;  /* 0x0002087601007387 */ /* 0x0001e80000100a00 */
[----:B0-----:R-:W3:Y:S04]  /*14980*/  LDL.LU.64 R118, [R1+0xd30] ;  /* 0x000d300001767983 */ /* 0x001ee80000300a00 */
[----:B------:R-:W3:Y:S01]  /*14990*/  LDL.LU.64 R116, [R1+0xd28] ;  /* 0x000d280001747983 */ /* 0x000ee20000300a00 */
[C---:B--2---:R-:W-:Y:S11]  /*149a0*/  HMMA.16816.F32 R96, R100.reuse, R44, R96 ;  /* 0x0000002c6460723c */ /* 0x044ff60000001860 */
[----:B------:R-:W-:Y:S11]  /*149b0*/  @!UPT UIADD3 URZ, URZ, URZ, URZ ;  /* 0x0000003f3f3ff290 */ /* 0x000ff6000fffe03f */
[----:B------:R-:W-:Y:S01]  /*149c0*/  @!UPT UIADD3 URZ, URZ, URZ, URZ ;  /* 0x0000003f3f3ff290 */ /* 0x000fe2000fffe03f */
[----:B------:R0:W-:Y:S04]  /*149d0*/  STL.64 [R1+0x1f0], R96 ;  /* 0x0001f06001007387 */ /* 0x0001e80000100a00 */
[----:B------:R1:W-:Y:S01]  /*149e0*/  STL.64 [R1+0x1f8], R98 ;  /* 0x0001f86201007387 */ /* 0x0003e20000100a00 */
[----:B0-----:R-:W-:Y:S01]  /*149f0*/  IMAD.MOV.U32 R97, RZ, RZ, R123 ;  /* 0x000000ffff617224 */ /* 0x001fe200078e007b */
[----:B------:R-:W-:Y:S02]  /*14a00*/  MOV R96, R120 ;  /* 0x0000007800607202 */ /* 0x000fe40000000f00 */
[----:B-1----:R-:W-:Y:S01]  /*14a10*/  MOV R99, R122 ;  /* 0x0000007a00637202 */ /* 0x002fe20000000f00 */
[----:B------:R-:W-:Y:S01]  /*14a20*/  IMAD.MOV.U32 R98, RZ, RZ, R121 ;  /* 0x000000ffff627224 */ /* 0x000fe200078e0079 */
[----:B------:R-:W2:Y:S04]  /*14a30*/  LDL.LU.64 R122, [R1+0xd20] ;  /* 0x000d2000017a7983 */ /* 0x000ea80000300a00 */
[----:B------:R-:W2:Y:S04]  /*14a40*/  LDL.LU.64 R120, [R1+0xd18] ;  /* 0x000d180001787983 */ /* 0x000ea80000300a00 */
[----:B------:R-:W-:Y:S04]  /*14a50*/  STL [R1+0xc3c], R97 ;  /* 0x000c3c6101007387 */ /* 0x000fe80000100800 */
[----:B------:R-:W-:Y:S04]  /*14a60*/  STL [R1+0xc38], R99 ;  /* 0x000c386301007387 */ /* 0x000fe80000100800 */
[----:B------:R0:W-:Y:S04]  /*14a70*/  STL [R1+0xc34], R96 ;  /* 0x000c346001007387 */ /* 0x0001e80000100800 */
[----:B------:R2:W-:Y:S04]  /*14a80*/  STL [R1+0xc30], R98 ;  /* 0x000c306201007387 */ /* 0x0005e80000100800 */
[----:B0-----:R-:W3:Y:S04]  /*14a90*/  LDL.LU R96, [R1+0x10] ;  /* 0x0000100001607983 */ /* 0x001ee80000300800 */
[----:B------:R-:W3:Y:S01]  /*14aa0*/  LDL.LU R97, [R1+0x14] ;  /* 0x0000140001617983 */ /* 0x000ee20000300800 */
[C---:B----4-:R-:W-:Y:S01]  /*14ab0*/  HMMA.16816.F32 R92, R100.reuse, R56, R92 ;  /* 0x00000038645c723c */ /* 0x050fe2000000185c */
[----:B--2---:R-:W-:Y:S01]  /*14ac0*/  MOV R98, R121 ;  /* 0x0000007900627202 */ /* 0x004fe20000000f00 */
[----:B------:R-:W-:Y:S01]  /*14ad0*/  IMAD.MOV.U32 R99, RZ, RZ, R120 ;  /* 0x000000ffff637224 */ /* 0x000fe200078e0078 */
[----:B------:R-:W2:Y:S04]  /*14ae0*/  LDL.LU R121, [R1+0xd14] ;  /* 0x000d140001797983 */ /* 0x000ea80000300800 */
[----:B------:R-:W2:Y:S02]  /*14af0*/  LDL.LU R120, [R1+0xd10] ;  /* 0x000d100001787983 */ /* 0x000ea40000300800 */
[----:B---3--:R-:W-:Y:S11]  /*14b00*/  HMMA.16816.F32 R96, R100, R52, R96 ;  /* 0x000000346460723c */ /* 0x008ff60000001860 */
[----:B------:R-:W-:Y:S11]  /*14b10*/  @!UPT UIADD3 URZ, URZ, URZ, URZ ;  /* 0x0000003f3f3ff290 */ /* 0x000ff6000fffe03f */
[----:B------:R-:W-:Y:S01]  /*14b20*/  @!UPT UIADD3 URZ, URZ, URZ, URZ ;  /* 0x0000003f3f3ff290 */ /* 0x000fe2000fffe03f */
[----:B------:R0:W-:Y:S04]  /*14b30*/  STL.64 [R1+0x1b0], R96 ;  /* 0x0001b06001007387 */ /* 0x0001e80000100a00 */
[----:B------:R1:W-:Y:S01]  /*14b40*/  STL.64 [R1+0x1b8], R98 ;  /* 0x0001b86201007387 */ /* 0x0003e20000100a00 */
[----:B0-----:R-:W-:Y:S02]  /*14b50*/  MOV R97, R92 ;  /* 0x0000005c00617202 */ /* 0x001fe40000000f00 */
[----:B------:R-:W-:Y:S01]  /*14b60*/  MOV R96, R94 ;  /* 0x0000005e00607202 */ /* 0x000fe20000000f00 */
[----:B-1----:R-:W-:Y:S02]  /*14b70*/  IMAD.MOV.U32 R99, RZ, RZ, R93 ;  /* 0x000000ffff637224 */ /* 0x002fe400078e005d */
[----:B------:R-:W-:-:S05]  /*14b80*/  IMAD.MOV.U32 R98, RZ, RZ, R95 ;  /* 0x000000ffff627224 */ /* 0x000fca00078e005f */
[----:B------:R-:W-:Y:S04]  /*14b90*/  STL.64 [R1+0xc48], R98 ;  /* 0x000c486201007387 */ /* 0x000fe80000100a00 */
[----:B------:R2:W-:Y:S01]  /*14ba0*/  STL.64 [R1+0xc40], R96 ;  /* 0x000c406001007387 */ /* 0x0005e20000100a00 */
[C---:B------:R-:W-:Y:S08]  /*14bb0*/  HMMA.16816.F32 R92, R100.reuse, R64, R116 ;  /* 0x00000040645c723c */ /* 0x040ff00000001874 */
[----:B--2---:R-:W-:Y:S11]  /*14bc0*/  HMMA.16816.F32 R96, R100, R60, R120 ;  /* 0x0000003c6460723c */ /* 0x004ff60000001878 */
[----:B------:R-:W-:Y:S11]  /*14bd0*/  @!UPT UIADD3 URZ, URZ, URZ, URZ ;  /* 0x0000003f3f3ff290 */ /* 0x000ff6000fffe03f */
[----:B------:R-:W-:Y:S01]  /*14be0*/  @!UPT UIADD3 URZ, URZ, URZ, URZ ;  /* 0x0000003f3f3ff290 */ /* 0x000fe2000fffe03f */
[----:B------:R-:W-:Y:S04]  /*14bf0*/  STL.64 [R1+0x190], R96 ;  /* 0x0001906001007387 */ /* 0x000fe80000100a00 */
[----:B------:R0:W-:Y:S02]  /*14c00*/  STL.64 [R1+0x198], R98 ;  /* 0x0001986201007387 */ /* 0x0001e40000100a00 */
[----:B0-----:R-:W-:Y:S01]  /*14c10*/  HMMA.16816.F32 R96, R104, R36, R108 ;  /* 0x000000246860723c */ /* 0x001fe2000000186c */
[----:B------:R-:W-:Y:S01]  /*14c20*/  MOV R103, R92 ;  /* 0x0000005c00677202 */ /* 0x000fe20000000f00 */
[----:B------:R-:W-:Y:S01]  /*14c30*/  IMAD.MOV.U32 R102, RZ, RZ, R93 ;  /* 0x000000ffff667224 */ /* 0x000fe200078e005d */
[----:B------:R-:W-:Y:S01]  /*14c40*/  MOV R101, R94 ;  /* 0x0000005e00657202 */ /* 0x000fe20000000f00 */
[----:B------:R-:W-:-:S03]  /*14c50*/  IMAD.MOV.U32 R100, RZ, RZ, R95 ;  /* 0x000000ffff647224 */ /* 0x000fc600078e005f */
[----:B------:R-:W-:Y:S04]  /*14c60*/  STL.64 [R1+0xc58], R102 ;  /* 0x000c586601007387 */ /* 0x000fe80000100a00 */
[----:B------:R0:W-:Y:S11]  /*14c70*/  STL.64 [R1+0xc50], R100 ;  /* 0x000c506401007387 */ /* 0x0001f60000100a00 */
[----:B------:R-:W-:Y:S02]  /*14c80*/  @!UPT UIADD3 URZ, URZ, URZ, URZ ;  /* 0x0000003f3f3ff290 */ /* 0x000fe4000fffe03f */
[----:B------:R-:W-:Y:S01]  /*14c90*/  MOV R92, R96 ;  /* 0x00000060005c7202 */ /* 0x000fe20000000f00 */
[----:B------:R-:W-:Y:S01]  /*14ca0*/  IMAD.MOV.U32 R93, RZ, RZ, R97 ;  /* 0x000000ffff5d7224 */ /* 0x000fe200078e0061 */
[----:B------:R-:W-:Y:S01]  /*14cb0*/  MOV R96, R12 ;  /* 0x0000000c00607202 */ /* 0x000fe20000000f00 */
[----:B------:R-:W-:Y:S01]  /*14cc0*/  IMAD.MOV.U32 R97, RZ, RZ, R5 ;  /* 0x000000ffff617224 */ /* 0x000fe200078e0005 */
[----:B------:R-:W-:Y:S01]  /*14cd0*/  MOV R94, R98 ;  /* 0x00000062005e7202 */ /* 0x000fe20000000f00 */
[----:B------:R-:W2:Y:S01]  /*14ce0*/  LDL.LU R12, [R1+0xd0c] ;  /* 0x000d0c00010c7983 */ /* 0x000ea20000300800 */
[----:B------:R-:W-:-:S03]  /*14cf0*/  MOV R98, R4 ;  /* 0x0000000400627202 */ /* 0x000fc60000000f00 */
[----:B------:R-:W3:Y:S04]  /*14d00*/  LDL.LU R5, [R1+0xd08] ;  /* 0x000d080001057983 */ /* 0x000ee80000300800 */
[----:B------:R-:W3:Y:S01]  /*14d10*/  LDL.LU R4, [R1+0xd04] ;  /* 0x000d040001047983 */ /* 0x000ee20000300800 */
[----:B------:R-:W-:Y:S01]  /*14d20*/  IMAD.MOV.U32 R95, RZ, RZ, R99 ;  /* 0x000000ffff5f7224 */ /* 0x000fe200078e0063 */
[----:B------:R-:W-:Y:S01]  /*14d30*/  MOV R120, R8 ;  /* 0x0000000800787202 */ /* 0x000fe20000000f00 */
[----:B------:R-:W-:Y:S02]  /*14d40*/  IMAD.MOV.U32 R99, RZ, RZ, R9 ;  /* 0x000000ffff637224 */ /* 0x000fe400078e0009 */
[----:B------:R-:W0:Y:S04]  /*14d50*/  LDL.LU R9, [R1+0xd00] ;  /* 0x000d000001097983 */ /* 0x000e280000300800 */
[----:B------:R-:W0:Y:S01]  /*14d60*/  LDL.LU R8, [R1+0xcfc] ;  /* 0x000cfc0001087983 */ /* 0x000e220000300800 */
[----:B------:R-:W-:Y:S01]  /*14d70*/  IMAD.MOV.U32 R121, RZ, RZ, R113 ;  /* 0x000000ffff797224 */ /* 0x000fe200078e0071 */
[----:B------:R-:W-:Y:S01]  /*14d80*/  MOV R122, R3 ;  /* 0x00000003007a7202 */ /* 0x000fe20000000f00 */
[----:B------:R-:W-:Y:S01]  /*14d90*/  IMAD.MOV.U32 R123, RZ, RZ, R0 ;  /* 0x000000ffff7b7224 */ /* 0x000fe200078e0000 */
[----:B------:R-:W4:Y:S04]  /*14da0*/  LDL.LU R113, [R1+0xcf8] ;  /* 0x000cf80001717983 */ /* 0x000f280000300800 */
[----:B------:R-:W2:Y:S04]  /*14db0*/  LDL.LU R3, [R1+0xcf4] ;  /* 0x000cf40001037983 */ /* 0x000ea80000300800 */
[----:B------:R-:W4:Y:S01]  /*14dc0*/  LDL.LU R0, [R1+0xcf0] ;  /* 0x000cf00001007983 */ /* 0x000f220000300800 */
[C---:B---3--:R-:W-:Y:S08]  /*14dd0*/  HMMA.16816.F32 R4, R104.reuse, R40, R4 ;  /* 0x000000286804723c */ /* 0x048ff00000001804 */
[C---:B0-----:R-:W-:Y:S08]  /*14de0*/  HMMA.16816.F32 R100, R104.reuse, R44, R8 ;  /* 0x0000002c6864723c */ /* 0x041ff00000001808 */
[----:B--2---:R-:W-:Y:S08]  /*14df0*/  HMMA.16816.F32 R8, R104, R48, R12 ;  /* 0x000000306808723c */ /* 0x004ff0000000180c */
[----:B------:R-:W-:Y:S01]  /*14e00*/  MOV R111, R4 ;  /* 0x00000004006f7202 */ /* 0x000fe20000000f00 */
[----:B------:R-:W-:Y:S01]  /*14e10*/  IMAD.MOV.U32 R110, RZ, RZ, R5 ;  /* 0x000000ffff6e7224 */ /* 0x000fe200078e0005 */
[----:B------:R-:W-:Y:S01]  /*14e20*/  MOV R109, R6 ;  /* 0x00000006006d7202 */ /* 0x000fe20000000f00 */
[----:B------:R-:W-:-:S02]  /*14e30*/  IMAD.MOV.U32 R108, RZ, RZ, R7 ;  /* 0x000000ffff6c7224 */ /* 0x000fc400078e0007 */
[C---:B------:R-:W-:Y:S08]  /*14e40*/  HMMA.16816.F32 R4, R104.reuse, R52, R16 ;  /* 0x000000346804723c */ /* 0x040ff00000001810 */
[C---:B------:R-:W-:Y:S01]  /*14e50*/  HMMA.16816.F32 R12, R104.reuse, R56, R20 ;  /* 0x00000038680c723c */ /* 0x040fe20000001814 */
[----:B------:R-:W-:Y:S04]  /*14e60*/  STL.64 [R1+0x150], R100 ;  /* 0x0001506401007387 */ /* 0x000fe80000100a00 */
[----:B------:R-:W-:Y:S04]  /*14e70*/  STL.64 [R1+0x158], R102 ;  /* 0x0001586601007387 */ /* 0x000fe80000100a00 */
[----:B------:R-:W-:Y:S04]  /*14e80*/  STL.64 [R1+0x140], R8 ;  /* 0x0001400801007387 */ /* 0x000fe80000100a00 */
[----:B------:R0:W-:Y:S04]  /*14e90*/  STL.64 [R1+0x148], R10 ;  /* 0x0001480a01007387 */ /* 0x0001e80000100a00 */
[----:B------:R-:W-:Y:S04]  /*14ea0*/  STL.64 [R1+0x130], R4 ;  /* 0x0001300401007387 */ /* 0x000fe80000100a00 */
[----:B------:R-:W-:Y:S01]  /*14eb0*/  STL.64 [R1+0x138], R6 ;  /* 0x0001380601007387 */ /* 0x000fe20000100a00 */
[----:B0-----:R-:W-:Y:S03]  /*14ec0*/  HMMA.16816.F32 R8, R104, R60, R24 ;  /* 0x0000003c6808723c */ /* 0x001fe60000001818 */
[----:B------:R-:W-:Y:S04]  /*14ed0*/  STL.64 [R1+0x120], R12 ;  /* 0x0001200c01007387 */ /* 0x000fe80000100a00 */
[----:B------:R0:W-:Y:S01]  /*14ee0*/  STL.64 [R1+0x128], R14 ;  /* 0x0001280e01007387 */ /* 0x0001e20000100a00 */
[----:B------:R-:W-:Y:S03]  /*14ef0*/  HMMA.16816.F32 R16, R88, R40, R68 ;  /* 0x000000285810723c */ /* 0x000fe60000001844 */
[----:B------:R-:W1:Y:S05]  /*14f00*/  LDSM.16.M88.4 R4, [R112+0x29800] ;  /* 0x029800007004783b */ /* 0x000e6a0000000200 */
[----:B0-----:R-:W-:Y:S07]  /*14f10*/  HMMA.16816.F32 R12, R104, R64, R28 ;  /* 0x00000040680c723c */ /* 0x001fee000000181c */
[----:B------:R4:W-:Y:S04]  /*14f20*/  STL.64 [R1+0x110], R8 ;  /* 0x0001100801007387 */ /* 0x0009e80000100a00 */
[----:B------:R-:W-:Y:S04]  /*14f30*/  STL.64 [R1+0x118], R10 ;  /* 0x0001180a01007387 */ /* 0x000fe80000100a00 */
[----:B------:R-:W-:Y:S01]  /*14f40*/  STL [R1+0xb18], R2 ;  /* 0x000b180201007387 */ /* 0x000fe20000100800 */
[----:B----4-:R-:W-:-:S07]  /*14f50*/  FADD R8, -R2, R0 ;  /* 0x0000000002087221 */ /* 0x010fce0000000100 */
[----:B------:R-:W-:Y:S01]  /*14f60*/  STL.64 [R1+0x100], R12 ;  /* 0x0001000c01007387 */ /* 0x000fe20000100a00 */
[----:B------:R-:W-:-:S03]  /*14f70*/  FMUL R8, R8, 1.4426950216293334961 ;  /* 0x3fb8aa3b08087820 */ /* 0x000fc60000400000 */
[----:B------:R0:W-:Y:S01]  /*14f80*/  STL.64 [R1+0x108], R14 ;  /* 0x0001080e01007387 */ /* 0x0001e20000100a00 */
[----:B------:R2:W3:Y:S01]  /*14f90*/  MUFU.EX2 R124, R8 ;  /* 0x00000008007c7308 */ /* 0x0004e20000000800 */
[C---:B0-----:R-:W-:Y:S08]  /*14fa0*/  HMMA.16816.F32 R12, R88.reuse, R36, R32 ;  /* 0x00000024580c723c */ /* 0x041ff00000001820 */
[C---:B--2---:R-:W-:Y:S11]  /*14fb0*/  HMMA.16816.F32 R8, R88.reuse, R44, R72 ;  /* 0x0000002c5808723c */ /* 0x044ff60000001848 */
[----:B------:R-:W-:Y:S04]  /*14fc0*/  @!UPT UIADD3 URZ, URZ, URZ, URZ ;  /* 0x0000003f3f3ff290 */ /* 0x000fe8000fffe03f */
[----:B------:R0:W-:Y:S04]  /*14fd0*/  STL.64 [R1+0xf0], R12 ;  /* 0x0000f00c01007387 */ /* 0x0001e80000100a00 */
[----:B------:R-:W-:Y:S04]  /*14fe0*/  STL.64 [R1+0xf8], R14 ;  /* 0x0000f80e01007387 */ /* 0x000fe80000100a00 */
[----:B0-----:R-:W2:Y:S04]  /*14ff0*/  LDL.LU R12, [R1+0x4c0] ;  /* 0x0004c000010c7983 */ /* 0x001ea80000300800 */
[----:B------:R-:W-:Y:S04]  /*15000*/  STL.64 [R1+0xe0], R16 ;  /* 0x0000e01001007387 */ /* 0x000fe80000100a00 */
[----:B------:R0:W-:Y:S04]  /*15010*/  STL.64 [R1+0xe8], R18 ;  /* 0x0000e81201007387 */ /* 0x0001e80000100a00 */
[----:B------:R-:W4:Y:S04]  /*15020*/  LDL.LU R13, [R1+0x4c4] ;  /* 0x0004c400010d7983 */ /* 0x000f280000300800 */
[----:B------:R1:W-:Y:S04]  /*15030*/  STL.64 [R1+0xd0], R8 ;  /* 0x0000d00801007387 */ /* 0x0003e80000100a00 */
[----:B------:R1:W-:Y:S01]  /*15040*/  STL.64 [R1+0xd8], R10 ;  /* 0x0000d80a01007387 */ /* 0x0003e20000100a00 */
[C---:B0-----:R-:W-:Y:S03]  /*15050*/  HMMA.16816.F32 R16, R88.reuse, R48, R76 ;  /* 0x000000305810723c */ /* 0x041fe6000000184c */
[----:B------:R-:W3:Y:S04]  /*15060*/  LDL.LU R14, [R1+0x4c8] ;  /* 0x0004c800010e7983 */ /* 0x000ee80000300800 */
[----:B------:R-:W3:Y:S04]  /*15070*/  LDL.LU R15, [R1+0x4cc] ;  /* 0x0004cc00010f7983 */ /* 0x000ee80000300800 */
[----:B-1----:R-:W3:Y:S04]  /*15080*/  LDL.LU R8, [R1+0x4d0] ;  /* 0x0004d00001087983 */ /* 0x002ee80000300800 */
[----:B------:R-:W3:Y:S04]  /*15090*/  LDL.LU R9, [R1+0x4d4] ;  /* 0x0004d40001097983 */ /* 0x000ee80000300800 */
[----:B------:R-:W3:Y:S04]  /*150a0*/  LDL.LU R10, [R1+0x4d8] ;  /* 0x0004d800010a7983 */ /* 0x000ee80000300800 */
[----:B------:R-:W3:Y:S04]  /*150b0*/  LDL.LU R11, [R1+0x4dc] ;  /* 0x0004dc00010b7983 */ /* 0x000ee80000300800 */
[----:B------:R-:W3:Y:S04]  /*150c0*/  LDL.LU R21, [R1+0x4e0] ;  /* 0x0004e00001157983 */ /* 0x000ee80000300800 */
[----:B------:R-:W3:Y:S04]  /*150d0*/  LDL.LU R2, [R1+0x4e4] ;  /* 0x0004e40001027983 */ /* 0x000ee80000300800 */
[----:B------:R-:W-:Y:S01]  /*150e0*/  STL.64 [R1+0xc0], R16 ;  /* 0x0000c01001007387 */ /* 0x000fe20000100a00 */
[C---:B------:R-:W-:Y:S03]  /*150f0*/  HMMA.16816.F32 R28, R88.reuse, R56, R84 ;  /* 0x00000038581c723c */ /* 0x040fe60000001854 */
[----:B------:R0:W-:Y:S04]  /*15100*/  STL.64 [R1+0xc8], R18 ;  /* 0x0000c81201007387 */ /* 0x0001e80000100a00 */
[----:B------:R-:W3:Y:S01]  /*15110*/  LDL.LU R0, [R1+0x4e8] ;  /* 0x0004e80001007983 */ /* 0x000ee20000300800 */
[C---:B0-----:R-:W-:Y:S08]  /*15120*/  HMMA.16816.F32 R16, R88.reuse, R52, R80 ;  /* 0x000000345810723c */ /* 0x041ff00000001850 */
[C---:B------:R-:W-:Y:S11]  /*15130*/  HMMA.16816.F32 R24, R88.reuse, R60, R120 ;  /* 0x0000003c5818723c */ /* 0x040ff60000001878 */
[----:B------:R-:W-:Y:S04]  /*15140*/  @!UPT UIADD3 URZ, URZ, URZ, URZ ;  /* 0x0000003f3f3ff290 */ /* 0x000fe8000fffe03f */
[----:B------:R-:W-:Y:S04]  /*15150*/  STL.64 [R1+0xb0], R16 ;  /* 0x0000b01001007387 */ /* 0x000fe80000100a00 */
[----:B------:R-:W-:Y:S04]  /*15160*/  STL.64 [R1+0xb8], R18 ;  /* 0x0000b81201007387 */ /* 0x000fe80000100a00 */
[----:B------:R0:W-:Y:S04]  /*15170*/  STL.64 [R1+0xa0], R28 ;  /* 0x0000a01c01007387 */ /* 0x0001e80000100a00 */
[----:B------:R-:W-:Y:S04]  /*15180*/  STL.64 [R1+0xa8], R30 ;  /* 0x0000a81e01007387 */ /* 0x000fe80000100a00 */
[----:B0-----:R-:W3:Y:S01]  /*15190*/  LDL.LU R29, [R1+0x4ec] ;  /* 0x0004ec00011d7983 */ /* 0x001ee20000300800 */
[----:B------:R-:W-:Y:S03]  /*151a0*/  HMMA.16816.F32 R16, R88, R64, R96 ;  /* 0x000000405810723c */ /* 0x000fe60000001860 */
[----:B------:R-:W-:Y:S04]  /*151b0*/  STL.64 [R1+0x90], R24 ;  /* 0x0000901801007387 */ /* 0x000fe80000100a00 */
[----:B------:R0:W-:Y:S04]  /*151c0*/  STL.64 [R1+0x98], R26 ;  /* 0x0000981a01007387 */ /* 0x0001e80000100a00 */
[----:B------:R-:W3:Y:S04]  /*151d0*/  LDL.LU R28, [R1+0x4f0] ;  /* 0x0004f000011c7983 */ /* 0x000ee80000300800 */
[----:B------:R-:W1:Y:S08]  /*151e0*/  LDSM.16.M88.4 R88, [R112+0x29c00] ;  /* 0x029c00007058783b */ /* 0x000e700000000200 */
[----:B------:R0:W-:Y:S04]  /*151f0*/  STL.64 [R1+0x80], R16 ;  /* 0x0000801001007387 */ /* 0x0001e80000100a00 */
[----:B------:R1:W-:Y:S04]  /*15200*/  STL.64 [R1+0x88], R18 ;  /* 0x0000881201007387 */ /* 0x0003e80000100a00 */
[----:B0-----:R-:W3:Y:S04]  /*15210*/  LDL.LU R27, [R1+0x4f4] ;  /* 0x0004f400011b7983 */ /* 0x001ee80000300800 */
[----:B------:R-:W3:Y:S04]  /*15220*/  LDL.LU R20, [R1+0x4f8] ;  /* 0x0004f80001147983 */ /* 0x000ee80000300800 */
[----:B------:R-:W3:Y:S04]  /*15230*/  LDL.LU R16, [R1+0x4fc] ;  /* 0x0004fc0001107983 */ /* 0x000ee80000300800 */
[----:B------:R-:W3:Y:S04]  /*15240*/  LDL.LU R114, [R1+0x644] ;  /* 0x0006440001727983 */ /* 0x000ee80000300800 */
[----:B------:R-:W3:Y:S04]  /*15250*/  LDL.LU R26, [R1+0x500] ;  /* 0x00050000011a7983 */ /* 0x000ee80000300800 */
[----:B------:R-:W3:Y:S04]  /*15260*/  LDL.LU R25, [R1+0x504] ;  /* 0x0005040001197983 */ /* 0x000ee80000300800 */
[----:B-1----:R-:W3:Y:S04]  /*15270*/  LDL.LU R19, [R1+0x508] ;  /* 0x0005080001137983 */ /* 0x002ee80000300800 */
[----:B------:R-:W3:Y:S04]  /*15280*/  LDL.LU R17, [R1+0x50c] ;  /* 0x00050c0001117983 */ /* 0x000ee80000300800 */
[----:B------:R-:W3:Y:S04]  /*15290*/  LDL.LU R115, [R1+0x648] ;  /* 0x0006480001737983 */ /* 0x000ee80000300800 */
[----:B------:R-:W3:Y:S01]  /*152a0*/  LDL.LU R24, [R1+0x520] ;  /* 0x0005200001187983 */ /* 0x000ee20000300800 */
[----:B--2---:R-:W-:-:S02]  /*152b0*/  FMUL R12, R125, R12 ;  /* 0x0000000c7d0c7220 */ /* 0x004fc40000400000 */
[----:B----4-:R-:W-:Y:S02]  /*152c0*/  FMUL R13, R125, R13 ;  /* 0x0000000d7d0d7220 */ /* 0x010fe40000400000 */
[C---:B---3--:R-:W-:Y:S02]  /*152d0*/  FMUL R14, R124.reuse, R14 ;  /* 0x0000000e7c0e7220 */ /* 0x048fe40000400000 */
[----:B------:R-:W-:-:S07]  /*152e0*/  FMUL R15, R124, R15 ;  /* 0x0000000f7c0f7220 */ /* 0x000fce0000400000 */
[C---:B------:R-:W-:Y:S01]  /*152f0*/  HMMA.16816.F32 R12, R4.reuse, R36, R12 ;  /* 0x00000024040c723c */ /* 0x040fe2000000180c */
[C---:B------:R-:W-:Y:S02]  /*15300*/  FMUL R8, R125.reuse, R8 ;  /* 0x000000087d087220 */ /* 0x040fe40000400000 */
[C---:B------:R-:W-:Y:S02]  /*15310*/  FMUL R9, R125.reuse, R9 ;  /* 0x000000097d097220 */ /* 0x040fe40000400000 */
[C---:B------:R-:W-:Y:S02]  /*15320*/  FMUL R10, R124.reuse, R10 ;  /* 0x0000000a7c0a7220 */ /* 0x040fe40000400000 */
[----:B------:R-:W-:Y:S11]  /*15330*/  FMUL R11, R124, R11 ;  /* 0x0000000b7c0b7220 */ /* 0x000ff60000400000 */
[----:B------:R-:W-:Y:S05]  /*15340*/  @!UPT UIADD3 URZ, URZ, URZ, URZ ;  /* 0x0000003f3f3ff290 */ /* 0x000fea000fffe03f */
[----:B------:R0:W-:Y:S04]  /*15350*/  STL.64 [R1+0x70], R12 ;  /* 0x0000700c01007387 */ /* 0x0001e80000100a00 */
[----:B------:R1:W-:Y:S04]  /*15360*/  STL.64 [R1+0x78], R14 ;  /* 0x0000780e01007387 */ /* 0x0003e80000100a00 */
[----:B------:R-:W2:Y:S04]  /*15370*/  LDL.LU R23, [R1+0x524] ;  /* 0x0005240001177983 */ /* 0x000ea80000300800 */
[----:B------:R-:W3:Y:S04]  /*15380*/  LDL.LU R22, [R1+0x528] ;  /* 0x0005280001167983 */ /* 0x000ee80000300800 */
[----:B------:R-:W4:Y:S01]  /*15390*/  LDL.LU R18, [R1+0x52c] ;  /* 0x00052c0001127983 */ /* 0x000f220000300800 */
[----:B------:R-:W-:Y:S01]  /*153a0*/  HMMA.16816.F32 R8, R4, R40, R8 ;  /* 0x000000280408723c */ /* 0x000fe20000001808 */
[----:B0-----:R-:W-:-:S02]  /*153b0*/  FMUL R12, R125, R21 ;  /* 0x000000157d0c7220 */ /* 0x001fc40000400000 */
[----:B------:R-:W-:Y:S01]  /*153c0*/  FMUL R13, R125, R2 ;  /* 0x000000027d0d7220 */ /* 0x000fe20000400000 */
[----:B------:R-:W4:Y:S01]  /*153d0*/  LDL.LU R21, [R1+0x550] ;  /* 0x0005500001157983 */ /* 0x000f220000300800 */
[----:B-1----:R-:W-:-:S03]  /*153e0*/  FMUL R14, R124, R0 ;  /* 0x000000007c0e7220 */ /* 0x002fc60000400000 */
[----:B------:R-:W4:Y:S11]  /*153f0*/  LDL.LU R2, [R1+0x554] ;  /* 0x0005540001027983 */ /* 0x000f360000300800 */
[----:B------:R-:W-:Y:S04]  /*15400*/  @!UPT UIADD3 URZ, URZ, URZ, URZ ;  /* 0x0000003f3f3ff290 */ /* 0x000fe8000fffe03f */
[----:B------:R-:W-:Y:S04]  /*15410*/  STL.64 [R1+0x60], R8 ;  /* 0x0000600801007387 */ /* 0x000fe80000100a00 */
[----:B------:R0:W-:Y:S04]  /*15420*/  STL.64 [R1+0x68], R10 ;  /* 0x0000680a01007387 */ /* 0x0001e80000100a00 */
[----:B------:R-:W4:Y:S01]  /*15430*/  LDL.LU R0, [R1+0x558] ;  /* 0x0005580001007983 */ /* 0x000f220000300800 */
[----:B------:R-:W-:-:S07]  /*15440*/  FMUL R15, R124, R29 ;  /* 0x0000001d7c0f7220 */ /* 0x000fce0000400000 */
[----:B------:R-:W-:Y:S11]  /*15450*/  HMMA.16816.F32 R12, R4, R44, R12 ;  /* 0x0000002c040c723c */ /* 0x000ff6000000180c */
[----:B------:R-:W-:Y:S11]  /*15460*/  @!UPT UIADD3 URZ, URZ, URZ, URZ ;  /* 0x0000003f3f3ff290 */ /* 0x000ff6000fffe03f */
[----:B------:R-:W-:Y:S01]  /*15470*/  @!UPT UIADD3 URZ, URZ, URZ, URZ ;  /* 0x0000003f3f3ff290 */ /* 0x000fe2000fffe03f */
[----:B------:R1:W-:Y:S04]  /*15480*/  STL.64 [R1+0x50], R12 ;  /* 0x0000500c01007387 */ /* 0x0003e80000100a00 */
[----:B------:R1:W-:Y:S01]  /*15490*/  STL.64 [R1+0x58], R14 ;  /* 0x0000580e01007387 */ /* 0x0003e20000100a00 */
[----:B0-----:R-:W-:-:S03]  /*154a0*/  FMUL R10, R124, R20 ;  /* 0x000000147c0a7220 */ /* 0x001fc60000400000 */
[----:B------:R-:W4:Y:S01]  /*154b0*/  LDL.LU R20, [R1+0x55c] ;  /* 0x00055c0001147983 */ /* 0x000f220000300800 */
[C---:B------:R-:W-:Y:S02]  /*154c0*/  FMUL R8, R125.reuse, R28 ;  /* 0x0000001c7d087220 */ /* 0x040fe40000400000 */
[----:B------:R-:W-:Y:S02]  /*154d0*/  FMUL R9, R125, R27 ;  /* 0x0000001b7d097220 */ /* 0x000fe40000400000 */
[----:B------:R-:W-:-:S07]  /*154e0*/  FMUL R11, R124, R16 ;  /* 0x000000107c0b7220 */ /* 0x000fce0000400000 */
[C---:B------:R-:W-:Y:S01]  /*154f0*/  HMMA.16816.F32 R8, R4.reuse, R48, R8 ;  /* 0x000000300408723c */ /* 0x040fe20000001808 */
[----:B------:R-:W-:Y:S01]  /*15500*/  STL [R1+0xb1c], R3 ;  /* 0x000b1c0301007387 */ /* 0x000fe20000100800 */
[C---:B-1----:R-:W-:Y:S02]  /*15510*/  FMUL R12, R125.reuse, R26 ;  /* 0x0000001a7d0c7220 */ /* 0x042fe40000400000 */
[C---:B------:R-:W-:Y:S02]  /*15520*/  FMUL R13, R125.reuse, R25 ;  /* 0x000000197d0d7220 */ /* 0x040fe40000400000 */
[C---:B------:R-:W-:Y:S02]  /*15530*/  FMUL R14, R124.reuse, R19 ;  /* 0x000000137c0e7220 */ /* 0x040fe40000400000 */
[----:B------:R-:W-:Y:S11]  /*15540*/  FMUL R15, R124, R17 ;  /* 0x000000117c0f7220 */ /* 0x000ff60000400000 */
[----:B------:R-:W-:Y:S04]  /*15550*/  @!UPT UIADD3 URZ, URZ, URZ, URZ ;  /* 0x0000003f3f3ff290 */ /* 0x000fe8000fffe03f */
[----:B------:R0:W-:Y:S04]  /*15560*/  STL.64 [R1+0x40], R8 ;  /* 0x0000400801007387 */ /* 0x0001e80000100a00 */
[----:B------:R3:W-:Y:S01]  /*15570*/  STL.64 [R1+0x48], R10 ;  /* 0x0000480a01007387 */ /* 0x0007e20000100a00 */
[----:B------:R-:W-:Y:S03]  /*15580*/  HMMA.16816.F32 R12, R4, R52, R12 ;  /* 0x00000034040c723c */ /* 0x000fe6000000180c */
[----:B------:R-:W4:Y:S01]  /*15590*/  LDL.LU R29, [R1+0x540] ;  /* 0x00054000011d7983 */ /* 0x000f220000300800 */
[----:B0-----:R-:W-:-:S03]  /*155a0*/  FMUL R8, R125, R24 ;  /* 0x000000187d087220 */ /* 0x001fc60000400000 */
[----:B------:R-:W4:Y:S04]  /*155b0*/  LDL.LU R28, [R1+0x544] ;  /* 0x00054400011c7983 */ /* 0x000f280000300800 */
[----:B------:R-:W4:Y:S01]  /*155c0*/  LDL.LU R19, [R1+0x548] ;  /* 0x0005480001137983 */ /* 0x000f220000300800 */
[----:B------:R-:W-:Y:S02]  /*155d0*/  FADD R16, -R3, R114 ;  /* 0x0000007203107221 */ /* 0x000fe40000000100 */
[----:B--2---:R-:W-:Y:S02]  /*155e0*/  FMUL R9, R125, R23 ;  /* 0x000000177d097220 */ /* 0x004fe40000400000 */
[C---:B---3--:R-:W-:Y:S02]  /*155f0*/  FMUL R10, R124.reuse, R22 ;  /* 0x000000167c0a7220 */ /* 0x048fe40000400000 */
[----:B----4-:R-:W-:-:S02]  /*15600*/  FMUL R11, R124, R18 ;  /* 0x000000127c0b7220 */ /* 0x010fc40000400000 */
[----:B------:R-:W2:Y:S05]  /*15610*/  LDL.LU R18, [R1+0x54c] ;  /* 0x00054c0001127983 */ /* 0x000eaa0000300800 */
[----:B------:R-:W-:Y:S01]  /*15620*/  HMMA.16816.F32 R8, R4, R56, R8 ;  /* 0x000000380408723c */ /* 0x000fe20000001808 */
[----:B------:R0:W-:Y:S04]  /*15630*/  STL.64 [R1+0x30], R12 ;  /* 0x0000300c01007387 */ /* 0x0001e80000100a00 */
[----:B------:R1:W-:Y:S01]  /*15640*/  STL.64 [R1+0x38], R14 ;  /* 0x0000380e01007387 */ /* 0x0003e20000100a00 */
[----:B0-----:R-:W-:-:S02]  /*15650*/  FMUL R13, R125, R2 ;  /* 0x000000027d0d7220 */ /* 0x001fc40000400000 */
[----:B-1----:R-:W-:Y:S11]  /*15660*/  FMUL R14, R124, R0 ;  /* 0x000000007c0e7220 */ /* 0x002ff60000400000 */
[----:B------:R-:W-:Y:S05]  /*15670*/  @!UPT UIADD3 URZ, URZ, URZ, URZ ;  /* 0x0000003f3f3ff290 */ /* 0x000fea000fffe03f */
[----:B------:R-:W-:Y:S01]  /*15680*/  IMAD.MOV.U32 R0, RZ, RZ, R11 ;  /* 0x000000ffff007224 */ /* 0x000fe200078e000b */
[----:B------:R-:W-:Y:S01]  /*15690*/  MOV R3, R8 ;  /* 0x0000000800037202 */ /* 0x000fe20000000f00 */
[----:B------:R-:W-:-:S03]  /*156a0*/  IMAD.MOV.U32 R2, RZ, RZ, R9 ;  /* 0x000000ffff027224 */ /* 0x000fc600078e0009 */
[----:B------:R-:W-:Y:S04]  /*156b0*/  STL [R1+0xba8], R0 ;  /* 0x000ba80001007387 */ /* 0x000fe80000100800 */
[----:B------:R-:W-:Y:S04]  /*156c0*/  STL [R1+0xba4], R2 ;  /* 0x000ba40201007387 */ /* 0x000fe80000100800 */
[----:B------:R0:W-:Y:S04]  /*156d0*/  STL [R1+0xba0], R3 ;  /* 0x000ba00301007387 */ /* 0x0001e80000100800 */
[----:B------:R-:W3:Y:S04]  /*156e0*/  LDL.LU R27, [R1+0x510] ;  /* 0x00051000011b7983 */ /* 0x000ee80000300800 */
[----:B------:R-:W4:Y:S04]  /*156f0*/  LDL.LU R26, [R1+0x514] ;  /* 0x00051400011a7983 */ /* 0x000f280000300800 */
[----:B------:R-:W4:Y:S04]  /*15700*/  LDL.LU R25, [R1+0x518] ;  /* 0x0005180001197983 */ /* 0x000f280000300800 */
[----:B------:R-:W4:Y:S01]  /*15710*/  LDL.LU R24, [R1+0x51c] ;  /* 0x00051c0001187983 */ /* 0x000f220000300800 */
[----:B------:R-:W-:-:S03]  /*15720*/  FMUL R12, R125, R21 ;  /* 0x000000157d0c7220 */ /* 0x000fc60000400000 */
[----:B------:R-:W4:Y:S04]  /*15730*/  LDL.LU R23, [R1+0x530] ;  /* 0x0005300001177983 */ /* 0x000f280000300800 */
[----:B------:R-:W4:Y:S04]  /*15740*/  LDL.LU R22, [R1+0x534] ;  /* 0x0005340001167983 */ /* 0x000f280000300800 */
[----:B------:R-:W4:Y:S01]  /*15750*/  LDL.LU R21, [R1+0x538] ;  /* 0x0005380001157983 */ /* 0x000f220000300800 */
[----:B------:R-:W-:-:S03]  /*15760*/  FMUL R15, R124, R20 ;  /* 0x000000147c0f7220 */ /* 0x000fc60000400000 */
[----:B------:R-:W4:Y:S01]  /*15770*/  LDL.LU R20, [R1+0x53c] ;  /* 0x00053c0001147983 */ /* 0x000f220000300800 */
[----:B------:R-:W-:Y:S02]  /*15780*/  FADD R17, -R113, R115 ;  /* 0x0000007371117221 */ /* 0x000fe40000000100 */
[----:B------:R-:W-:Y:S02]  /*15790*/  FMUL R16, R16, 1.4426950216293334961 ;  /* 0x3fb8aa3b10107820 */ /* 0x000fe40000400000 */
[----:B------:R-:W-:Y:S02]  /*157a0*/  FMUL R17, R17, 1.4426950216293334961 ;  /* 0x3fb8aa3b11117820 */ /* 0x000fe40000400000 */
[----:B------:R-:W3:Y:S01]  /*157b0*/  MUFU.EX2 R115, R16 ;  /* 0x0000001000737308 */ /* 0x000ee20000000800 */
[----:B------:R-:W-:Y:S07]  /*157c0*/  HMMA.16816.F32 R12, R4, R60, R12 ;  /* 0x0000003c040c723c */ /* 0x000fee000000180c */
[----:B------:R1:W0:Y:S01]  /*157d0*/  MUFU.EX2 R114, R17 ;  /* 0x0000001100727308 */ /* 0x0002220000000800 */
[----:B------:R-:W-:Y:S01]  /*157e0*/  MOV R112, R10 ;  /* 0x0000000a00707202 */ /* 0x000fe20000000f00 */
[----:B------:R-:W-:-:S02]  /*157f0*/  FMUL R8, R125, R29 ;  /* 0x0000001d7d087220 */ /* 0x000fc40000400000 */
[----:B------:R-:W-:Y:S02]  /*15800*/  FMUL R9, R125, R28 ;  /* 0x0000001c7d097220 */ /* 0x000fe40000400000 */
[----:B------:R-:W-:-:S11]  /*15810*/  FMUL R10, R124, R19 ;  /* 0x000000137c0a7220 */ /* 0x000fd60000400000 */
[----:B0-----:R-:W-:Y:S01]  /*15820*/  MOV R3, R14 ;  /* 0x0000000e00037202 */ /* 0x001fe20000000f00 */
[----:B------:R-:W-:Y:S01]  /*15830*/  IMAD.MOV.U32 R125, RZ, RZ, R15 ;  /* 0x000000ffff7d7224 */ /* 0x000fe200078e000f */
[----:B------:R-:W-:Y:S01]  /*15840*/  MOV R0, R12 ;  /* 0x0000000c00007202 */ /* 0x000fe20000000f00 */
[----:B------:R-:W-:-:S03]  /*15850*/  IMAD.MOV.U32 R2, RZ, RZ, R13 ;  /* 0x000000ffff027224 */ /* 0x000fc600078e000d */
[----:B------:R-:W-:Y:S04]  /*15860*/  STL [R1+0xc0c], R125 ;  /* 0x000c0c7d01007387 */ /* 0x000fe80000100800 */
[----:B------:R-:W-:Y:S04]  /*15870*/  STL [R1+0xc08], R3 ;  /* 0x000c080301007387 */ /* 0x000fe80000100800 */
[----:B------:R-:W-:Y:S04]  /*15880*/  STL [R1+0xc04], R2 ;  /* 0x000c040201007387 */ /* 0x000fe80000100800 */
[----:B------:R0:W-:Y:S04]  /*15890*/  STL [R1+0xc00], R0 ;  /* 0x000c000001007387 */ /* 0x0001e80000100800 */
[----:B------:R-:W4:Y:S01]  /*158a0*/  LDL.LU R19, [R1+0x560] ;  /* 0x0005600001137983 */ /* 0x000f220000300800 */
[----:B--2---:R-:W-:-:S03]  /*158b0*/  FMUL R11, R124, R18 ;  /* 0x000000127c0b7220 */ /* 0x004fc60000400000 */
[----:B------:R-:W2:Y:S04]  /*158c0*/  LDL.LU R18, [R1+0x564] ;  /* 0x0005640001127983 */ /* 0x000ea80000300800 */
[----:B-1----:R-:W2:Y:S01]  /*158d0*/  LDL.LU R17, [R1+0x568] ;  /* 0x0005680001117983 */ /* 0x002ea20000300800 */
[----:B------:R-:W-:Y:S03]  /*158e0*/  HMMA.16816.F32 R4, R4, R64, R8 ;  /* 0x000000400404723c */ /* 0x000fe60000001808 */
[----:B------:R-:W2:Y:S04]  /*158f0*/  LDL.LU R16, [R1+0x56c] ;  /* 0x00056c0001107983 */ /* 0x000ea80000300800 */
[----:B------:R-:W2:Y:S04]  /*15900*/  LDL.LU R15, [R1+0x570] ;  /* 0x00057000010f7983 */ /* 0x000ea80000300800 */
[----:B------:R-:W2:Y:S04]  /*15910*/  LDL.LU R14, [R1+0x574] ;  /* 0x00057400010e7983 */ /* 0x000ea80000300800 */
[----:B------:R-:W2:Y:S04]  /*15920*/  LDL.LU R13, [R1+0x578] ;  /* 0x00057800010d7983 */ /* 0x000ea80000300800 */
[----:B------:R-:W2:Y:S01]  /*15930*/  LDL.LU R12, [R1+0x57c] ;  /* 0x00057c00010c7983 */ /* 0x000ea20000300800 */
[----:B---3--:R-:W-:-:S02]  /*15940*/  FMUL R120, R115, R27 ;  /* 0x0000001b73787220 */ /* 0x008fc40000400000 */
[C---:B----4-:R-:W-:Y:S02]  /*15950*/  FMUL R121, R115.reuse, R26 ;  /* 0x0000001a73797220 */ /* 0x050fe40000400000 */
[C---:B------:R-:W-:Y:S02]  /*15960*/  FMUL R122, R114.reuse, R25 ;  /* 0x00000019727a7220 */ /* 0x040fe40000400000 */
[----:B------:R-:W-:Y:S02]  /*15970*/  FMUL R123, R114, R24 ;  /* 0x00000018727b7220 */ /* 0x000fe40000400000 */
[----:B------:R-:W-:-:S05]  /*15980*/  FMUL R116, R115, R23 ;  /* 0x0000001773747220 */ /* 0x000fca0000400000 */
[----:B------:R-:W-:Y:S01]  /*15990*/  HMMA.16816.F32 R120, R88, R36, R120 ;  /* 0x000000245878723c */ /* 0x000fe20000001878 */
[----:B------:R-:W-:Y:S02]  /*159a0*/  FMUL R117, R115, R22 ;  /* 0x0000001673757220 */ /* 0x000fe40000400000 */
[C---:B------:R-:W-:Y:S02]  /*159b0*/  FMUL R118, R114.reuse, R21 ;  /* 0x0000001572767220 */ /* 0x040fe40000400000 */
[----:B------:R-:W-:-:S07]  /*159c0*/  FMUL R119, R114, R20 ;  /* 0x0000001472777220 */ /* 0x000fce0000400000 */
[----:B------:R-:W-:Y:S11]  /*159d0*/  HMMA.16816.F32 R116, R88, R40, R116 ;  /* 0x000000285874723c */ /* 0x000ff60000001874 */
[----:B------:R-:W-:Y:S04]  /*159e0*/  STL.64 [R1+0xac8], R122 ;  /* 0x000ac87a01007387 */ /* 0x000fe80000100a00 */
[----:B------:R-:W-:Y:S01]  /*159f0*/  STL.64 [R1+0xac0], R120 ;  /* 0x000ac07801007387 */ /* 0x000fe20000100a00 */
[----:B0-----:R-:W-:-:S03]  /*15a00*/  IMAD.MOV.U32 R0, RZ, RZ, R7 ;  /* 0x000000ffff007224 */ /* 0x001fc600078e0007 */
[----:B------:R-:W3:Y:S01]  /*15a10*/  LDL.LU R11, [R1+0x580] ;  /* 0x00058000010b7983 */ /* 0x000ee20000300800 */
[----:B------:R-:W-:-:S03]  /*15a20*/  MOV R2, R6 ;  /* 0x0000000600027202 */ /* 0x000fc60000000f00 */
[----:B------:R-:W4:Y:S04]  /*15a30*/  LDL.LU R10, [R1+0x584] ;  /* 0x00058400010a7983 */ /* 0x000f280000300800 */
[----:B------:R-:W4:Y:S04]  /*15a40*/  LDL.LU R9, [R1+0x588] ;  /* 0x0005880001097983 */ /* 0x000f280000300800 */
[----:B------:R-:W4:Y:S04]  /*15a50*/  LDL.LU R8, [R1+0x58c] ;  /* 0x00058c0001087983 */ /* 0x000f280000300800 */
[----:B------:R-:W4:Y:S01]  /*15a60*/  LDL.LU R7, [R1+0x590] ;  /* 0x0005900001077983 */ /* 0x000f220000300800 */
[----:B------:R-:W-:-:S03]  /*15a70*/  IMAD.MOV.U32 R3, RZ, RZ, R5 ;  /* 0x000000ffff037224 */ /* 0x000fc600078e0005 */
[----:B------:R-:W4:Y:S01]  /*15a80*/  LDL.LU R6, [R1+0x594] ;  /* 0x0005940001067983 */ /* 0x000f220000300800 */
[----:B------:R-:W-:-:S03]  /*15a90*/  MOV R125, R4 ;  /* 0x00000004007d7202 */ /* 0x000fc60000000f00 */
[----:B------:R-:W4:Y:S04]  /*15aa0*/  LDL R36, [R1+0x8a4] ;  /* 0x0008a40001247983 */ /* 0x000f280000100800 */
[----:B------:R-:W-:Y:S04]  /*15ab0*/  STL.64 [R1+0xad8], R118 ;  /* 0x000ad87601007387 */ /* 0x000fe80000100a00 */
[----:B------:R0:W-:Y:S04]  /*15ac0*/  STL.64 [R1+0xad0], R116 ;  /* 0x000ad07401007387 */ /* 0x0001e80000100a00 */
[----:B------:R-:W4:Y:S04]  /*15ad0*/  LDL.LU R5, [R1+0x598] ;  /* 0x0005980001057983 */ /* 0x000f280000300800 */
[----:B------:R-:W4:Y:S04]  /*15ae0*/  LDL.LU R4, [R1+0x59c] ;  /* 0x00059c0001047983 */ /* 0x000f280000300800 */
[----:B------:R-:W4:Y:S04]  /*15af0*/  LDL.LU R23, [R1+0x5b0] ;  /* 0x0005b00001177983 */ /* 0x000f280000300800 */
[----:B------:R-:W4:Y:S04]  /*15b00*/  LDL.LU R22, [R1+0x5b4] ;  /* 0x0005b40001167983 */ /* 0x000f280000300800 */
[----:B------:R-:W4:Y:S04]  /*15b10*/  LDL.LU R21, [R1+0x5b8] ;  /* 0x0005b80001157983 */ /* 0x000f280000300800 */
[----:B------:R-:W4:Y:S01]  /*15b20*/  LDL.LU R20, [R1+0x5bc] ;  /* 0x0005bc0001147983 */ /* 0x000f220000300800 */
[----:B------:R-:W-:Y:S01]  /*15b30*/  FMUL R68, R115, R19 ;  /* 0x0000001373447220 */ /* 0x000fe20000400000 */
[----:B------:R-:W-:Y:S01]  /*15b40*/  MOV R104, R50 ;  /* 0x0000003200687202 */ /* 0x000fe20000000f00 */
[----:B------:R-:W-:Y:S01]  /*15b50*/  IMAD.MOV.U32 R105, RZ, RZ, R42 ;  /* 0x000000ffff697224 */ /* 0x000fe200078e002a */
[----:B------:R-:W-:Y:S01]  /*15b60*/  MOV R106, R38 ;  /* 0x00000026006a7202 */ /* 0x000fe20000000f00 */
[----:B------:R-:W-:Y:S01]  /*15b70*/  IMAD.MOV.U32 R107, RZ, RZ, R39 ;  /* 0x000000ffff6b7224 */ /* 0x000fe200078e0027 */
[----:B0-----:R-:W-:Y:S01]  /*15b80*/  MOV R116, R58 ;  /* 0x0000003a00747202 */ /* 0x001fe20000000f00 */
[----:B------:R-:W-:Y:S01]  /*15b90*/  IMAD.MOV.U32 R117, RZ, RZ, R59 ;  /* 0x000000ffff757224 */ /* 0x000fe200078e003b */
[----:B------:R-:W-:Y:S01]  /*15ba0*/  MOV R118, R54 ;  /* 0x0000003600767202 */ /* 0x000fe20000000f00 */
[----:B------:R-:W-:-:S02]  /*15bb0*/  IMAD.MOV.U32 R119, RZ, RZ, R55 ;  /* 0x000000ffff777224 */ /* 0x000fc400078e0037 */
[C---:B--2---:R-:W-:Y:S02]  /*15bc0*/  FMUL R69, R115.reuse, R18 ;  /* 0x0000001273457220 */ /* 0x044fe40000400000 */
        /* <DEDUP_REMOVED lines=9> */
[----:B------:R0:W-:Y:S04]  /*15c60*/  STL.64 [R1+0xae0], R68 ;  /* 0x000ae04401007387 */ /* 0x0001e80000100a00 */
[----:B------:R-:W2:Y:S04]  /*15c70*/  LDL.LU R16, [R1+0x5a0] ;  /* 0x0005a00001107983 */ /* 0x000ea80000300800 */
[----:B------:R-:W2:Y:S04]  /*15c80*/  LDL.LU R17, [R1+0x5a4] ;  /* 0x0005a40001117983 */ /* 0x000ea80000300800 */
[----:B------:R-:W2:Y:S04]  /*15c90*/  LDL.LU R18, [R1+0x5a8] ;  /* 0x0005a80001127983 */ /* 0x000ea80000300800 */
[----:B------:R-:W2:Y:S04]  /*15ca0*/  LDL.LU R19, [R1+0x5ac] ;  /* 0x0005ac0001137983 */ /* 0x000ea80000300800 */
[----:B------:R-:W-:Y:S04]  /*15cb0*/  STL.64 [R1+0xaf8], R74 ;  /* 0x000af84a01007387 */ /* 0x000fe80000100a00 */
[----:B------:R1:W-:Y:S01]  /*15cc0*/  STL.64 [R1+0xaf0], R72 ;  /* 0x000af04801007387 */ /* 0x0003e20000100a00 */
[----:B---3--:R-:W-:-:S02]  /*15cd0*/  FMUL R76, R115, R11 ;  /* 0x0000000b734c7220 */ /* 0x008fc40000400000 */
[C---:B----4-:R-:W-:Y:S02]  /*15ce0*/  FMUL R77, R115.reuse, R10 ;  /* 0x0000000a734d7220 */ /* 0x050fe40000400000 */
[C---:B------:R-:W-:Y:S02]  /*15cf0*/  FMUL R78, R114.reuse, R9 ;  /* 0x00000009724e7220 */ /* 0x040fe40000400000 */
[----:B------:R-:W-:Y:S02]  /*15d00*/  FMUL R79, R114, R8 ;  /* 0x00000008724f7220 */ /* 0x000fe40000400000 */
[C---:B------:R-:W-:Y:S02]  /*15d10*/  FMUL R80, R115.reuse, R7 ;  /* 0x0000000773507220 */ /* 0x040fe40000400000 */
[----:B------:R-:W-:-:S03]  /*15d20*/  FMUL R81, R115, R6 ;  /* 0x0000000673517220 */ /* 0x000fc60000400000 */
[C---:B------:R-:W-:Y:S01]  /*15d30*/  HMMA.16816.F32 R76, R88.reuse, R52, R76 ;  /* 0x00000034584c723c */ /* 0x040fe2000000184c */
[C---:B------:R-:W-:Y:S02]  /*15d40*/  FMUL R82, R114.reuse, R5 ;  /* 0x0000000572527220 */ /* 0x040fe40000400000 */
[C---:B------:R-:W-:Y:S02]  /*15d50*/  FMUL R83, R114.reuse, R4 ;  /* 0x0000000472537220 */ /* 0x040fe40000400000 */
[C---:B------:R-:W-:Y:S02]  /*15d60*/  FMUL R84, R115.reuse, R23 ;  /* 0x0000001773547220 */ /* 0x040fe40000400000 */
[----:B------:R-:W-:Y:S02]  /*15d70*/  FMUL R85, R115, R22 ;  /* 0x0000001673557220 */ /* 0x000fe40000400000 */
[C---:B------:R-:W-:Y:S02]  /*15d80*/  FMUL R86, R114.reuse, R21 ;  /* 0x0000001572567220 */ /* 0x040fe40000400000 */
[----:B------:R-:W-:Y:S01]  /*15d90*/  FMUL R87, R114, R20 ;  /* 0x0000001472577220 */ /* 0x000fe20000400000 */
[C---:B------:R-:W-:Y:S11]  /*15da0*/  HMMA.16816.F32 R80, R88.reuse, R56, R80 ;  /* 0x000000385850723c */ /* 0x040ff60000001850 */
[----:B------:R-:W-:Y:S01]  /*15db0*/  STL.64 [R1+0xb08], R78 ;  /* 0x000b084e01007387 */ /* 0x000fe20000100a00 */
[----:B0-----:R-:W-:Y:S01]  /*15dc0*/  MOV R68, R47 ;  /* 0x0000002f00447202 */ /* 0x001fe20000000f00 */
[----:B------:R-:W-:Y:S01]  /*15dd0*/  IMAD.MOV.U32 R69, RZ, RZ, R46 ;  /* 0x000000ffff457224 */ /* 0x000fe200078e002e */
[----:B------:R-:W-:Y:S01]  /*15de0*/  MOV R70, R51 ;  /* 0x0000003300467202 */ /* 0x000fe20000000f00 */
[----:B------:R-:W-:Y:S01]  /*15df0*/  IMAD.MOV.U32 R71, RZ, RZ, R43 ;  /* 0x000000ffff477224 */ /* 0x000fe200078e002b */
[----:B------:R-:W-:Y:S01]  /*15e00*/  MOV R120, R66 ;  /* 0x0000004200787202 */ /* 0x000fe20000000f00 */
[----:B------:R-:W-:Y:S01]  /*15e10*/  IMAD.MOV.U32 R121, RZ, RZ, R67 ;  /* 0x000000ffff797224 */ /* 0x000fe200078e0043 */
[----:B------:R-:W-:Y:S01]  /*15e20*/  HMMA.16816.F32 R84, R88, R60, R84 ;  /* 0x0000003c5854723c */ /* 0x000fe20000001854 */
[----:B------:R0:W-:Y:S01]  /*15e30*/  STL.64 [R1+0xb00], R76 ;  /* 0x000b004c01007387 */ /* 0x0001e20000100a00 */
[----:B------:R-:W-:Y:S01]  /*15e40*/  MOV R122, R62 ;  /* 0x0000003e007a7202 */ /* 0x000fe20000000f00 */
[----:B------:R-:W-:-:S02]  /*15e50*/  IMAD.MOV.U32 R123, RZ, RZ, R63 ;  /* 0x000000ffff7b7224 */ /* 0x000fc400078e003f */
[----:B------:R-:W3:Y:S04]  /*15e60*/  LDSM.16.M88.4 R12, [R36+0x28000] ;  /* 0x02800000240c783b */ /* 0x000ee80000000200 */
[----:B------:R-:W4:Y:S04]  /*15e70*/  LDSM.16.M88.4 R8, [R36+0x28400] ;  /* 0x028400002408783b */ /* 0x000f280000000200 */
[----:B------:R-:W0:Y:S04]  /*15e80*/  LDSM.16.M88.4 R4, [R36+0x28800] ;  /* 0x028800002404783b */ /* 0x000e280000000200 */
[----:B------:R-:W-:Y:S04]  /*15e90*/  STL.64 [R1+0xb28], R82 ;  /* 0x000b285201007387 */ /* 0x000fe80000100a00 */
[----:B------:R0:W-:Y:S04]  /*15ea0*/  STL.64 [R1+0xb20], R80 ;  /* 0x000b205001007387 */ /* 0x0001e80000100a00 */
[----:B------:R-:W-:Y:S04]  /*15eb0*/  STL.64 [R1+0xb38], R86 ;  /* 0x000b385601007387 */ /* 0x000fe80000100a00 */
[----:B------:R0:W-:Y:S04]  /*15ec0*/  STL.64 [R1+0xb30], R84 ;  /* 0x000b305401007387 */ /* 0x0001e80000100a00 */
[----:B------:R-:W2:Y:S04]  /*15ed0*/  LDL.LU R50, [R1+0xcec] ;  /* 0x000cec0001327983 */ /* 0x000ea80000300800 */
[----:B------:R-:W3:Y:S04]  /*15ee0*/  LDL.LU R42, [R1+0xce8] ;  /* 0x000ce800012a7983 */ /* 0x000ee80000300800 */
        /* <DEDUP_REMOVED lines=10> */
[----:B-1----:R-:W4:Y:S04]  /*15f90*/  LDL.LU R72, [R1+0x300] ;  /* 0x0003000001487983 */ /* 0x002f280000300800 */
[----:B------:R-:W4:Y:S04]  /*15fa0*/  LDL.LU R73, [R1+0x304] ;  /* 0x0003040001497983 */ /* 0x000f280000300800 */
[----:B------:R-:W4:Y:S04]  /*15fb0*/  LDL.LU R74, [R1+0x308] ;  /* 0x00030800014a7983 */ /* 0x000f280000300800 */
[----:B------:R-:W4:Y:S04]  /*15fc0*/  LDL.LU R75, [R1+0x30c] ;  /* 0x00030c00014b7983 */ /* 0x000f280000300800 */
[----:B0-----:R-:W4:Y:S04]  /*15fd0*/  LDL.LU R76, [R1+0x310] ;  /* 0x00031000014c7983 */ /* 0x001f280000300800 */
        /* <DEDUP_REMOVED lines=15> */
[----:B--2---:R-:W-:Y:S01]  /*160d0*/  IMAD.MOV.U32 R23, RZ, RZ, R50 ;  /* 0x000000ffff177224 */ /* 0x004fe200078e0032 */
[----:B---3--:R-:W-:Y:S01]  /*160e0*/  MOV R22, R42 ;  /* 0x0000002a00167202 */ /* 0x008fe20000000f00 */
[----:B----4-:R-:W-:Y:S01]  /*160f0*/  IMAD.MOV.U32 R27, RZ, RZ, R58 ;  /* 0x000000ffff1b7224 */ /* 0x010fe200078e003a */
[----:B------:R-:W-:Y:S01]  /*16100*/  MOV R26, R59 ;  /* 0x0000003b001a7202 */ /* 0x000fe20000000f00 */
[----:B------:R-:W-:Y:S01]  /*16110*/  IMAD.MOV.U32 R25, RZ, RZ, R54 ;  /* 0x000000ffff197224 */ /* 0x000fe200078e0036 */
[----:B------:R-:W-:-:S02]  /*16120*/  MOV R24, R55 ;  /* 0x0000003700187202 */ /* 0x000fc40000000f00 */
[----:B------:R-:W2:Y:S04]  /*16130*/  LDL.LU R55, [R1+0xccc] ;  /* 0x000ccc0001377983 */ /* 0x000ea80000300800 */
[----:B------:R-:W3:Y:S04]  /*16140*/  LDL.LU R54, [R1+0xcc8] ;  /* 0x000cc80001367983 */ /* 0x000ee80000300800 */
[----:B------:R-:W4:Y:S04]  /*16150*/  LDL.LU R59, [R1+0xcc4] ;  /* 0x000cc400013b7983 */ /* 0x000f280000300800 */
[----:B------:R-:W4:Y:S04]  /*16160*/  LDL.LU R58, [R1+0xcc0] ;  /* 0x000cc000013a7983 */ /* 0x000f280000300800 */
[----:B------:R-:W4:Y:S04]  /*16170*/  LDL.LU R100, [R1+0x380] ;  /* 0x0003800001647983 */ /* 0x000f280000300800 */
[----:B------:R-:W4:Y:S04]  /*16180*/  LDL.LU R101, [R1+0x384] ;  /* 0x0003840001657983 */ /* 0x000f280000300800 */
[----:B------:R-:W4:Y:S04]  /*16190*/  LDL.LU R102, [R1+0x388] ;  /* 0x0003880001667983 */ /* 0x000f280000300800 */
        /* <DEDUP_REMOVED lines=15> */
[----:B------:R-:W-:-:S02]  /*16290*/  FMUL R16, R115, R16 ;  /* 0x0000001073107220 */ /* 0x000fc40000400000 */
[----:B------:R-:W-:Y:S01]  /*162a0*/  FMUL R17, R115, R17 ;  /* 0x0000001173117220 */ /* 0x000fe20000400000 */
[----:B------:R-:W4:Y:S01]  /*162b0*/  LDL.LU R66, [R1+0xc9c] ;  /* 0x000c9c0001427983 */ /* 0x000f220000300800 */
[C---:B------:R-:W-:Y:S02]  /*162c0*/  FMUL R18, R114.reuse, R18 ;  /* 0x0000001272127220 */ /* 0x040fe40000400000 */
[----:B------:R-:W-:Y:S01]  /*162d0*/  FMUL R19, R114, R19 ;  /* 0x0000001372137220 */ /* 0x000fe20000400000 */
[----:B------:R-:W4:Y:S04]  /*162e0*/  LDL.LU R67, [R1+0xc98] ;  /* 0x000c980001437983 */ /* 0x000f280000300800 */
[----:B------:R-:W4:Y:S02]  /*162f0*/  LDL.LU R62, [R1+0xc94] ;  /* 0x000c9400013e7983 */ /* 0x000f240000300800 */
[----:B------:R-:W-:Y:S02]  /*16300*/  HMMA.16816.F32 R88, R88, R64, R16 ;  /* 0x000000405858723c */ /* 0x000fe40000001810 */
[----:B------:R-:W4:Y:S04]  /*16310*/  LDL.LU R63, [R1+0xc90] ;  /* 0x000c9000013f7983 */ /* 0x000f280000300800 */
[----:B------:R2:W-:Y:S04]  /*16320*/  STL.64 [R1+0xb48], R114 ;  /* 0x000b487201007387 */ /* 0x0005e80000100a00 */
[----:B------:R4:W-:Y:S01]  /*16330*/  STL.64 [R1+0xb40], R112 ;  /* 0x000b407001007387 */ /* 0x0009e20000100a00 */
[----:B--2---:R-:W-:Y:S01]  /*16340*/  IMAD.MOV.U32 R115, RZ, RZ, R55 ;  /* 0x000000ffff737224 */ /* 0x004fe200078e0037 */
[----:B---3--:R-:W-:Y:S01]  /*16350*/  MOV R114, R54 ;  /* 0x0000003600727202 */ /* 0x008fe20000000f00 */
[----:B----4-:R-:W-:Y:S01]  /*16360*/  IMAD.MOV.U32 R113, RZ, RZ, R59 ;  /* 0x000000ffff717224 */ /* 0x010fe200078e003b */
[----:B------:R-:W-:-:S02]  /*16370*/  MOV R112, R58 ;  /* 0x0000003a00707202 */ /* 0x000fc40000000f00 */
[----:B------:R-:W2:Y:S04]  /*16380*/  LDL.LU R58, [R1+0xc8c] ;  /* 0x000c8c00013a7983 */ /* 0x000ea80000300800 */
[----:B------:R-:W2:Y:S04]  /*16390*/  LDL.LU R59, [R1+0xc88] ;  /* 0x000c8800013b7983 */ /* 0x000ea80000300800 */
[----:B------:R-:W3:Y:S04]  /*163a0*/  LDL.LU R54, [R1+0xc84] ;  /* 0x000c840001367983 */ /* 0x000ee80000300800 */
[----:B------:R-:W3:Y:S01]  /*163b0*/  LDL.LU R55, [R1+0xc80] ;  /* 0x000c800001377983 */ /* 0x000ee20000300800 */
[----:B------:R-:W-:Y:S01]  /*163c0*/  IMAD.MOV.U32 R19, RZ, RZ, R39 ;  /* 0x000000ffff137224 */ /* 0x000fe200078e0027 */
[----:B------:R-:W-:Y:S01]  /*163d0*/  MOV R18, R38 ;  /* 0x0000002600127202 */ /* 0x000fe20000000f00 */
[----:B------:R-:W-:Y:S01]  /*163e0*/  IMAD.MOV.U32 R17, RZ, RZ, R42 ;  /* 0x000000ffff117224 */ /* 0x000fe200078e002a */
[----:B------:R-:W-:-:S02]  /*163f0*/  MOV R16, R50 ;  /* 0x0000003200107202 */ /* 0x000fc40000000f00 */
[----:B------:R-:W4:Y:S04]  /*16400*/  LDL.LU R50, [R1+0xc7c] ;  /* 0x000c7c0001327983 */ /* 0x000f280000300800 */
[----:B------:R-:W2:Y:S04]  /*16410*/  LDL.LU R42, [R1+0xc78] ;  /* 0x000c7800012a7983 */ /* 0x000ea80000300800 */
[----:B------:R-:W2:Y:S04]  /*16420*/  LDL.LU R38, [R1+0xc74] ;  /* 0x000c740001267983 */ /* 0x000ea80000300800 */
[----:B------:R-:W2:Y:S04]  /*16430*/  LDL.LU R39, [R1+0xc70] ;  /* 0x000c700001277983 */ /* 0x000ea80000300800 */
[----:B------:R-:W-:Y:S04]  /*16440*/  STL.64 [R1+0xb58], R90 ;  /* 0x000b585a01007387 */ /* 0x000fe80000100a00 */
[----:B------:R0:W-:Y:S02]  /*16450*/  STL.64 [R1+0xb50], R88 ;  /* 0x000b505801007387 */ /* 0x0001e40000100a00 */
[----:B0-----:R-:W-:-:S02]  /*16460*/  MOV R88, R43 ;  /* 0x0000002b00587202 */ /* 0x001fc40000000f00 */
[----:B------:R-:W3:Y:S01]  /*16470*/  LDL.LU R43, [R1+0xc6c] ;  /* 0x000c6c00012b7983 */ /* 0x000ee20000300800 */
[----:B------:R-:W-:Y:S01]  /*16480*/  IMAD.MOV.U32 R89, RZ, RZ, R51 ;  /* 0x000000ffff597224 */ /* 0x000fe200078e0033 */
[----:B------:R-:W-:Y:S01]  /*16490*/  MOV R90, R46 ;  /* 0x0000002e005a7202 */ /* 0x000fe20000000f00 */
[----:B------:R-:W-:Y:S01]  /*164a0*/  IMAD.MOV.U32 R91, RZ, RZ, R47 ;  /* 0x000000ffff5b7224 */ /* 0x000fe200078e002f */
[----:B------:R-:W4:Y:S04]  /*164b0*/  LDL.LU R51, [R1+0xc68] ;  /* 0x000c680001337983 */ /* 0x000f280000300800 */
[----:B------:R-:W4:Y:S04]  /*164c0*/  LDL.LU R46, [R1+0xc64] ;  /* 0x000c6400012e7983 */ /* 0x000f280000300800 */
[----:B------:R-:W4:Y:S01]  /*164d0*/  LDL.LU R47, [R1+0xc60] ;  /* 0x000c6000012f7983 */ /* 0x000f220000300800 */
[C---:B------:R-:W-:Y:S08]  /*164e0*/  HMMA.16816.F32 R80, R12.reuse, R62, R80 ;  /* 0x0000003e0c50723c */ /* 0x040ff00000001850 */
[C---:B--2---:R-:W-:Y:S08]  /*164f0*/  HMMA.16816.F32 R100, R12.reuse, R38, R100 ;  /* 0x000000260c64723c */ /* 0x044ff00000001864 */
[C---:B---3--:R-:W-:Y:S11]  /*16500*/  HMMA.16816.F32 R96, R12.reuse, R42, R96 ;  /* 0x0000002a0c60723c */ /* 0x048ff60000001860 */
[----:B------:R-:W-:Y:S04]  /*16510*/  @!UPT UIADD3 URZ, URZ, URZ, URZ ;  /* 0x0000003f3f3ff290 */ /* 0x000fe8000fffe03f */
[----:B------:R-:W-:Y:S04]  /*16520*/  STL.64 [R1+0x380], R100 ;  /* 0x0003806401007387 */ /* 0x000fe80000100a00 */
[----:B------:R0:W-:Y:S04]  /*16530*/  STL.64 [R1+0x388], R102 ;  /* 0x0003886601007387 */ /* 0x0001e80000100a00 */
[----:B0-----:R-:W2:Y:S04]  /*16540*/  LDL.LU.64 R102, [R1+0xc58] ;  /* 0x000c580001667983 */ /* 0x001ea80000300a00 */
[----:B------:R-:W3:Y:S04]  /*16550*/  LDL.LU.64 R100, [R1+0xc50] ;  /* 0x000c500001647983 */ /* 0x000ee80000300a00 */
[----:B------:R-:W-:Y:S04]  /*16560*/  STL.64 [R1+0x370], R96 ;  /* 0x0003706001007387 */ /* 0x000fe80000100a00 */
[----:B------:R0:W-:Y:S04]  /*16570*/  STL.64 [R1+0x378], R98 ;  /* 0x0003786201007387 */ /* 0x0001e80000100a00 */
[----:B0-----:R-:W2:Y:S04]  /*16580*/  LDL.LU.64 R98, [R1+0xc48] ;  /* 0x000c480001627983 */ /* 0x001ea80000300a00 */
[----:B------:R-:W3:Y:S01]  /*16590*/  LDL.LU.64 R96, [R1+0xc40] ;  /* 0x000c400001607983 */ /* 0x000ee20000300a00 */
[C---:B----4-:R-:W-:Y:S11]  /*165a0*/  HMMA.16816.F32 R88, R12.reuse, R46, R88 ;  /* 0x0000002e0c58723c */ /* 0x050ff60000001858 */
[----:B------:R-:W-:Y:S11]  /*165b0*/  @!UPT UIADD3 URZ, URZ, URZ, URZ ;  /* 0x0000003f3f3ff290 */ /* 0x000ff6000fffe03f */
[----:B------:R-:W-:Y:S01]  /*165c0*/  @!UPT UIADD3 URZ, URZ, URZ, URZ ;  /* 0x0000003f3f3ff290 */ /* 0x000fe2000fffe03f */
[----:B------:R-:W-:Y:S04]  /*165d0*/  STL.64 [R1+0x360], R88 ;  /* 0x0003605801007387 */ /* 0x000fe80000100a00 */
[----:B------:R0:W-:Y:S02]  /*165e0*/  STL.64 [R1+0x368], R90 ;  /* 0x0003685a01007387 */ /* 0x0001e40000100a00 */
[C---:B0-----:R-:W-:Y:S08]  /*165f0*/  HMMA.16816.F32 R88, R12.reuse, R50, R16 ;  /* 0x000000320c58723c */ /* 0x041ff00000001810 */
[C---:B------:R-:W-:Y:S08]  /*16600*/  HMMA.16816.F32 R16, R12.reuse, R54, R112 ;  /* 0x000000360c10723c */ /* 0x040ff00000001870 */
[----:B------:R-:W-:Y:S07]  /*16610*/  HMMA.16816.F32 R84, R12, R58, R84 ;  /* 0x0000003a0c54723c */ /* 0x000fee0000001854 */
[----:B------:R-:W-:Y:S04]  /*16620*/  STL.64 [R1+0x350], R88 ;  /* 0x0003505801007387 */ /* 0x000fe80000100a00 */
[----:B------:R-:W-:Y:S04]  /*16630*/  STL.64 [R1+0x358], R90 ;  /* 0x0003585a01007387 */ /* 0x000fe80000100a00 */
[----:B------:R-:W-:Y:S01]  /*16640*/  STL.64 [R1+0x340], R16 ;  /* 0x0003401001007387 */ /* 0x000fe20000100a00 */
[----:B------:R-:W-:Y:S03]  /*16650*/  HMMA.16816.F32 R32, R8, R42, R32 ;  /* 0x0000002a0820723c */ /* 0x000fe60000001820 */
[----:B------:R0:W-:Y:S05]  /*16660*/  STL.64 [R1+0x348], R18 ;  /* 0x0003481201007387 */ /* 0x0001ea0000100a00 */
[----:B0-----:R-:W-:Y:S08]  /*16670*/  HMMA.16816.F32 R16, R12, R66, R76 ;  /* 0x000000420c10723c */ /* 0x001ff0000000184c */
[C---:B------:R-:W-:Y:S01]  /*16680*/  HMMA.16816.F32 R12, R8.reuse, R38, R72 ;  /* 0x00000026080c723c */ /* 0x040fe20000001848 */
[----:B------:R-:W-:Y:S04]  /*16690*/  STL.64 [R1+0x330], R84 ;  /* 0x0003305401007387 */ /* 0x000fe80000100a00 */
[----:B------:R-:W-:Y:S03]  /*166a0*/  STL.64 [R1+0x338], R86 ;  /* 0x0003385601007387 */ /* 0x000fe60000100a00 */
[C---:B------:R-:W-:Y:S01]  /*166b0*/  HMMA.16816.F32 R28, R8.reuse, R46, R28 ;  /* 0x0000002e081c723c */ /* 0x040fe2000000181c */
[----:B------:R-:W-:Y:S04]  /*166c0*/  STL.64 [R1+0x320], R80 ;  /* 0x0003205001007387 */ /* 0x000fe80000100a00 */
[----:B------:R-:W-:Y:S03]  /*166d0*/  STL.64 [R1+0x328], R82 ;  /* 0x0003285201007387 */ /* 0x000fe60000100a00 */
[C---:B------:R-:W-:Y:S01]  /*166e0*/  HMMA.16816.F32 R24, R8.reuse, R50, R24 ;  /* 0x000000320818723c */ /* 0x040fe20000001818 */
[----:B------:R-:W-:Y:S04]  /*166f0*/  STL.64 [R1+0x1d0], R16 ;  /* 0x0001d01001007387 */ /* 0x000fe80000100a00 */
[----:B------:R0:W-:Y:S03]  /*16700*/  STL.64 [R1+0x1d8], R18 ;  /* 0x0001d81201007387 */ /* 0x0001e60000100a00 */
[C---:B------:R-:W-:Y:S01]  /*16710*/  HMMA.16816.F32 R20, R8.reuse, R54, R20 ;  /* 0x000000360814723c */ /* 0x040fe20000001814 */
[----:B------:R-:W-:Y:S04]  /*16720*/  STL.64 [R1+0xb68], R34 ;  /* 0x000b682201007387 */ /* 0x000fe80000100a00 */
[----:B------:R-:W-:Y:S03]  /*16730*/  STL.64 [R1+0x1c0], R12 ;  /* 0x0001c00c01007387 */ /* 0x000fe60000100a00 */
[C---:B0-----:R-:W-:Y:S01]  /*16740*/  HMMA.16816.F32 R16, R8.reuse, R58, R68 ;  /* 0x0000003a0810723c */ /* 0x041fe20000001844 */
[----:B------:R0:W-:Y:S07]  /*16750*/  STL.64 [R1+0x1c8], R14 ;  /* 0x0001c80e01007387 */ /* 0x0001ee0000100a00 */
[C---:B0-----:R-:W-:Y:S08]  /*16760*/  HMMA.16816.F32 R12, R8.reuse, R62, R116 ;  /* 0x0000003e080c723c */ /* 0x041ff00000001874 */
[----:B------:R-:W-:Y:S01]  /*16770*/  HMMA.16816.F32 R8, R8, R66, R120 ;  /* 0x000000420808723c */ /* 0x000fe20000001878 */
[----:B------:R-:W-:Y:S04]  /*16780*/  STL.64 [R1+0xb60], R32 ;  /* 0x000b602001007387 */ /* 0x000fe80000100a00 */
        /* <DEDUP_REMOVED lines=11> */
[----:B------:R0:W-:Y:S02]  /*16840*/  STL.64 [R1+0xbd0], R8 ;  /* 0x000bd00801007387 */ /* 0x0001e40000100a00 */
[----:B0-----:R-:W-:Y:S11]  /*16850*/  HMMA.16816.F32 R8, R4, R38, R104 ;  /* 0x000000260408723c */ /* 0x001ff60000001868 */
[----:B------:R-:W-:Y:S11]  /*16860*/  @!UPT UIADD3 URZ, URZ, URZ, URZ ;  /* 0x0000003f3f3ff290 */ /* 0x000ff6000fffe03f */
[----:B------:R-:W-:Y:S01]  /*16870*/  @!UPT UIADD3 URZ, URZ, URZ, URZ ;  /* 0x0000003f3f3ff290 */ /* 0x000fe2000fffe03f */
[----:B------:R-:W-:Y:S04]  /*16880*/  STL.64 [R1+0x2a0], R8 ;  /* 0x0002a00801007387 */ /* 0x000fe80000100a00 */
[----:B------:R-:W-:Y:S01]  /*16890*/  STL.64 [R1+0x2a8], R10 ;  /* 0x0002a80a01007387 */ /* 0x000fe20000100a00 */
[----:B--2---:R-:W-:Y:S01]  /*168a0*/  IMAD.MOV.U32 R81, RZ, RZ, R99 ;  /* 0x000000ffff517224 */ /* 0x004fe200078e0063 */
[----:B---3--:R-:W-:Y:S02]  /*168b0*/  MOV R80, R97 ;  /* 0x0000006100507202 */ /* 0x008fe40000000f00 */
[----:B------:R-:W2:Y:S01]  /*168c0*/  LDL.LU R97, [R1+0xc3c] ;  /* 0x000c3c0001617983 */ /* 0x000ea20000300800 */
[----:B------:R-:W-:Y:S01]  /*168d0*/  MOV R82, R96 ;  /* 0x0000006000527202 */ /* 0x000fe20000000f00 */
[----:B------:R-:W-:-:S02]  /*168e0*/  IMAD.MOV.U32 R83, RZ, RZ, R98 ;  /* 0x000000ffff537224 */ /* 0x000fc400078e0062 */
[----:B------:R-:W3:Y:S04]  /*168f0*/  LDL.LU R99, [R1+0xc38] ;  /* 0x000c380001637983 */ /* 0x000ee80000300800 */
[----:B------:R-:W4:Y:S04]  /*16900*/  LDL.LU R96, [R1+0xc34] ;  /* 0x000c340001607983 */ /* 0x000f280000300800 */
[----:B------:R-:W4:Y:S04]  /*16910*/  LDL.LU R98, [R1+0xc30] ;  /* 0x000c300001627983 */ /* 0x000f280000300800 */
[----:B------:R-:W4:Y:S04]  /*16920*/  LDL.LU R84, [R1+0x1b0] ;  /* 0x0001b00001547983 */ /* 0x000f280000300800 */
[----:B------:R-:W4:Y:S04]  /*16930*/  LDL.LU R85, [R1+0x1b4] ;  /* 0x0001b40001557983 */ /* 0x000f280000300800 */
[----:B------:R-:W4:Y:S04]  /*16940*/  LDL.LU R86, [R1+0x1b8] ;  /* 0x0001b80001567983 */ /* 0x000f280000300800 */
[----:B------:R-:W4:Y:S01]  /*16950*/  LDL.LU R87, [R1+0x1bc] ;  /* 0x0001bc0001577983 */ /* 0x000f220000300800 */
[----:B--2---:R-:W-:Y:S01]  /*16960*/  IMAD.MOV.U32 R115, RZ, RZ, R97 ;  /* 0x000000ffff737224 */ /* 0x004fe200078e0061 */
[----:B---3--:R-:W-:-:S02]  /*16970*/  MOV R114, R99 ;  /* 0x0000006300727202 */ /* 0x008fc40000000f00 */
[----:B----4-:R-:W-:Y:S02]  /*16980*/  MOV R112, R96 ;  /* 0x0000006000707202 */ /* 0x010fe40000000f00 */
[----:B------:R-:W2:Y:S01]  /*16990*/  LDL.LU R96, [R1+0xc2c] ;  /* 0x000c2c0001607983 */ /* 0x000ea20000300800 */
[----:B------:R-:W-:-:S03]  /*169a0*/  IMAD.MOV.U32 R113, RZ, RZ, R98 ;  /* 0x000000ffff717224 */ /* 0x000fc600078e0062 */
        /* <DEDUP_REMOVED lines=15> */
[----:B------:R-:W-:Y:S01]  /*16aa0*/  IMAD.MOV.U32 R75, RZ, RZ, R100 ;  /* 0x000000ffff4b7224 */ /* 0x000fe200078e0064 */
[----:B------:R-:W-:Y:S01]  /*16ab0*/  MOV R74, R101 ;  /* 0x00000065004a7202 */ /* 0x000fe20000000f00 */
        /* <DEDUP_REMOVED lines=10> */
[----:B--2---:R-:W-:-:S02]  /*16b60*/  IMAD.MOV.U32 R31, RZ, RZ, R96 ;  /* 0x000000ffff1f7224 */ /* 0x004fc400078e0060 */
[----:B------:R-:W2:Y:S01]  /*16b70*/  LDL.LU R96, [R1+0x250] ;  /* 0x0002500001607983 */ /* 0x000ea20000300800 */
[----:B---3--:R-:W-:Y:S01]  /*16b80*/  IMAD.MOV.U32 R29, RZ, RZ, R98 ;  /* 0x000000ffff1d7224 */ /* 0x008fe200078e0062 */
[----:B----4-:R-:W-:Y:S02]  /*16b90*/  MOV R28, R99 ;  /* 0x00000063001c7202 */ /* 0x010fe40000000f00 */
[----:B------:R-:W-:Y:S02]  /*16ba0*/  MOV R30, R97 ;  /* 0x00000061001e7202 */ /* 0x000fe40000000f00 */
[----:B------:R-:W2:Y:S04]  /*16bb0*/  LDL.LU R97, [R1+0x254] ;  /* 0x0002540001617983 */ /* 0x000ea80000300800 */
[----:B------:R-:W2:Y:S04]  /*16bc0*/  LDL.LU R98, [R1+0x258] ;  /* 0x0002580001627983 */ /* 0x000ea80000300800 */
[----:B------:R-:W2:Y:S04]  /*16bd0*/  LDL.LU R99, [R1+0x25c] ;  /* 0x00025c0001637983 */ /* 0x000ea80000300800 */
[----:B------:R-:W3:Y:S04]  /*16be0*/  LDL.LU R100, [R1+0x240] ;  /* 0x0002400001647983 */ /* 0x000ee80000300800 */
[----:B------:R-:W3:Y:S04]  /*16bf0*/  LDL.LU R101, [R1+0x244] ;  /* 0x0002440001657983 */ /* 0x000ee80000300800 */
[----:B------:R-:W3:Y:S04]  /*16c00*/  LDL.LU R102, [R1+0x248] ;  /* 0x0002480001667983 */ /* 0x000ee80000300800 */
[----:B------:R-:W3:Y:S04]  /*16c10*/  LDL.LU R103, [R1+0x24c] ;  /* 0x00024c0001677983 */ /* 0x000ee80000300800 */
[----:B------:R-:W4:Y:S04]  /*16c20*/  LDL.LU R104, [R1+0x230] ;  /* 0x0002300001687983 */ /* 0x000f280000300800 */
[----:B------:R-:W4:Y:S04]  /*16c30*/  LDL.LU R105, [R1+0x234] ;  /* 0x0002340001697983 */ /* 0x000f280000300800 */
[----:B------:R-:W4:Y:S04]  /*16c40*/  LDL.LU R106, [R1+0x238] ;  /* 0x00023800016a7983 */ /* 0x000f280000300800 */
        /* <DEDUP_REMOVED lines=17> */
[----:B------:R-:W4:Y:S04]  /*16d60*/  LDL.LU R120, [R1+0x150] ;  /* 0x0001500001787983 */ /* 0x000f280000300800 */
[----:B------:R-:W4:Y:S04]  /*16d70*/  LDL.LU R121, [R1+0x154] ;  /* 0x0001540001797983 */ /* 0x000f280000300800 */
[----:B------:R-:W4:Y:S04]  /*16d80*/  LDL.LU R122, [R1+0x158] ;  /* 0x00015800017a7983 */ /* 0x000f280000300800 */
[----:B------:R-:W4:Y:S01]  /*16d90*/  LDL.LU R123, [R1+0x15c] ;  /* 0x00015c00017b7983 */ /* 0x000f220000300800 */
[C---:B------:R-:W-:Y:S08]  /*16da0*/  HMMA.16816.F32 R16, R4.reuse, R42, R20 ;  /* 0x0000002a0410723c */ /* 0x040ff00000001814 */
[C---:B------:R-:W-:Y:S11]  /*16db0*/  HMMA.16816.F32 R12, R4.reuse, R46, R24 ;  /* 0x0000002e040c723c */ /* 0x040ff60000001818 */
[----:B------:R-:W-:Y:S04]  /*16dc0*/  @!UPT UIADD3 URZ, URZ, URZ, URZ ;  /* 0x0000003f3f3ff290 */ /* 0x000fe8000fffe03f */
[----:B------:R-:W-:Y:S04]  /*16dd0*/  STL.64 [R1+0x290], R16 ;  /* 0x0002901001007387 */ /* 0x000fe80000100a00 */
[----:B------:R-:W-:Y:S04]  /*16de0*/  STL.64 [R1+0x298], R18 ;  /* 0x0002981201007387 */ /* 0x000fe80000100a00 */
[----:B------:R-:W-:Y:S04]  /*16df0*/  STL.64 [R1+0x280], R12 ;  /* 0x0002800c01007387 */ /* 0x000fe80000100a00 */
[----:B------:R2:W-:Y:S02]  /*16e00*/  STL.64 [R1+0x288], R14 ;  /* 0x0002880e01007387 */ /* 0x0005e40000100a00 */
[C---:B--2---:R-:W-:Y:S02]  /*16e10*/  HMMA.16816.F32 R12, R4.reuse, R54, R96 ;  /* 0x00000036040c723c */ /* 0x044fe40000001860 */
[----:B------:R-:W-:Y:S06]  /*16e20*/  LDSM.16.M88.4 R96, [R36+0x29000] ;  /* 0x029000002460783b */ /* 0x000fec0000000200 */
[C---:B---3--:R-:W-:Y:S01]  /*16e30*/  HMMA.16816.F32 R8, R4.reuse, R50, R92 ;  /* 0x000000320408723c */ /* 0x048fe2000000185c */
[----:B------:R-:W-:Y:S11]  /*16e40*/  LDSM.16.M88.4 R92, [R36+0x28c00] ;  /* 0x028c0000245c783b */ /* 0x000ff60000000200 */
[----:B------:R-:W-:Y:S11]  /*16e50*/  @!UPT UIADD3 URZ, URZ, URZ, URZ ;  /* 0x0000003f3f3ff290 */ /* 0x000ff6000fffe03f */
[----:B------:R-:W-:Y:S04]  /*16e60*/  STL.64 [R1+0x270], R8 ;  /* 0x0002700801007387 */ /* 0x000fe80000100a00 */
[----:B------:R0:W-:Y:S02]  /*16e70*/  STL.64 [R1+0x278], R10 ;  /* 0x0002780a01007387 */ /* 0x0001e40000100a00 */
[C---:B0-----:R-:W-:Y:S02]  /*16e80*/  HMMA.16816.F32 R8, R4.reuse, R58, R100 ;  /* 0x0000003a0408723c */ /* 0x041fe40000001864 */
[----:B------:R-:W0:Y:S04]  /*16e90*/  LDSM.16.M88.4 R100, [R36+0x29400] ;  /* 0x029400002464783b */ /* 0x000e280000000200 */
[----:B------:R-:W-:Y:S04]  /*16ea0*/  STL.64 [R1+0x260], R12 ;  /* 0x0002600c01007387 */ /* 0x000fe80000100a00 */
[----:B------:R-:W-:Y:S04]  /*16eb0*/  STL.64 [R1+0x268], R14 ;  /* 0x0002680e01007387 */ /* 0x000fe80000100a00 */
[----:B0-----:R-:W-:Y:S09]  /*16ec0*/  STL.64 [R1+0xbe8], R102 ;  /* 0x000be86601007387 */ /* 0x001ff20000100a00 */
[----:B------:R-:W-:Y:S04]  /*16ed0*/  STL.64 [R1+0x250], R8 ;  /* 0x0002500801007387 */ /* 0x000fe80000100a00 */
[----:B------:R4:W-:Y:S02]  /*16ee0*/  STL.64 [R1+0x258], R10 ;  /* 0x0002580a01007387 */ /* 0x0009e40000100a00 */
[----:B----4-:R-:W-:Y:S02]  /*16ef0*/  HMMA.16816.F32 R8, R4, R62, R104 ;  /* 0x0000003e0408723c */ /* 0x010fe40000001868 */
[----:B------:R-:W0:Y:S04]  /*16f00*/  LDSM.16.M88.4 R104, [R36+0x29800] ;  /* 0x029800002468783b */ /* 0x000e280000000200 */
[----:B------:R-:W-:Y:S02]  /*16f10*/  STL.64 [R1+0xbe0], R100 ;  /* 0x000be06401007387 */ /* 0x000fe40000100a00 */
[C---:B------:R-:W-:Y:S08]  /*16f20*/  HMMA.16816.F32 R12, R92.reuse, R38, R28 ;  /* 0x000000265c0c723c */ /* 0x040ff0000000181c */
[C---:B------:R-:W-:Y:S01]  /*16f30*/  HMMA.16816.F32 R16, R92.reuse, R46, R88 ;  /* 0x0000002e5c10723c */ /* 0x040fe20000001858 */
[----:B0-----:R-:W-:Y:S06]  /*16f40*/  STL.64 [R1+0xbf8], R106 ;  /* 0x000bf86a01007387 */ /* 0x001fec0000100a00 */
[----:B------:R-:W-:Y:S04]  /*16f50*/  STL.64 [R1+0x240], R8 ;  /* 0x0002400801007387 */ /* 0x000fe80000100a00 */
[----:B------:R0:W-:Y:S02]  /*16f60*/  STL.64 [R1+0x248], R10 ;  /* 0x0002480a01007387 */ /* 0x0001e40000100a00 */
[C---:B0-----:R-:W-:Y:S02]  /*16f70*/  HMMA.16816.F32 R8, R92.reuse, R42, R32 ;  /* 0x0000002a5c08723c */ /* 0x041fe40000001820 */
[----:B------:R-:W-:Y:S04]  /*16f80*/  STL.64 [R1+0xbf0], R104 ;  /* 0x000bf06801007387 */ /* 0x000fe80000100a00 */
[----:B------:R-:W-:Y:S04]  /*16f90*/  STL.64 [R1+0x2e0], R12 ;  /* 0x0002e00c01007387 */ /* 0x000fe80000100a00 */
[----:B------:R0:W-:Y:S02]  /*16fa0*/  STL.64 [R1+0x2e8], R14 ;  /* 0x0002e80e01007387 */ /* 0x0001e40000100a00 */
[C---:B0-----:R-:W-:Y:S11]  /*16fb0*/  HMMA.16816.F32 R12, R92.reuse, R50, R112 ;  /* 0x000000325c0c723c */ /* 0x041ff60000001870 */
[----:B------:R-:W-:Y:S04]  /*16fc0*/  STL.64 [R1+0x2d0], R8 ;  /* 0x0002d00801007387 */ /* 0x000fe80000100a00 */
[----:B------:R0:W-:Y:S02]  /*16fd0*/  STL.64 [R1+0x2d8], R10 ;  /* 0x0002d80a01007387 */ /* 0x0001e40000100a00 */
[C---:B0-----:R-:W-:Y:S02]  /*16fe0*/  HMMA.16816.F32 R8, R92.reuse, R54, R84 ;  /* 0x000000365c08723c */ /* 0x041fe40000001854 */
[----:B------:R-:W-:Y:S04]  /*16ff0*/  STL.64 [R1+0x2c0], R16 ;  /* 0x0002c01001007387 */ /* 0x000fe80000100a00 */
[----:B------:R0:W-:Y:S04]  /*17000*/  STL.64 [R1+0x2c8], R18 ;  /* 0x0002c81201007387 */ /* 0x0001e80000100a00 */
[----:B------:R-:W-:Y:S04]  /*17010*/  STL.64 [R1+0x2b0], R12 ;  /* 0x0002b00c01007387 */ /* 0x000fe80000100a00 */
[----:B------:R1:W-:Y:S01]  /*17020*/  STL.64 [R1+0x2b8], R14 ;  /* 0x0002b80e01007387 */ /* 0x0003e20000100a00 */
[C---:B0-----:R-:W-:Y:S08]  /*17030*/  HMMA.16816.F32 R16, R92.reuse, R58, R80 ;  /* 0x0000003a5c10723c */ /* 0x041ff00000001850 */
[----:B------:R-:W-:Y:S01]  /*17040*/  STL.64 [R1+0x210], R8 ;  /* 0x0002100801007387 */ /* 0x000fe20000100a00 */
[C---:B-1----:R-:W-:Y:S03]  /*17050*/  HMMA.16816.F32 R12, R92.reuse, R62, R76 ;  /* 0x0000003e5c0c723c */ /* 0x042fe6000000184c */
[----:B------:R0:W-:Y:S05]  /*17060*/  STL.64 [R1+0x218], R10 ;  /* 0x0002180a01007387 */ /* 0x0001ea0000100a00 */
[----:B0-----:R-:W-:Y:S06]  /*17070*/  HMMA.16816.F32 R8, R92, R66, R72 ;  /* 0x000000425c08723c */ /* 0x001fec0000001848 */
[----:B------:R-:W-:Y:S04]  /*17080*/  STL.64 [R1+0x200], R16 ;  /* 0x0002001001007387 */ /* 0x000fe80000100a00 */
[----:B------:R0:W-:Y:S01]  /*17090*/  STL.64 [R1+0x208], R18 ;  /* 0x0002081201007387 */ /* 0x0001e20000100a00 */
[----:B------:R-:W-:-:S04]  /*170a0*/  MOV R92, R125 ;  /* 0x0000007d005c7202 */ /* 0x000fc80000000f00 */
[----:B------:R-:W-:Y:S04]  /*170b0*/  STL.64 [R1+0x1f0], R12 ;  /* 0x0001f00c01007387 */ /* 0x000fe80000100a00 */
[----:B------:R1:W-:Y:S01]  /*170c0*/  STL.64 [R1+0x1f8], R14 ;  /* 0x0001f80e01007387 */ /* 0x0003e20000100a00 */
[C---:B0-----:R-:W-:Y:S03]  /*170d0*/  HMMA.16816.F32 R16, R96.reuse, R38, R68 ;  /* 0x000000266010723c */ /* 0x041fe60000001844 */
[----:B------:R-:W2:Y:S04]  /*170e0*/  LDL.LU R125, [R1+0xc0c] ;  /* 0x000c0c00017d7983 */ /* 0x000ea80000300800 */
[----:B------:R-:W-:Y:S01]  /*170f0*/  STL.64 [R1+0x1e0], R8 ;  /* 0x0001e00801007387 */ /* 0x000fe20000100a00 */
[C---:B-1----:R-:W-:Y:S03]  /*17100*/  HMMA.16816.F32 R12, R96.reuse, R42, R116 ;  /* 0x0000002a600c723c */ /* 0x042fe60000001874 */
[----:B------:R0:W-:Y:S05]  /*17110*/  STL.64 [R1+0x1e8], R10 ;  /* 0x0001e80a01007387 */ /* 0x0001ea0000100a00 */
[----:B0-----:R-:W-:Y:S01]  /*17120*/  HMMA.16816.F32 R8, R96, R46, R120 ;  /* 0x0000002e6008723c */ /* 0x001fe20000001878 */
[----:B------:R-:W-:Y:S01]  /*17130*/  IMAD.MOV.U32 R93, RZ, RZ, R3 ;  /* 0x000000ffff5d7224 */ /* 0x000fe200078e0003 */
[----:B------:R-:W-:Y:S01]  /*17140*/  MOV R94, R2 ;  /* 0x00000002005e7202 */ /* 0x000fe20000000f00 */
[----:B------:R-:W3:Y:S01]  /*17150*/  LDL.LU R3, [R1+0xc08] ;  /* 0x000c080001037983 */ /* 0x000ee20000300800 */
[----:B------:R-:W-:-:S03]  /*17160*/  IMAD.MOV.U32 R95, RZ, RZ, R0 ;  /* 0x000000ffff5f7224 */ /* 0x000fc600078e0000 */
[----:B------:R-:W4:Y:S04]  /*17170*/  LDL.LU R2, [R1+0xc04] ;  /* 0x000c040001027983 */ /* 0x000f280000300800 */
[----:B------:R-:W2:Y:S04]  /*17180*/  LDL.LU R0, [R1+0xc00] ;  /* 0x000c000001007983 */ /* 0x000ea80000300800 */
[----:B------:R0:W-:Y:S04]  /*17190*/  STL.64 [R1+0x420], R16 ;  /* 0x0004201001007387 */ /* 0x0001e80000100a00 */
[----:B------:R1:W-:Y:S04]  /*171a0*/  STL.64 [R1+0x428], R18 ;  /* 0x0004281201007387 */ /* 0x0003e80000100a00 */
[----:B------:R-:W2:Y:S04]  /*171b0*/  LDL.LU R116, [R1+0x40] ;  /* 0x0000400001747983 */ /* 0x000ea80000300800 */
[----:B------:R0:W-:Y:S04]  /*171c0*/  STL.64 [R1+0x410], R12 ;  /* 0x0004100c01007387 */ /* 0x0001e80000100a00 */
[----:B------:R0:W-:Y:S04]  /*171d0*/  STL.64 [R1+0x418], R14 ;  /* 0x0004180e01007387 */ /* 0x0001e80000100a00 */
[----:B------:R0:W-:Y:S04]  /*171e0*/  STL.64 [R1+0x400], R8 ;  /* 0x0004000801007387 */ /* 0x0001e80000100a00 */
[----:B------:R0:W-:Y:S04]  /*171f0*/  STL.64 [R1+0x408], R10 ;  /* 0x0004080a01007387 */ /* 0x0001e80000100a00 */
        /* <DEDUP_REMOVED lines=23> */
[----:B0-----:R-:W2:Y:S04]  /*17370*/  LDL.LU R16, [R1+0x100] ;  /* 0x0001000001107983 */ /* 0x001ea80000300800 */
[----:B------:R-:W2:Y:S04]  /*17380*/  LDL.LU R17, [R1+0x104] ;  /* 0x0001040001117983 */ /* 0x000ea80000300800 */
[----:B-1----:R-:W2:Y:S04]  /*17390*/  LDL.LU R18, [R1+0x108] ;  /* 0x0001080001127983 */ /* 0x002ea80000300800 */
        /* <DEDUP_REMOVED lines=45> */
[C---:B--2---:R-:W-:Y:S08]  /*17670*/  HMMA.16816.F32 R100, R96.reuse, R54, R100 ;  /* 0x000000366064723c */ /* 0x044ff00000001864 */
[C---:B---3--:R-:W-:Y:S11]  /*17680*/  HMMA.16816.F32 R104, R96.reuse, R50, R104 ;  /* 0x000000326068723c */ /* 0x048ff60000001868 */
[----:B------:R-:W-:Y:S11]  /*17690*/  @!UPT UIADD3 URZ, URZ, URZ, URZ ;  /* 0x0000003f3f3ff290 */ /* 0x000ff6000fffe03f */
[----:B------:R-:W-:Y:S01]  /*176a0*/  @!UPT UIADD3 URZ, URZ, URZ, URZ ;  /* 0x0000003f3f3ff290 */ /* 0x000fe2000fffe03f */
[----:B------:R-:W-:Y:S04]  /*176b0*/  STL.64 [R1+0x3f0], R104 ;  /* 0x0003f06801007387 */ /* 0x000fe80000100a00 */
[----:B------:R0:W-:Y:S04]  /*176c0*/  STL.64 [R1+0x3f8], R106 ;  /* 0x0003f86a01007387 */ /* 0x0001e80000100a00 */
[----:B0-----:R-:W2:Y:S04]  /*176d0*/  LDL.LU.64 R106, [R1+0xbf8] ;  /* 0x000bf800016a7983 */ /* 0x001ea80000300a00 */
[----:B------:R-:W2:Y:S04]  /*176e0*/  LDL.LU.64 R104, [R1+0xbf0] ;  /* 0x000bf00001687983 */ /* 0x000ea80000300a00 */
[----:B------:R-:W-:Y:S04]  /*176f0*/  STL.64 [R1+0x3e0], R100 ;  /* 0x0003e06401007387 */ /* 0x000fe80000100a00 */
[----:B------:R0:W-:Y:S04]  /*17700*/  STL.64 [R1+0x3e8], R102 ;  /* 0x0003e86601007387 */ /* 0x0001e80000100a00 */
[----:B0-----:R-:W3:Y:S04]  /*17710*/  LDL.LU.64 R102, [R1+0xbe8] ;  /* 0x000be80001667983 */ /* 0x001ee80000300a00 */
[----:B------:R-:W3:Y:S01]  /*17720*/  LDL.LU.64 R100, [R1+0xbe0] ;  /* 0x000be00001647983 */ /* 0x000ee20000300a00 */
[C---:B----4-:R-:W-:Y:S08]  /*17730*/  HMMA.16816.F32 R8, R96.reuse, R58, R8 ;  /* 0x0000003a6008723c */ /* 0x050ff00000001808 */
[C---:B------:R-:W-:Y:S08]  /*17740*/  HMMA.16816.F32 R12, R96.reuse, R62, R12 ;  /* 0x0000003e600c723c */ /* 0x040ff0000000180c */
[----:B------:R-:W-:Y:S07]  /*17750*/  HMMA.16816.F32 R96, R96, R66, R16 ;  /* 0x000000426060723c */ /* 0x000fee0000001810 */
[----:B------:R-:W-:Y:S04]  /*17760*/  STL.64 [R1+0x310], R8 ;  /* 0x0003100801007387 */ /* 0x000fe80000100a00 */
[----:B------:R0:W-:Y:S04]  /*17770*/  STL.64 [R1+0x318], R10 ;  /* 0x0003180a01007387 */ /* 0x0001e80000100a00 */
[----:B0-----:R0:W5:Y:S04]  /*17780*/  LDL.LU.64 R10, [R1+0xbd8] ;  /* 0x000bd800010a7983 */ /* 0x0011680000300a00 */
[----:B------:R0:W5:Y:S04]  /*17790*/  LDL.LU.64 R8, [R1+0xbd0] ;  /* 0x000bd00001087983 */ /* 0x0001680000300a00 */
[----:B------:R-:W-:Y:S04]  /*177a0*/  STL.64 [R1+0x300], R12 ;  /* 0x0003000c01007387 */ /* 0x000fe80000100a00 */
[----:B------:R1:W-:Y:S04]  /*177b0*/  STL.64 [R1+0x308], R14 ;  /* 0x0003080e01007387 */ /* 0x0003e80000100a00 */
[----:B-1----:R0:W5:Y:S04]  /*177c0*/  LDL.LU.64 R14, [R1+0xbc8] ;  /* 0x000bc800010e7983 */ /* 0x0021680000300a00 */
[----:B------:R0:W5:Y:S04]  /*177d0*/  LDL.LU.64 R12, [R1+0xbc0] ;  /* 0x000bc000010c7983 */ /* 0x0001680000300a00 */
[----:B------:R0:W5:Y:S04]  /*177e0*/  LDL.LU.64 R18, [R1+0xbb8] ;  /* 0x000bb80001127983 */ /* 0x0001680000300a00 */
[----:B------:R0:W5:Y:S04]  /*177f0*/  LDL.LU.64 R16, [R1+0xbb0] ;  /* 0x000bb00001107983 */ /* 0x0001680000300a00 */
[----:B------:R1:W-:Y:S04]  /*17800*/  STL.64 [R1+0x2f0], R96 ;  /* 0x0002f06001007387 */ /* 0x0003e80000100a00 */
[----:B------:R4:W-:Y:S01]  /*17810*/  STL.64 [R1+0x2f8], R98 ;  /* 0x0002f86201007387 */ /* 0x0009e20000100a00 */
[----:B-1----:R-:W-:Y:S01]  /*17820*/  MOV R96, R0 ;  /* 0x0000000000607202 */ /* 0x002fe20000000f00 */
[----:B------:R-:W-:-:S02]  /*17830*/  IMAD.MOV.U32 R97, RZ, RZ, R2 ;  /* 0x000000ffff617224 */ /* 0x000fc400078e0002 */
[----:B------:R-:W2:Y:S01]  /*17840*/  LDL.LU R0, [R1+0xba8] ;  /* 0x000ba80001007983 */ /* 0x000ea20000300800 */
[----:B----4-:R-:W-:-:S03]  /*17850*/  MOV R98, R3 ;  /* 0x0000000300627202 */ /* 0x010fc60000000f00 */
[----:B------:R-:W4:Y:S04]  /*17860*/  LDL.LU R2, [R1+0xba4] ;  /* 0x000ba40001027983 */ /* 0x000f280000300800 */
[----:B------:R-:W2:Y:S01]  /*17870*/  LDL.LU R3, [R1+0xba0] ;  /* 0x000ba00001037983 */ /* 0x000ea20000300800 */
[----:B------:R-:W-:Y:S01]  /*17880*/  IMAD.MOV.U32 R99, RZ, RZ, R125 ;  /* 0x000000ffff637224 */ /* 0x000fe200078e007d */
[C---:B---3--:R-:W-:Y:S08]  /*17890*/  HMMA.16816.F32 R20, R100.reuse, R38, R20 ;  /* 0x000000266414723c */ /* 0x048ff00000001814 */
[C---:B------:R-:W-:Y:S08]  /*178a0*/  HMMA.16816.F32 R24, R100.reuse, R42, R24 ;  /* 0x0000002a6418723c */ /* 0x040ff00000001818 */
[C---:B------:R-:W-:Y:S08]  /*178b0*/  HMMA.16816.F32 R28, R100.reuse, R46, R28 ;  /* 0x0000002e641c723c */ /* 0x040ff0000000181c */
[C---:B------:R-:W-:Y:S01]  /*178c0*/  HMMA.16816.F32 R32, R100.reuse, R50, R32 ;  /* 0x000000326420723c */ /* 0x040fe20000001820 */
[----:B------:R-:W-:Y:S07]  /*178d0*/  STL.64 [R1+0x4b0], R20 ;  /* 0x0004b01401007387 */ /* 0x000fee0000100a00 */
[C---:B------:R-:W-:Y:S01]  /*178e0*/  HMMA.16816.F32 R88, R100.reuse, R54, R88 ;  /* 0x000000366458723c */ /* 0x040fe20000001858 */
[----:B------:R1:W-:Y:S07]  /*178f0*/  STL.64 [R1+0x4b8], R22 ;  /* 0x0004b81601007387 */ /* 0x0003ee0000100a00 */
[C---:B------:R-:W-:Y:S01]  /*17900*/  HMMA.16816.F32 R112, R100.reuse, R58, R112 ;  /* 0x0000003a6470723c */ /* 0x040fe20000001870 */
[----:B-1----:R0:W5:Y:S04]  /*17910*/  LDL.LU.64 R22, [R1+0xb98] ;  /* 0x000b980001167983 */ /* 0x0021680000300a00 */
[----:B------:R0:W5:Y:S04]  /*17920*/  LDL.LU.64 R20, [R1+0xb90] ;  /* 0x000b900001147983 */ /* 0x0001680000300a00 */
[----:B------:R-:W3:Y:S04]  /*17930*/  LDL.LU R49, [R1+0x5f0] ;  /* 0x0005f00001317983 */ /* 0x000ee80000300800 */
[----:B------:R-:W3:Y:S04]  /*17940*/  LDL.LU R45, [R1+0x5ec] ;  /* 0x0005ec00012d7983 */ /* 0x000ee80000300800 */
[----:B------:R-:W3:Y:S04]  /*17950*/  LDL.LU R125, [R1+0x5e8] ;  /* 0x0005e800017d7983 */ /* 0x000ee80000300800 */
[----:B------:R-:W-:Y:S04]  /*17960*/  STL.64 [R1+0x4a0], R24 ;  /* 0x0004a01801007387 */ /* 0x000fe80000100a00 */
[----:B------:R1:W-:Y:S04]  /*17970*/  STL.64 [R1+0x4a8], R26 ;  /* 0x0004a81a01007387 */ /* 0x0003e80000100a00 */
[----:B-1----:R0:W5:Y:S04]  /*17980*/  LDL.LU.64 R26, [R1+0xb88] ;  /* 0x000b8800011a7983 */ /* 0x0021680000300a00 */
[----:B------:R0:W5:Y:S04]  /*17990*/  LDL.LU.64 R24, [R1+0xb80] ;  /* 0x000b800001187983 */ /* 0x0001680000300a00 */
        /* <DEDUP_REMOVED lines=10> */
[----:B-1----:R-:W3:Y:S04]  /*17a40*/  LDL.LU.64 R90, [R1+0xb58] ;  /* 0x000b5800015a7983 */ /* 0x002ee80000300a00 */
[----:B------:R-:W3:Y:S04]  /*17a50*/  LDL.LU.64 R88, [R1+0xb50] ;  /* 0x000b500001587983 */ /* 0x000ee80000300a00 */
[----:B------:R-:W-:Y:S04]  /*17a60*/  STL.64 [R1+0x460], R112 ;  /* 0x0004607001007387 */ /* 0x000fe80000100a00 */
[----:B------:R1:W-:Y:S04]  /*17a70*/  STL.64 [R1+0x468], R114 ;  /* 0x0004687201007387 */ /* 0x0003e80000100a00 */
[----:B-1----:R-:W3:Y:S04]  /*17a80*/  LDL.LU.64 R114, [R1+0xb48] ;  /* 0x000b480001727983 */ /* 0x002ee80000300a00 */
[----:B------:R-:W3:Y:S01]  /*17a90*/  LDL.LU.64 R112, [R1+0xb40] ;  /* 0x000b400001707983 */ /* 0x000ee20000300a00 */
[C---:B------:R-:W-:Y:S08]  /*17aa0*/  HMMA.16816.F32 R84, R100.reuse, R62, R84 ;  /* 0x0000003e6454723c */ /* 0x040ff00000001854 */
[----:B------:R-:W-:Y:S08]  /*17ab0*/  HMMA.16816.F32 R100, R100, R66, R80 ;  /* 0x000000426464723c */ /* 0x000ff00000001850 */
[C---:B--2---:R-:W-:Y:S08]  /*17ac0*/  HMMA.16816.F32 R76, R104.reuse, R38, R76 ;  /* 0x00000026684c723c */ /* 0x044ff0000000184c */
[C---:B------:R-:W-:Y:S01]  /*17ad0*/  HMMA.16816.F32 R72, R104.reuse, R42, R72 ;  /* 0x0000002a6848723c */ /* 0x040fe20000001848 */
[----:B------:R-:W-:Y:S07]  /*17ae0*/  STL.64 [R1+0x450], R84 ;  /* 0x0004505401007387 */ /* 0x000fee0000100a00 */
[C---:B------:R-:W-:Y:S01]  /*17af0*/  HMMA.16816.F32 R68, R104.reuse, R46, R68 ;  /* 0x0000002e6844723c */ /* 0x040fe20000001844 */
[----:B------:R1:W-:Y:S07]  /*17b00*/  STL.64 [R1+0x458], R86 ;  /* 0x0004585601007387 */ /* 0x0003ee0000100a00 */
[C---:B------:R-:W-:Y:S01]  /*17b10*/  HMMA.16816.F32 R116, R104.reuse, R50, R116 ;  /* 0x000000326874723c */ /* 0x040fe20000001874 */
[----:B-1----:R-:W2:Y:S04]  /*17b20*/  LDL.LU.64 R86, [R1+0xb38] ;  /* 0x000b380001567983 */ /* 0x002ea80000300a00 */
[----:B------:R-:W2:Y:S03]  /*17b30*/  LDL.LU.64 R84, [R1+0xb30] ;  /* 0x000b300001547983 */ /* 0x000ea60000300a00 */
[----:B------:R-:W-:Y:S01]  /*17b40*/  HMMA.16816.F32 R120, R104, R54, R120 ;  /* 0x000000366878723c */ /* 0x000fe20000001878 */
[----:B------:R-:W2:Y:S04]  /*17b50*/  LDL.LU.64 R82, [R1+0xb28] ;  /* 0x000b280001527983 */ /* 0x000ea80000300a00 */
[----:B------:R-:W2:Y:S04]  /*17b60*/  LDL.LU.64 R80, [R1+0xb20] ;  /* 0x000b200001507983 */ /* 0x000ea80000300a00 */
[----:B------:R1:W-:Y:S04]  /*17b70*/  STL.64 [R1+0x440], R100 ;  /* 0x0004406401007387 */ /* 0x0003e80000100a00 */
[----:B------:R0:W-:Y:S01]  /*17b80*/  STL.64 [R1+0x448], R102 ;  /* 0x0004486601007387 */ /* 0x0001e20000100a00 */
[----:B-1----:R-:W-:Y:S01]  /*17b90*/  MOV R100, R3 ;  /* 0x0000000300647202 */ /* 0x002fe20000000f00 */
[----:B----4-:R-:W-:-:S02]  /*17ba0*/  IMAD.MOV.U32 R101, RZ, RZ, R2 ;  /* 0x000000ffff657224 */ /* 0x010fc400078e0002 */
[----:B------:R-:W4:Y:S01]  /*17bb0*/  LDL.LU R3, [R1+0xb1c] ;  /* 0x000b1c0001037983 */ /* 0x000f220000300800 */
[----:B0-----:R-:W-:-:S03]  /*17bc0*/  IMAD.MOV.U32 R103, RZ, RZ, R0 ;  /* 0x000000ffff677224 */ /* 0x001fc600078e0000 */
[----:B------:R-:W2:Y:S01]  /*17bd0*/  LDL.LU R2, [R1+0xb18] ;  /* 0x000b180001027983 */ /* 0x000ea20000300800 */
[----:B---3--:R-:W-:-:S03]  /*17be0*/  MOV R102, R112 ;  /* 0x0000007000667202 */ /* 0x008fc60000000f00 */
[----:B------:R-:W3:Y:S04]  /*17bf0*/  LDL.LU R112, [R1+0xb14] ;  /* 0x000b140001707983 */ /* 0x000ee80000300800 */
[----:B------:R-:W3:Y:S04]  /*17c00*/  LDL.LU R0, [R1+0xb10] ;  /* 0x000b100001007983 */ /* 0x000ee80000300800 */
[----:B------:R-:W-:Y:S04]  /*17c10*/  STL.64 [R1+0x4c0], R76 ;  /* 0x0004c04c01007387 */ /* 0x000fe80000100a00 */
[----:B------:R0:W-:Y:S04]  /*17c20*/  STL.64 [R1+0x4c8], R78 ;  /* 0x0004c84e01007387 */ /* 0x0001e80000100a00 */
[----:B0-----:R-:W3:Y:S04]  /*17c30*/  LDL.LU.64 R78, [R1+0xb08] ;  /* 0x000b0800014e7983 */ /* 0x001ee80000300a00 */
[----:B------:R-:W3:Y:S04]  /*17c40*/  LDL.LU.64 R76, [R1+0xb00] ;  /* 0x000b0000014c7983 */ /* 0x000ee80000300a00 */
[----:B------:R-:W-:Y:S04]  /*17c50*/  STL.64 [R1+0x4d0], R72 ;  /* 0x0004d04801007387 */ /* 0x000fe80000100a00 */
[----:B------:R0:W-:Y:S04]  /*17c60*/  STL.64 [R1+0x4d8], R74 ;  /* 0x0004d84a01007387 */ /* 0x0001e80000100a00 */
[----:B0-----:R-:W4:Y:S04]  /*17c70*/  LDL.LU.64 R74, [R1+0xaf8] ;  /* 0x000af800014a7983 */ /* 0x001f280000300a00 */
[----:B------:R-:W4:Y:S04]  /*17c80*/  LDL.LU.64 R72, [R1+0xaf0] ;  /* 0x000af00001487983 */ /* 0x000f280000300a00 */
        /* <DEDUP_REMOVED lines=8> */
[----:B------:R-:W4:Y:S04]  /*17d10*/  LDL.LU R44, [R1+0x664] ;  /* 0x00066400012c7983 */ /* 0x000f280000300800 */
[----:B------:R-:W4:Y:S04]  /*17d20*/  LDL.LU R37, [R1+0x64c] ;  /* 0x00064c0001257983 */ /* 0x000f280000300800 */
[----:B------:R-:W-:Y:S04]  /*17d30*/  STL.64 [R1+0x500], R120 ;  /* 0x0005007801007387 */ /* 0x000fe80000100a00 */
[----:B------:R0:W-:Y:S04]  /*17d40*/  STL.64 [R1+0x508], R122 ;  /* 0x0005087a01007387 */ /* 0x0001e80000100a00 */
[----:B0-----:R-:W4:Y:S04]  /*17d50*/  LDL.LU.64 R122, [R1+0xac8] ;  /* 0x000ac800017a7983 */ /* 0x001f280000300a00 */
[----:B------:R-:W4:Y:S04]  /*17d60*/  LDL.LU.64 R120, [R1+0xac0] ;  /* 0x000ac00001787983 */ /* 0x000f280000300a00 */
[----:B------:R-:W4:Y:S04]  /*17d70*/  LDL.LU R41, [R1+0x660] ;  /* 0x0006600001297983 */ /* 0x000f280000300800 */
[----:B------:R-:W4:Y:S01]  /*17d80*/  LDL.LU R40, [R1+0x65c] ;  /* 0x00065c0001287983 */ /* 0x000f220000300800 */
[----:B------:R-:W-:Y:S03]  /*17d90*/  HMMA.16816.F32 R4, R4, R66, R108 ;  /* 0x000000420404723c */ /* 0x000fe6000000186c */
[----:B------:R-:W2:Y:S05]  /*17da0*/  LDSM.16.M88.4 R108, [R36+0x29c00] ;  /* 0x029c0000246c783b */ /* 0x000eaa0000000200 */
[C---:B------:R-:W-:Y:S08]  /*17db0*/  HMMA.16816.F32 R100, R104.reuse, R58, R100 ;  /* 0x0000003a6864723c */ /* 0x040ff00000001864 */
[C---:B------:R-:W-:Y:S08]  /*17dc0*/  HMMA.16816.F32 R96, R104.reuse, R62, R96 ;  /* 0x0000003e6860723c */ /* 0x040ff00000001860 */
[----:B------:R-:W-:Y:S07]  /*17dd0*/  HMMA.16816.F32 R92, R104, R66, R92 ;  /* 0x00000042685c723c */ /* 0x000fee000000185c */
[----:B------:R-:W-:Y:S04]  /*17de0*/  STL.64 [R1+0x520], R100 ;  /* 0x0005206401007387 */ /* 0x000fe80000100a00 */
[----:B------:R-:W-:Y:S04]  /*17df0*/  STL.64 [R1+0x528], R102 ;  /* 0x0005286601007387 */ /* 0x000fe80000100a00 */
[----:B------:R-:W-:Y:S04]  /*17e00*/  STL.64 [R1+0x550], R96 ;  /* 0x0005506001007387 */ /* 0x000fe80000100a00 */
[----:B------:R-:W-:Y:S04]  /*17e10*/  STL.64 [R1+0x558], R98 ;  /* 0x0005586201007387 */ /* 0x000fe80000100a00 */
[----:B------:R-:W-:Y:S04]  /*17e20*/  STL.64 [R1+0x540], R92 ;  /* 0x0005405c01007387 */ /* 0x000fe80000100a00 */
[----:B------:R4:W-:Y:S01]  /*17e30*/  STL.64 [R1+0x548], R94 ;  /* 0x0005485e01007387 */ /* 0x0009e20000100a00 */
[C---:B--2---:R-:W-:Y:S08]  /*17e40*/  HMMA.16816.F32 R56, R108.reuse, R58, R80 ;  /* 0x0000003a6c38723c */ /* 0x044ff00000001850 */
[C---:B---3--:R-:W-:Y:S08]  /*17e50*/  HMMA.16816.F32 R52, R108.reuse, R54, R76 ;  /* 0x000000366c34723c */ /* 0x048ff0000000184c */
[C---:B----4-:R-:W-:Y:S08]  /*17e60*/  HMMA.16816.F32 R92, R108.reuse, R46, R68 ;  /* 0x0000002e6c5c723c */ /* 0x050ff00000001844 */
[C---:B------:R-:W-:Y:S08]  /*17e70*/  HMMA.16816.F32 R68, R108.reuse, R50, R72 ;  /* 0x000000326c44723c */ /* 0x040ff00000001848 */
[C---:B------:R-:W-:Y:S08]  /*17e80*/  HMMA.16816.F32 R96, R108.reuse, R42, R116 ;  /* 0x0000002a6c60723c */ /* 0x040ff00000001874 */
[C---:B------:R-:W-:Y:S11]  /*17e90*/  HMMA.16816.F32 R100, R108.reuse, R38, R120 ;  /* 0x000000266c64723c */ /* 0x040ff60000001878 */
[----:B------:R-:W-:Y:S11]  /*17ea0*/  @!UPT UIADD3 URZ, URZ, URZ, URZ ;  /* 0x0000003f3f3ff290 */ /* 0x000ff6000fffe03f */
[----:B------:R-:W-:Y:S01]  /*17eb0*/  @!UPT UIADD3 URZ, URZ, URZ, URZ ;  /* 0x0000003f3f3ff290 */ /* 0x000fe2000fffe03f */
        /* <DEDUP_REMOVED lines=10> */
[----:B0-----:R-:W-:Y:S01]  /*17f60*/  HMMA.16816.F32 R52, R108, R62, R84 ;  /* 0x0000003e6c34723c */ /* 0x001fe20000001854 */
[----:B------:R-:W-:Y:S01]  /*17f70*/  FFMA R44, R124, R44, R49 ;  /* 0x0000002c7c2c7223 */ /* 0x000fe20000000031 */
[----:B------:R-:W-:Y:S01]  /*17f80*/  STL.64 [R1+0x590], R56 ;  /* 0x0005903801007387 */ /* 0x000fe20000100a00 */
[----:B------:R-:W-:-:S02]  /*17f90*/  FFMA R40, R114, R40, R125 ;  /* 0x0000002872287223 */ /* 0x000fc4000000007d */
[----:B------:R-:W-:Y:S01]  /*17fa0*/  FFMA R41, R115, R41, R45 ;  /* 0x0000002973297223 */ /* 0x000fe2000000002d */
[----:B------:R-:W-:Y:S11]  /*17fb0*/  STL.64 [R1+0x598], R58 ;  /* 0x0005983a01007387 */ /* 0x000ff60000100a00 */
[----:B------:R-:W-:Y:S06]  /*17fc0*/  @!UPT UIADD3 URZ, URZ, URZ, URZ ;  /* 0x0000003f3f3ff290 */ /* 0x000fec000fffe03f */
[----:B------:R-:W-:Y:S04]  /*17fd0*/  STL.64 [R1+0x5b0], R52 ;  /* 0x0005b03401007387 */ /* 0x000fe80000100a00 */
[----:B------:R-:W-:Y:S04]  /*17fe0*/  STL.64 [R1+0x5b8], R54 ;  /* 0x0005b83601007387 */ /* 0x000fe80000100a00 */
[----:B------:R-:W-:Y:S04]  /*17ff0*/  STL [R1+0x664], R44 ;  /* 0x0006642c01007387 */ /* 0x000fe80000100800 */
[----:B------:R-:W-:Y:S04]  /*18000*/  STL [R1+0x65c], R40 ;  /* 0x00065c2801007387 */ /* 0x000fe80000100800 */
[----:B------:R0:W-:Y:S02]  /*18010*/  STL [R1+0x660], R41 ;  /* 0x0006602901007387 */ /* 0x0001e40000100800 */
[----:B0-----:R-:W-:Y:S01]  /*18020*/  HMMA.16816.F32 R40, R108, R66, R88 ;  /* 0x000000426c28723c */ /* 0x001fe20000001858 */
[----:B------:R-:W-:-:S05]  /*18030*/  IADD3 R37, R37, 0x20, RZ ;  /* 0x0000002025257810 */ /* 0x000fca0007ffe0ff */
[----:B------:R0:W-:Y:S01]  /*18040*/  STL [R1+0x64c], R37 ;  /* 0x00064c2501007387 */ /* 0x0001e20000100800 */
[----:B------:R-:W-:Y:S11]  /*18050*/  ISETP.GE.AND P2, PT, R37, c[0x0][0x1d0], PT ;  /* 0x0000740025007a0c */ /* 0x000ff60003f46270 */
[----:B------:R-:W-:Y:S05]  /*18060*/  @!UPT UIADD3 URZ, URZ, URZ, URZ ;  /* 0x0000003f3f3ff290 */ /* 0x000fea000fffe03f */
[----:B------:R-:W-:Y:S04]  /*18070*/  STL.64 [R1+0x5a0], R40 ;  /* 0x0005a02801007387 */ /* 0x000fe80000100a00 */
[----:B------:R-:W-:Y:S04]  /*18080*/  STL.64 [R1+0x5a8], R42 ;  /* 0x0005a82a01007387 */ /* 0x000fe80000100a00 */
[----:B0-----:R-:W2:Y:S01]  /*18090*/  LDL R37, [R1+0x3ac] ;  /* 0x0003ac0001257983 */ /* 0x001ea20000100800 */
[----:B------:R-:W-:-:S03]  /*180a0*/  MOV R36, 0x20 ;  /* 0x0000002000247802 */ /* 0x000fc60000000f00 */
[----:B------:R0:W5:Y:S02]  /*180b0*/  LDL R104, [R1+0x3cc] ;  /* 0x0003cc0001687983 */ /* 0x0001640000100800 */
[C---:B------:R-:W-:Y:S02]  /*180c0*/  IMAD R0, R36.reuse, c[0x0][0x1a4], R0 ;  /* 0x0000690024007a24 */ /* 0x040fe400078e0200 */
[----:B------:R-:W-:Y:S01]  /*180d0*/  IMAD R112, R36, c[0x0][0x1b4], R112 ;  /* 0x00006d0024707a24 */ /* 0x000fe200078e0270 */
[----:B------:R0:W5:Y:S04]  /*180e0*/  LDL R105, [R1+0x3c8] ;  /* 0x0003c80001697983 */ /* 0x0001680000100800 */
[----:B------:R-:W3:Y:S04]  /*180f0*/  LDL R36, [R1+0x3a8] ;  /* 0x0003a80001247983 */ /* 0x000ee80000100800 */
[----:B------:R0:W5:Y:S04]  /*18100*/  LDL R106, [R1+0x3c4] ;  /* 0x0003c400016a7983 */ /* 0x0001680000100800 */
[----:B------:R0:W5:Y:S04]  /*18110*/  LDL R108, [R1+0x3c0] ;  /* 0x0003c000016c7983 */ /* 0x0001680000100800 */
[----:B------:R0:W5:Y:S04]  /*18120*/  LDL R109, [R1+0x3bc] ;  /* 0x0003bc00016d7983 */ /* 0x0001680000100800 */
[----:B------:R0:W5:Y:S04]  /*18130*/  LDL R110, [R1+0x3b8] ;  /* 0x0003b800016e7983 */ /* 0x0001680000100800 */
[----:B------:R0:W5:Y:S04]  /*18140*/  LDL R111, [R1+0x3b4] ;  /* 0x0003b400016f7983 */ /* 0x0001680000100800 */
[----:B------:R0:W5:Y:S04]  /*18150*/  LDL R114, [R1+0x3b0] ;  /* 0x0003b00001727983 */ /* 0x0001680000100800 */
[----:B--2---:R1:W-:Y:S04]  /*18160*/  STL [R1+0x62c], R37 ;  /* 0x00062c2501007387 */ /* 0x0043e80000100800 */
[----:B-1----:R-:W2:Y:S04]  /*18170*/  LDL R37, [R1+0x3a4] ;  /* 0x0003a40001257983 */ /* 0x002ea80000100800 */
[----:B---3--:R1:W-:Y:S04]  /*18180*/  STL [R1+0x630], R36 ;  /* 0x0006302401007387 */ /* 0x0083e80000100800 */
[----:B-1----:R-:W3:Y:S04]  /*18190*/  LDL R36, [R1+0x3a0] ;  /* 0x0003a00001247983 */ /* 0x002ee80000100800 */
[----:B--2---:R1:W-:Y:S04]  /*181a0*/  STL [R1+0x634], R37 ;  /* 0x0006342501007387 */ /* 0x0043e80000100800 */
[----:B-1----:R-:W2:Y:S04]  /*181b0*/  LDL R37, [R1+0x39c] ;  /* 0x00039c0001257983 */ /* 0x002ea80000100800 */
[----:B---3--:R1:W-:Y:S02]  /*181c0*/  STL [R1+0x638], R36 ;  /* 0x0006382401007387 */ /* 0x0083e40000100800 */
[----:B-1----:R-:W-:-:S02]  /*181d0*/  IMAD.MOV.U32 R36, RZ, RZ, R2 ;  /* 0x000000ffff247224 */ /* 0x002fc400078e0002 */
[----:B------:R0:W5:Y:S04]  /*181e0*/  LDL.LU R2, [R1+0xabc] ;  /* 0x000abc0001027983 */ /* 0x0001680000300800 */
[----:B--2---:R1:W-:Y:S02]  /*181f0*/  STL [R1+0x63c], R37 ;  /* 0x00063c2501007387 */ /* 0x0043e40000100800 */
[----:B-1----:R-:W-:Y:S02]  /*18200*/  MOV R37, R3 ;  /* 0x0000000300257202 */ /* 0x002fe40000000f00 */
[----:B------:R0:W5:Y:S04]  /*18210*/  LDL.LU R3, [R1+0xab8] ;  /* 0x000ab80001037983 */ /* 0x0001680000300800 */
[----:B------:R1:W-:Y:S02]  /*18220*/  STL [R1+0x640], R36 ;  /* 0x0006402401007387 */ /* 0x0003e40000100800 */
[----:B-1----:R-:W-:-:S02]  /*18230*/  IMAD.MOV.U32 R36, RZ, RZ, R113 ;  /* 0x000000ffff247224 */ /* 0x002fc400078e0071 */
[----:B------:R-:W1:Y:S04]  /*18240*/  S2R R113, SR_TID.X ;  /* 0x0000000000717919 */ /* 0x000e680000002100 */
[----:B------:R0:W-:Y:S04]  /*18250*/  STL [R1+0x644], R37 ;  /* 0x0006442501007387 */ /* 0x0001e80000100800 */
[----:B------:R0:W-:Y:S01]  /*18260*/  STL [R1+0x648], R36 ;  /* 0x0006482401007387 */ /* 0x0001e20000100800 */
[----:B-1----:R-:W-:-:S04]  /*18270*/  LOP3.LUT R113, R113, 0xff, RZ, 0xc0, !PT ;  /* 0x000000ff71717812 */ /* 0x002fc800078ec0ff */
[----:B------:R-:W-:Y:S01]  /*18280*/  SHF.L.U32 R113, R113, 0x1, RZ ;  /* 0x0000000171717819 */ /* 0x000fe200000006ff */
[----:B0-----:R-:W-:Y:S01]  /*18290*/  @P2 CALL.REL.NOINC `(.L_x_0) ;  /* 0x0000001000002944 */ /* 0x001fe20003c00000 */
[----:B------:R-:W-:Y:S05]  /*182a0*/  BRA `(.L_x_1) ;  /* 0xffff29e000007947 */ /* 0x000fea000383ffff */
.L_x_0:
[----:B------:R-:W2:Y:S04]  /*182b0*/  LDL.LU R61, [R1+0x514] ;  /* 0x00051400013d7983 */ /* 0x000ea80000300800 */
[----:B------:R-:W3:Y:S04]  /*182c0*/  LDL.LU R60, [R1+0x590] ;  /* 0x00059000013c7983 */ /* 0x000ee80000300800 */
[----:B------:R-:W4:Y:S04]  /*182d0*/  LDL.LU R59, [R1+0x594] ;  /* 0x00059400013b7983 */ /* 0x000f280000300800 */
[----:B------:R-:W2:Y:S04]  /*182e0*/  LDL.LU R37, [R1+0x5a0] ;  /* 0x0005a00001257983 */ /* 0x000ea80000300800 */
[----:B------:R-:W2:Y:S04]  /*182f0*/  LDL.LU R52, [R1+0x518] ;  /* 0x0005180001347983 */ /* 0x000ea80000300800 */
[----:B------:R-:W2:Y:S04]  /*18300*/  LDL.LU R51, [R1+0x51c] ;  /* 0x00051c0001337983 */ /* 0x000ea80000300800 */
[----:B------:R-:W2:Y:S04]  /*18310*/  LDL.LU R62, [R1+0x510] ;  /* 0x00051000013e7983 */ /* 0x000ea80000300800 */
        /* <DEDUP_REMOVED lines=19> */
[----:B-----5:R-:W4:Y:S04]  /*18450*/  LDL.LU R2, [R1+0x65c] ;  /* 0x00065c0001027983 */ /* 0x020f280000300800 */
        /* <DEDUP_REMOVED lines=10> */
[----:B------:R-:W-:-:S02]  /*18500*/  MOV R94, 0x3dc6b27f ;  /* 0x3dc6b27f005e7802 */ /* 0x000fc40000000f00 */
[----:B------:R-:W-:Y:S02]  /*18510*/  LOP3.LUT R0, R0, 0xfffffbff, RZ, 0xc0, !PT ;  /* 0xfffffbff00007812 */ /* 0x000fe400078ec0ff */
[----:B--2---:R-:W-:Y:S02]  /*18520*/  MOV R72, R62 ;  /* 0x0000003e00487202 */ /* 0x004fe40000000f00 */
[----:B---3--:R-:W-:Y:S02]  /*18530*/  MOV R62, R60 ;  /* 0x0000003c003e7202 */ /* 0x008fe40000000f00 */
[----:B------:R-:W-:Y:S01]  /*18540*/  MOV R60, R37 ;  /* 0x00000025003c7202 */ /* 0x000fe20000000f00 */
[----:B----4-:R-:W-:Y:S02]  /*18550*/  IMAD.MOV.U32 R3, RZ, RZ, R71 ;  /* 0x000000ffff037224 */ /* 0x010fe400078e0047 */
[----:B------:R-:W-:Y:S02]  /*18560*/  IMAD.MOV.U32 R71, RZ, RZ, R61 ;  /* 0x000000ffff477224 */ /* 0x000fe400078e003d */
[----:B------:R-:W-:Y:S01]  /*18570*/  IMAD.MOV.U32 R61, RZ, RZ, R59 ;  /* 0x000000ffff3d7224 */ /* 0x000fe200078e003b */
[----:B------:R-:W-:Y:S01]  /*18580*/  FSETP.GEU.AND P2, PT, R3, 1.175494350822287508e-38, PT ;  /* 0x008000000300780b */ /* 0x000fe20003f4e000 */
[----:B------:R-:W-:Y:S01]  /*18590*/  BAR.SYNC.DEFER_BLOCKING 0x0 ;  /* 0x0000000000007b1d */ /* 0x000fe20000010000 */
[C---:B------:R-:W-:Y:S01]  /*185a0*/  FSETP.GT.AND P1, PT, |R2|.reuse, 8.50705917302346158658e+37, PT ;  /* 0x7e8000000200780b */ /* 0x040fe20003f24200 */
[C---:B------:R-:W-:Y:S01]  /*185b0*/  FMUL R37, R2.reuse, 8388608 ;  /* 0x4b00000002257820 */ /* 0x040fe20000400000 */
[----:B------:R-:W-:-:S02]  /*185c0*/  FSETP.GEU.AND P3, PT, |R2|, 1.175494350822287508e-38, PT ;  /* 0x008000000200780b */ /* 0x000fc40003f6e200 */
[----:B------:R-:W-:-:S04]  /*185d0*/  FSETP.GEU.AND P0, PT, R2, 1.175494350822287508e-38, PT ;  /* 0x008000000200780b */ /* 0x000fc80003f0e000 */
[----:B------:R-:W-:Y:S01]  /*185e0*/  FSEL R95, R37, R2, !P0 ;  /* 0x00000002255f7208 */ /* 0x000fe20004000000 */
[----:B------:R-:W-:Y:S02]  /*185f0*/  FMUL R37, R3, 8388608 ;  /* 0x4b00000003257820 */ /* 0x000fe40000400000 */
[----:B------:R-:W-:Y:S01]  /*18600*/  IMAD.MOV.U32 R59, RZ, RZ, R58 ;  /* 0x000000ffff3b7224 */ /* 0x000fe200078e003a */
[----:B------:R-:W-:Y:S01]  /*18610*/  MOV R58, R57 ;  /* 0x00000039003a7202 */ /* 0x000fe20000000f00 */
[----:B------:R-:W-:Y:S01]  /*18620*/  @P1 FMUL R2, R2, 0.25 ;  /* 0x3e80000002021820 */ /* 0x000fe20000400000 */
[----:B------:R-:W-:Y:S01]  /*18630*/  STL [R1+0x220], R95 ;  /* 0x0002205f01007387 */ /* 0x000fe20000100800 */
[----:B------:R-:W-:Y:S01]  /*18640*/  @P1 FMUL R38, R38, 0.25 ;  /* 0x3e80000026261820 */ /* 0x000fe20000400000 */
[----:B------:R-:W-:Y:S01]  /*18650*/  FSEL R37, R37, R3, !P2 ;  /* 0x0000000325257208 */ /* 0x000fe20005000000 */
[----:B------:R-:W-:Y:S02]  /*18660*/  @!P3 FMUL R2, R2, 16777216 ;  /* 0x4b8000000202b820 */ /* 0x000fe40000400000 */
[----:B------:R-:W-:-:S02]  /*18670*/  @P1 FMUL R36, R36, 0.25 ;  /* 0x3e80000024241820 */ /* 0x000fc40000400000 */
[----:B------:R-:W-:Y:S02]  /*18680*/  @!P3 FMUL R38, R38, 16777216 ;  /* 0x4b8000002626b820 */ /* 0x000fe40000400000 */
[----:B------:R-:W0:Y:S01]  /*18690*/  MUFU.RCP R2, R2 ;  /* 0x0000000200027308 */ /* 0x000e220000001000 */
[----:B------:R-:W-:Y:S02]  /*186a0*/  @P1 FMUL R39, R39, 0.25 ;  /* 0x3e80000027271820 */ /* 0x000fe40000400000 */
[----:B------:R-:W-:Y:S02]  /*186b0*/  @!P3 FMUL R36, R36, 16777216 ;  /* 0x4b8000002424b820 */ /* 0x000fe40000400000 */
[----:B------:R-:W-:Y:S02]  /*186c0*/  @P1 FMUL R40, R40, 0.25 ;  /* 0x3e80000028281820 */ /* 0x000fe40000400000 */
[----:B------:R-:W-:Y:S02]  /*186d0*/  @P1 FMUL R41, R41, 0.25 ;  /* 0x3e80000029291820 */ /* 0x000fe40000400000 */
[----:B------:R-:W-:-:S02]  /*186e0*/  @!P3 FMUL R39, R39, 16777216 ;  /* 0x4b8000002727b820 */ /* 0x000fc40000400000 */
[----:B------:R-:W-:Y:S02]  /*186f0*/  @!P3 FMUL R40, R40, 16777216 ;  /* 0x4b8000002828b820 */ /* 0x000fe40000400000 */
[----:B------:R-:W-:Y:S02]  /*18700*/  @!P3 FMUL R41, R41, 16777216 ;  /* 0x4b8000002929b820 */ /* 0x000fe40000400000 */
[----:B------:R-:W-:Y:S02]  /*18710*/  @P1 FMUL R43, R43, 0.25 ;  /* 0x3e8000002b2b1820 */ /* 0x000fe40000400000 */
[C---:B0-----:R-:W-:Y:S02]  /*18720*/  FMUL R38, R2.reuse, R38 ;  /* 0x0000002602267220 */ /* 0x041fe40000400000 */
[----:B------:R-:W-:Y:S02]  /*18730*/  FMUL R36, R2, R36 ;  /* 0x0000002402247220 */ /* 0x000fe40000400000 */
[----:B------:R-:W-:Y:S01]  /*18740*/  @P1 FMUL R42, R42, 0.25 ;  /* 0x3e8000002a2a1820 */ /* 0x000fe20000400000 */
[----:B------:R0:W-:Y:S01]  /*18750*/  STL [R1+0x5c4], R38 ;  /* 0x0005c42601007387 */ /* 0x0001e20000100800 */
[----:B------:R-:W-:-:S02]  /*18760*/  FMUL R39, R2, R39 ;  /* 0x0000002702277220 */ /* 0x000fc40000400000 */
[----:B------:R-:W-:Y:S01]  /*18770*/  @!P3 FMUL R42, R42, 16777216 ;  /* 0x4b8000002a2ab820 */ /* 0x000fe20000400000 */
[----:B------:R1:W-:Y:S01]  /*18780*/  STL [R1+0x5c0], R36 ;  /* 0x0005c02401007387 */ /* 0x0003e20000100800 */
[----:B------:R-:W-:Y:S02]  /*18790*/  @!P3 FMUL R43, R43, 16777216 ;  /* 0x4b8000002b2bb820 */ /* 0x000fe40000400000 */
[----:B------:R-:W-:Y:S01]  /*187a0*/  @P1 FMUL R44, R44, 0.25 ;  /* 0x3e8000002c2c1820 */ /* 0x000fe20000400000 */
[----:B------:R-:W-:Y:S01]  /*187b0*/  STL [R1+0x5bc], R39 ;  /* 0x0005bc2701007387 */ /* 0x000fe20000100800 */
[----:B------:R-:W-:Y:S02]  /*187c0*/  @P1 FMUL R45, R45, 0.25 ;  /* 0x3e8000002d2d1820 */ /* 0x000fe40000400000 */
[----:B0-----:R-:W-:Y:S02]  /*187d0*/  FMUL R38, R2, R40 ;  /* 0x0000002802267220 */ /* 0x001fe40000400000 */
[----:B------:R-:W-:-:S02]  /*187e0*/  @!P3 FMUL R44, R44, 16777216 ;  /* 0x4b8000002c2cb820 */ /* 0x000fc40000400000 */
[----:B-1----:R-:W-:Y:S01]  /*187f0*/  FMUL R36, R2, R41 ;  /* 0x0000002902247220 */ /* 0x002fe20000400000 */
[----:B------:R0:W-:Y:S01]  /*18800*/  STL [R1+0x5b8], R38 ;  /* 0x0005b82601007387 */ /* 0x0001e20000100800 */
[----:B------:R-:W-:Y:S02]  /*18810*/  @P1 FMUL R46, R46, 0.25 ;  /* 0x3e8000002e2e1820 */ /* 0x000fe40000400000 */
[----:B------:R-:W-:Y:S01]  /*18820*/  @!P3 FMUL R45, R45, 16777216 ;  /* 0x4b8000002d2db820 */ /* 0x000fe20000400000 */
[----:B------:R1:W-:Y:S01]  /*18830*/  STL [R1+0x5ac], R36 ;  /* 0x0005ac2401007387 */ /* 0x0003e20000100800 */
[----:B------:R-:W-:Y:S02]  /*18840*/  @P1 FMUL R47, R47, 0.25 ;  /* 0x3e8000002f2f1820 */ /* 0x000fe40000400000 */
[----:B------:R-:W-:Y:S01]  /*18850*/  IMAD.MOV.U32 R57, RZ, RZ, R56 ;  /* 0x000000ffff397224 */ /* 0x000fe200078e0038 */
[----:B------:R-:W-:Y:S01]  /*18860*/  MOV R56, R55 ;  /* 0x0000003700387202 */ /* 0x000fe20000000f00 */
[----:B------:R-:W-:-:S02]  /*18870*/  @P1 FMUL R48, R48, 0.25 ;  /* 0x3e80000030301820 */ /* 0x000fc40000400000 */
[C---:B0-----:R-:W-:Y:S01]  /*18880*/  FMUL R38, R2.reuse, R42 ;  /* 0x0000002a02267220 */ /* 0x041fe20000400000 */
[----:B------:R-:W-:Y:S01]  /*18890*/  MOV R42, R62 ;  /* 0x0000003e002a7202 */ /* 0x000fe20000000f00 */
[C---:B------:R-:W-:Y:S01]  /*188a0*/  FMUL R39, R2.reuse, R44 ;  /* 0x0000002c02277220 */ /* 0x040fe20000400000 */
[----:B------:R-:W-:Y:S01]  /*188b0*/  MOV R44, R64 ;  /* 0x00000040002c7202 */ /* 0x000fe20000000f00 */
[----:B-1----:R-:W-:Y:S01]  /*188c0*/  FMUL R36, R2, R43 ;  /* 0x0000002b02247220 */ /* 0x002fe20000400000 */
[----:B------:R0:W-:Y:S01]  /*188d0*/  STL [R1+0x5a8], R38 ;  /* 0x0005a82601007387 */ /* 0x0001e20000100800 */
[----:B------:R-:W-:Y:S01]  /*188e0*/  IMAD.MOV.U32 R55, RZ, RZ, R54 ;  /* 0x000000ffff377224 */ /* 0x000fe200078e0036 */
[----:B------:R-:W-:Y:S01]  /*188f0*/  MOV R54, R53 ;  /* 0x0000003500367202 */ /* 0x000fe20000000f00 */
[----:B------:R-:W-:Y:S01]  /*18900*/  @!P3 FMUL R46, R46, 16777216 ;  /* 0x4b8000002e2eb820 */ /* 0x000fe20000400000 */
[----:B------:R1:W-:Y:S01]  /*18910*/  STL [R1+0x59c], R36 ;  /* 0x00059c2401007387 */ /* 0x0003e20000100800 */
[----:B------:R-:W-:Y:S01]  /*18920*/  @!P3 FMUL R47, R47, 16777216 ;  /* 0x4b8000002f2fb820 */ /* 0x000fe20000400000 */
[----:B------:R-:W-:Y:S01]  /*18930*/  IADD3 R53, R37, -0x3f3504f3, RZ ;  /* 0xc0cafb0d25357810 */ /* 0x000fe20007ffe0ff */
[----:B------:R-:W-:Y:S01]  /*18940*/  @P1 FMUL R49, R49, 0.25 ;  /* 0x3e80000031311820 */ /* 0x000fe20000400000 */
[----:B------:R2:W-:Y:S01]  /*18950*/  STL [R1+0x598], R39 ;  /* 0x0005982701007387 */ /* 0x0005e20000100800 */
[----:B------:R-:W-:Y:S01]  /*18960*/  @!P3 FMUL R48, R48, 16777216 ;  /* 0x4b8000003030b820 */ /* 0x000fe20000400000 */
[----:B------:R-:W-:Y:S01]  /*18970*/  LOP3.LUT R53, R53, 0xff800000, RZ, 0xc0, !PT ;  /* 0xff80000035357812 */ /* 0x000fe200078ec0ff */
[----:B------:R-:W-:-:S02]  /*18980*/  @P1 FMUL R50, R50, 0.25 ;  /* 0x3e80000032321820 */ /* 0x000fc40000400000 */
[----:B------:R-:W-:Y:S01]  /*18990*/  @P1 FMUL R51, R51, 0.25 ;  /* 0x3e80000033331820 */ /* 0x000fe20000400000 */
[----:B0-----:R-:W0:Y:S01]  /*189a0*/  I2F R38, R53 ;  /* 0x0000003500267306 */ /* 0x001e220000201400 */
[C---:B-1----:R-:W-:Y:S02]  /*189b0*/  FMUL R36, R2.reuse, R45 ;  /* 0x0000002d02247220 */ /* 0x042fe40000400000 */
[----:B------:R-:W-:Y:S01]  /*189c0*/  FMUL R40, R2, R46 ;  /* 0x0000002e02287220 */ /* 0x000fe20000400000 */
[----:B------:R-:W-:Y:S01]  /*189d0*/  MOV R46, R66 ;  /* 0x00000042002e7202 */ /* 0x000fe20000000f00 */
[----:B------:R-:W-:Y:S01]  /*189e0*/  @P1 FMUL R52, R52, 0.25 ;  /* 0x3e80000034341820 */ /* 0x000fe20000400000 */
[----:B------:R1:W-:Y:S01]  /*189f0*/  STL [R1+0x58c], R36 ;  /* 0x00058c2401007387 */ /* 0x0003e20000100800 */
[----:B--2---:R-:W-:Y:S01]  /*18a00*/  FMUL R39, R2, R47 ;  /* 0x0000002f02277220 */ /* 0x004fe20000400000 */
[----:B------:R-:W-:Y:S01]  /*18a10*/  ISETP.GE.U32.AND P1, PT, R37, 0x7f800000, PT ;  /* 0x7f8000002500780c */ /* 0x000fe20003f26070 */
[----:B------:R-:W-:Y:S01]  /*18a20*/  @!P3 FMUL R49, R49, 16777216 ;  /* 0x4b8000003131b820 */ /* 0x000fe20000400000 */
[----:B------:R2:W-:Y:S01]  /*18a30*/  STL [R1+0x588], R40 ;  /* 0x0005882801007387 */ /* 0x0005e20000100800 */
[----:B------:R-:W-:-:S02]  /*18a40*/  @!P3 FMUL R50, R50, 16777216 ;  /* 0x4b8000003232b820 */ /* 0x000fc40000400000 */
[----:B------:R-:W-:Y:S01]  /*18a50*/  @!P3 FMUL R51, R51, 16777216 ;  /* 0x4b8000003333b820 */ /* 0x000fe20000400000 */
[----:B------:R3:W-:Y:S01]  /*18a60*/  STL [R1+0x57c], R39 ;  /* 0x00057c2701007387 */ /* 0x0007e20000100800 */
[----:B------:R-:W-:Y:S01]  /*18a70*/  @!P3 FMUL R52, R52, 16777216 ;  /* 0x4b8000003434b820 */ /* 0x000fe20000400000 */
[----:B------:R-:W-:Y:S01]  /*18a80*/  FSETP.GEU.AND P3, PT, |R3|, 1.175494350822287508e-38, PT ;  /* 0x008000000300780b */ /* 0x000fe20003f6e200 */
[C---:B-1----:R-:W-:Y:S01]  /*18a90*/  FMUL R36, R2.reuse, R48 ;  /* 0x0000003002247220 */ /* 0x042fe20000400000 */
[----:B------:R-:W-:Y:S01]  /*18aa0*/  MOV R48, R68 ;  /* 0x0000004400307202 */ /* 0x000fe20000000f00 */
[----:B------:R-:W-:Y:S02]  /*18ab0*/  IMAD.MOV.U32 R41, RZ, RZ, R61 ;  /* 0x000000ffff297224 */ /* 0x000fe400078e003d */
[----:B--2---:R-:W-:Y:S01]  /*18ac0*/  FMUL R40, R2, R49 ;  /* 0x0000003102287220 */ /* 0x004fe20000400000 */
[----:B------:R1:W-:Y:S01]  /*18ad0*/  STL [R1+0x578], R36 ;  /* 0x0005782401007387 */ /* 0x0003e20000100800 */
[----:B------:R-:W-:-:S02]  /*18ae0*/  IMAD.MOV.U32 R43, RZ, RZ, R63 ;  /* 0x000000ffff2b7224 */ /* 0x000fc400078e003f */
[C---:B---3--:R-:W-:Y:S01]  /*18af0*/  FMUL R39, R2.reuse, R50 ;  /* 0x0000003202277220 */ /* 0x048fe20000400000 */
[----:B------:R2:W-:Y:S01]  /*18b00*/  STL [R1+0x56c], R40 ;  /* 0x00056c2801007387 */ /* 0x0005e20000100800 */
[----:B------:R-:W-:Y:S01]  /*18b10*/  IMAD.MOV.U32 R45, RZ, RZ, R65 ;  /* 0x000000ffff2d7224 */ /* 0x000fe200078e0041 */
[----:B------:R-:W-:Y:S01]  /*18b20*/  MOV R50, R70 ;  /* 0x0000004600327202 */ /* 0x000fe20000000f00 */
[----:B------:R-:W-:Y:S01]  /*18b30*/  IMAD.MOV.U32 R47, RZ, RZ, R67 ;  /* 0x000000ffff2f7224 */ /* 0x000fe200078e0043 */
[----:B------:R-:W-:Y:S01]  /*18b40*/  STL [R1+0x568], R39 ;  /* 0x0005682701007387 */ /* 0x000fe20000100800 */
[----:B------:R-:W-:Y:S02]  /*18b50*/  IMAD.MOV.U32 R49, RZ, RZ, R69 ;  /* 0x000000ffff317224 */ /* 0x000fe400078e0045 */
[C---:B-1----:R-:W-:Y:S02]  /*18b60*/  FMUL R36, R2.reuse, R51 ;  /* 0x0000003302247220 */ /* 0x042fe40000400000 */
[----:B------:R-:W-:Y:S01]  /*18b70*/  FMUL R2, R2, R52 ;  /* 0x0000003402027220 */ /* 0x000fe20000400000 */
[----:B--2---:R-:W-:Y:S01]  /*18b80*/  MOV R40, R60 ;  /* 0x0000003c00287202 */ /* 0x004fe20000000f00 */
[----:B------:R-:W-:Y:S01]  /*18b90*/  IMAD.MOV.U32 R51, RZ, RZ, R71 ;  /* 0x000000ffff337224 */ /* 0x000fe200078e0047 */
[----:B------:R1:W-:Y:S01]  /*18ba0*/  STL [R1+0x53c], R36 ;  /* 0x00053c2401007387 */ /* 0x0003e20000100800 */
[----:B------:R-:W-:-:S03]  /*18bb0*/  MOV R52, R72 ;  /* 0x0000004800347202 */ /* 0x000fc60000000f00 */
[----:B------:R2:W-:Y:S01]  /*18bc0*/  STL [R1+0x538], R2 ;  /* 0x0005380201007387 */ /* 0x0005e20000100800 */
[----:B-1----:R-:W-:Y:S01]  /*18bd0*/  FSEL R36, RZ, -23, P2 ;  /* 0xc1b80000ff247808 */ /* 0x002fe20001000000 */
[----:B--2---:R-:W-:-:S04]  /*18be0*/  IMAD.IADD R2, R37, 0x1, -R53 ;  /* 0x0000000125027824 */ /* 0x004fc800078e0a35 */
[----:B0-----:R-:W-:Y:S02]  /*18bf0*/  FFMA.FTZ R38, R38, 1.1920928955078125e-07, R36 ;  /* 0x3400000026267823 */ /* 0x001fe40000010024 */
[----:B------:R-:W-:-:S04]  /*18c00*/  FADD R2, R2, -1 ;  /* 0xbf80000002027421 */ /* 0x000fc80000000000 */
[----:B------:R-:W-:-:S04]  /*18c10*/  FFMA.FTZ R36, R2, R94, -0.16845393180847167969 ;  /* 0xbe2c7f3002247423 */ /* 0x000fc8000001005e */
[----:B------:R-:W-:-:S04]  /*18c20*/  FFMA.FTZ R36, R2, R36, 0.1716887056827545166 ;  /* 0x3e2fcf2a02247423 */ /* 0x000fc80000010024 */
[----:B------:R-:W-:-:S04]  /*18c30*/  FFMA.FTZ R36, R2, R36, -0.17900948226451873779 ;  /* 0xbe374e4302247423 */ /* 0x000fc80000010024 */
[----:B------:R-:W-:-:S04]  /*18c40*/  FFMA.FTZ R36, R2, R36, 0.20512372255325317383 ;  /* 0x3e520bf402247423 */ /* 0x000fc80000010024 */
[----:B------:R-:W-:-:S04]  /*18c50*/  FFMA.FTZ R36, R2, R36, -0.24046532809734344482 ;  /* 0xbe763c8b02247423 */ /* 0x000fc80000010024 */
[----:B------:R-:W-:-:S04]  /*18c60*/  FFMA.FTZ R36, R2, R36, 0.28857114911079406738 ;  /* 0x3e93bf9902247423 */ /* 0x000fc80000010024 */
[----:B------:R-:W-:-:S04]  /*18c70*/  FFMA.FTZ R36, R2, R36, -0.36067417263984680176 ;  /* 0xbeb8aa4902247423 */ /* 0x000fc80000010024 */
[----:B------:R-:W-:-:S04]  /*18c80*/  FFMA.FTZ R36, R2, R36, 0.48089820146560668945 ;  /* 0x3ef6384a02247423 */ /* 0x000fc80000010024 */
[----:B------:R-:W-:-:S04]  /*18c90*/  FFMA.FTZ R36, R2, R36, -0.72134751081466674805 ;  /* 0xbf38aa3b02247423 */ /* 0x000fc80000010024 */
[----:B------:R-:W-:-:S04]  /*18ca0*/  FMUL R36, R2, R36 ;  /* 0x0000002402247220 */ /* 0x000fc80000400000 */
[----:B------:R-:W-:-:S04]  /*18cb0*/  FMUL R36, R2, R36 ;  /* 0x0000002402247220 */ /* 0x000fc80000400000 */
[----:B------:R-:W-:Y:S01]  /*18cc0*/  FFMA.FTZ R2, R2, 1.4426950216293334961, R36 ;  /* 0x3fb8aa3b02027823 */ /* 0x000fe20000010024 */
[----:B------:R-:W-:-:S03]  /*18cd0*/  MOV R36, R58 ;  /* 0x0000003a00247202 */ /* 0x000fc60000000f00 */
[----:B------:R-:W-:Y:S01]  /*18ce0*/  FADD R39, R38, R2 ;  /* 0x0000000226277221 */ /* 0x000fe20000000000 */
[C---:B------:R-:W-:Y:S01]  /*18cf0*/  FSETP.GEU.AND P2, PT, R36.reuse, 1.175494350822287508e-38, PT ;  /* 0x008000002400780b */ /* 0x040fe20003f4e000 */
[----:B------:R-:W-:Y:S02]  /*18d00*/  @P1 IMAD.MOV.U32 R2, RZ, RZ, 0x7f800000 ;  /* 0x7f800000ff021424 */ /* 0x000fe400078e00ff */
[----:B------:R-:W-:Y:S02]  /*18d10*/  IMAD.MOV.U32 R38, RZ, RZ, R57 ;  /* 0x000000ffff267224 */ /* 0x000fe400078e0039 */
[C---:B------:R-:W-:Y:S01]  /*18d20*/  @P1 FFMA.FTZ R39, R37.reuse, R2, +INF ;  /* 0x7f80000025271423 */ /* 0x040fe20000010002 */
[----:B------:R-:W-:Y:S01]  /*18d30*/  FSETP.NEU.AND P1, PT, R37, RZ, PT ;  /* 0x000000ff2500720b */ /* 0x000fe20003f2d000 */
[----:B------:R-:W-:Y:S01]  /*18d40*/  FMUL R37, R36, 8388608 ;  /* 0x4b00000024257820 */ /* 0x000fe20000400000 */
[----:B------:R-:W-:Y:S02]  /*18d50*/  MOV R2, R56 ;  /* 0x0000003800027202 */ /* 0x000fe40000000f00 */
[----:B------:R0:W-:Y:S02]  /*18d60*/  STL [R1+0x5c8], R39 ;  /* 0x0005c82701007387 */ /* 0x0001e40000100800 */
[----:B------:R-:W-:-:S04]  /*18d70*/  FSEL R37, R37, R36, !P2 ;  /* 0x0000002425257208 */ /* 0x000fc80005000000 */
[----:B------:R-:W-:-:S03]  /*18d80*/  IADD3 R53, R37, -0x3f3504f3, RZ ;  /* 0xc0cafb0d25357810 */ /* 0x000fc60007ffe0ff */
[----:B------:R-:W-:Y:S01]  /*18d90*/  @P1 LOP3.LUT R0, R0, 0x400, RZ, 0xfc, !PT ;  /* 0x0000040000001812 */ /* 0x000fe200078efcff */
[----:B0-----:R-:W-:Y:S01]  /*18da0*/  IMAD.MOV.U32 R39, RZ, RZ, R59 ;  /* 0x000000ffff277224 */ /* 0x001fe200078e003b */
[----:B------:R-:W-:Y:S02]  /*18db0*/  FSETP.GT.AND P1, PT, |R3|, 8.50705917302346158658e+37, PT ;  /* 0x7e8000000300780b */ /* 0x000fe40003f24200 */
[----:B------:R-:W-:-:S11]  /*18dc0*/  LOP3.LUT R53, R53, 0xff800000, RZ, 0xc0, !PT ;  /* 0xff80000035357812 */ /* 0x000fd600078ec0ff */
[----:B------:R-:W-:Y:S02]  /*18dd0*/  @P1 FMUL R3, R3, 0.25 ;  /* 0x3e80000003031820 */ /* 0x000fe40000400000 */
[----:B------:R-:W-:Y:S02]  /*18de0*/  @P1 FMUL R39, R39, 0.25 ;  /* 0x3e80000027271820 */ /* 0x000fe40000400000 */
[----:B------:R-:W-:Y:S02]  /*18df0*/  @!P3 FMUL R3, R3, 16777216 ;  /* 0x4b8000000303b820 */ /* 0x000fe40000400000 */
[----:B------:R-:W-:Y:S02]  /*18e00*/  @P1 FMUL R40, R40, 0.25 ;  /* 0x3e80000028281820 */ /* 0x000fe40000400000 */
[----:B------:R-:W-:Y:S02]  /*18e10*/  @P1 FMUL R2, R2, 0.25 ;  /* 0x3e80000002021820 */ /* 0x000fe40000400000 */
[----:B------:R-:W0:Y:S01]  /*18e20*/  MUFU.RCP R3, R3 ;  /* 0x0000000300037308 */ /* 0x000e220000001000 */
[----:B------:R-:W-:-:S02]  /*18e30*/  @P1 FMUL R38, R38, 0.25 ;  /* 0x3e80000026261820 */ /* 0x000fc40000400000 */
[----:B------:R-:W-:Y:S02]  /*18e40*/  @!P3 FMUL R39, R39, 16777216 ;  /* 0x4b8000002727b820 */ /* 0x000fe40000400000 */
[----:B------:R-:W-:Y:S02]  /*18e50*/  @!P3 FMUL R40, R40, 16777216 ;  /* 0x4b8000002828b820 */ /* 0x000fe40000400000 */
[----:B------:R-:W-:Y:S02]  /*18e60*/  @!P3 FMUL R2, R2, 16777216 ;  /* 0x4b8000000202b820 */ /* 0x000fe40000400000 */
[----:B------:R-:W-:Y:S02]  /*18e70*/  @P1 FMUL R41, R41, 0.25 ;  /* 0x3e80000029291820 */ /* 0x000fe40000400000 */
[----:B------:R-:W-:Y:S02]  /*18e80*/  @!P3 FMUL R38, R38, 16777216 ;  /* 0x4b8000002626b820 */ /* 0x000fe40000400000 */
[----:B------:R-:W-:-:S02]  /*18e90*/  @P1 FMUL R42, R42, 0.25 ;  /* 0x3e8000002a2a1820 */ /* 0x000fc40000400000 */
[----:B------:R-:W-:Y:S02]  /*18ea0*/  @P1 FMUL R43, R43, 0.25 ;  /* 0x3e8000002b2b1820 */ /* 0x000fe40000400000 */
[C---:B0-----:R-:W-:Y:S02]  /*18eb0*/  FMUL R56, R3.reuse, R39 ;  /* 0x0000002703387220 */ /* 0x041fe40000400000 */
[C---:B------:R-:W-:Y:S02]  /*18ec0*/  FMUL R39, R3.reuse, R40 ;  /* 0x0000002803277220 */ /* 0x040fe40000400000 */
[----:B------:R-:W-:Y:S01]  /*18ed0*/  FMUL R40, R3, R2 ;  /* 0x0000000203287220 */ /* 0x000fe20000400000 */
[----:B------:R-:W-:Y:S01]  /*18ee0*/  STL [R1+0x51c], R56 ;  /* 0x00051c3801007387 */ /* 0x000fe20000100800 */
[----:B------:R-:W-:Y:S02]  /*18ef0*/  @!P3 FMUL R41, R41, 16777216 ;  /* 0x4b8000002929b820 */ /* 0x000fe40000400000 */
[----:B------:R-:W-:Y:S01]  /*18f00*/  FMUL R2, R3, R38 ;  /* 0x0000002603027220 */ /* 0x000fe20000400000 */
[----:B------:R0:W-:Y:S01]  /*18f10*/  STL [R1+0x518], R39 ;  /* 0x0005182701007387 */ /* 0x0001e20000100800 */
[----:B------:R-:W-:-:S02]  /*18f20*/  @!P3 FMUL R42, R42, 16777216 ;  /* 0x4b8000002a2ab820 */ /* 0x000fc40000400000 */
[----:B------:R-:W-:Y:S01]  /*18f30*/  @P1 FMUL R44, R44, 0.25 ;  /* 0x3e8000002c2c1820 */ /* 0x000fe20000400000 */
[----:B------:R-:W-:Y:S01]  /*18f40*/  STL [R1+0x514], R40 ;  /* 0x0005142801007387 */ /* 0x000fe20000100800 */
[----:B------:R-:W-:Y:S02]  /*18f50*/  @!P3 FMUL R43, R43, 16777216 ;  /* 0x4b8000002b2bb820 */ /* 0x000fe40000400000 */
[----:B------:R-:W-:Y:S01]  /*18f60*/  @P1 FMUL R45, R45, 0.25 ;  /* 0x3e8000002d2d1820 */ /* 0x000fe20000400000 */
[----:B------:R1:W-:Y:S01]  /*18f70*/  STL [R1+0x510], R2 ;  /* 0x0005100201007387 */ /* 0x0003e20000100800 */
[----:B------:R-:W-:Y:S02]  /*18f80*/  @P1 FMUL R46, R46, 0.25 ;  /* 0x3e8000002e2e1820 */ /* 0x000fe40000400000 */
[C---:B0-----:R-:W-:Y:S02]  /*18f90*/  FMUL R39, R3.reuse, R41 ;  /* 0x0000002903277220 */ /* 0x041fe40000400000 */
[----:B------:R-:W-:-:S02]  /*18fa0*/  FMUL R38, R3, R42 ;  /* 0x0000002a03267220 */ /* 0x000fc40000400000 */
[----:B------:R-:W-:Y:S01]  /*18fb0*/  @!P3 FMUL R44, R44, 16777216 ;  /* 0x4b8000002c2cb820 */ /* 0x000fe20000400000 */
[----:B------:R0:W-:Y:S01]  /*18fc0*/  STL [R1+0x43c], R39 ;  /* 0x00043c2701007387 */ /* 0x0001e20000100800 */
[----:B------:R-:W-:Y:S02]  /*18fd0*/  @!P3 FMUL R45, R45, 16777216 ;  /* 0x4b8000002d2db820 */ /* 0x000fe40000400000 */
[----:B-1----:R-:W-:Y:S01]  /*18fe0*/  FMUL R2, R3, R43 ;  /* 0x0000002b03027220 */ /* 0x002fe20000400000 */
[----:B------:R1:W-:Y:S01]  /*18ff0*/  STL [R1+0x438], R38 ;  /* 0x0004382601007387 */ /* 0x0003e20000100800 */
[----:B------:R-:W-:Y:S02]  /*19000*/  @P1 FMUL R47, R47, 0.25 ;  /* 0x3e8000002f2f1820 */ /* 0x000fe40000400000 */
[----:B------:R-:W-:Y:S01]  /*19010*/  @!P3 FMUL R46, R46, 16777216 ;  /* 0x4b8000002e2eb820 */ /* 0x000fe20000400000 */
[----:B------:R2:W-:Y:S01]  /*19020*/  STL [R1+0x434], R2 ;  /* 0x0004340201007387 */ /* 0x0005e20000100800 */
[----:B------:R-:W-:-:S02]  /*19030*/  @P1 FMUL R48, R48, 0.25 ;  /* 0x3e80000030301820 */ /* 0x000fc40000400000 */
[----:B------:R-:W-:Y:S02]  /*19040*/  @P1 FMUL R49, R49, 0.25 ;  /* 0x3e80000031311820 */ /* 0x000fe40000400000 */
[C---:B0-----:R-:W-:Y:S02]  /*19050*/  FMUL R39, R3.reuse, R44 ;  /* 0x0000002c03277220 */ /* 0x041fe40000400000 */
[----:B-1----:R-:W-:Y:S02]  /*19060*/  FMUL R38, R3, R45 ;  /* 0x0000002d03267220 */ /* 0x002fe40000400000 */
[----:B------:R-:W-:Y:S01]  /*19070*/  @!P3 FMUL R47, R47, 16777216 ;  /* 0x4b8000002f2fb820 */ /* 0x000fe20000400000 */
[----:B------:R0:W-:Y:S01]  /*19080*/  STL [R1+0x430], R39 ;  /* 0x0004302701007387 */ /* 0x0001e20000100800 */
[----:B--2---:R-:W-:Y:S02]  /*19090*/  FMUL R2, R3, R46 ;  /* 0x0000002e03027220 */ /* 0x004fe40000400000 */
[----:B------:R-:W-:Y:S01]  /*190a0*/  @!P3 FMUL R48, R48, 16777216 ;  /* 0x4b8000003030b820 */ /* 0x000fe20000400000 */
[----:B------:R1:W-:Y:S01]  /*190b0*/  STL [R1+0x3dc], R38 ;  /* 0x0003dc2601007387 */ /* 0x0003e20000100800 */
[----:B------:R-:W-:-:S02]  /*190c0*/  @P1 FMUL R50, R50, 0.25 ;  /* 0x3e80000032321820 */ /* 0x000fc40000400000 */
[----:B------:R-:W-:Y:S01]  /*190d0*/  @!P3 FMUL R49, R49, 16777216 ;  /* 0x4b8000003131b820 */ /* 0x000fe20000400000 */
[----:B------:R2:W-:Y:S01]  /*190e0*/  STL [R1+0x3d8], R2 ;  /* 0x0003d80201007387 */ /* 0x0005e20000100800 */
[----:B------:R-:W-:Y:S02]  /*190f0*/  @P1 FMUL R51, R51, 0.25 ;  /* 0x3e80000033331820 */ /* 0x000fe40000400000 */
[----:B------:R-:W-:Y:S01]  /*19100*/  @P1 FMUL R52, R52, 0.25 ;  /* 0x3e80000034341820 */ /* 0x000fe20000400000 */
[----:B------:R-:W-:Y:S01]  /*19110*/  ISETP.GE.U32.AND P1, PT, R37, 0x7f800000, PT ;  /* 0x7f8000002500780c */ /* 0x000fe20003f26070 */
[C---:B0-----:R-:W-:Y:S02]  /*19120*/  FMUL R39, R3.reuse, R47 ;  /* 0x0000002f03277220 */ /* 0x041fe40000400000 */
[C---:B-1----:R-:W-:Y:S02]  /*19130*/  FMUL R38, R3.reuse, R48 ;  /* 0x0000003003267220 */ /* 0x042fe40000400000 */
[----:B------:R-:W-:Y:S01]  /*19140*/  @!P3 FMUL R50, R50, 16777216 ;  /* 0x4b8000003232b820 */ /* 0x000fe20000400000 */
[----:B------:R0:W-:Y:S01]  /*19150*/  STL [R1+0x3d4], R39 ;  /* 0x0003d42701007387 */ /* 0x0001e20000100800 */
[----:B--2---:R-:W-:-:S02]  /*19160*/  FMUL R2, R3, R49 ;  /* 0x0000003103027220 */ /* 0x004fc40000400000 */
[----:B------:R-:W-:Y:S01]  /*19170*/  @!P3 FMUL R51, R51, 16777216 ;  /* 0x4b8000003333b820 */ /* 0x000fe20000400000 */
[----:B------:R1:W-:Y:S01]  /*19180*/  STL [R1+0x3d0], R38 ;  /* 0x0003d02601007387 */ /* 0x0003e20000100800 */
[----:B------:R-:W-:-:S03]  /*19190*/  @!P3 FMUL R52, R52, 16777216 ;  /* 0x4b8000003434b820 */ /* 0x000fc60000400000 */
[----:B------:R2:W-:Y:S01]  /*191a0*/  STL [R1+0x23c], R2 ;  /* 0x00023c0201007387 */ /* 0x0005e20000100800 */
[C---:B0-----:R-:W-:Y:S02]  /*191b0*/  FMUL R39, R3.reuse, R50 ;  /* 0x0000003203277220 */ /* 0x041fe40000400000 */
[----:B-1----:R-:W-:-:S03]  /*191c0*/  FMUL R38, R3, R51 ;  /* 0x0000003303267220 */ /* 0x002fc60000400000 */
[----:B------:R-:W-:Y:S01]  /*191d0*/  STL [R1+0x238], R39 ;  /* 0x0002382701007387 */ /* 0x000fe20000100800 */
[----:B--2---:R-:W-:-:S03]  /*191e0*/  FMUL R2, R3, R52 ;  /* 0x0000003403027220 */ /* 0x004fc60000400000 */
[----:B------:R-:W-:Y:S01]  /*191f0*/  STL [R1+0x234], R38 ;  /* 0x0002342601007387 */ /* 0x000fe20000100800 */
[----:B------:R-:W-:-:S03]  /*19200*/  FSEL R3, RZ, -23, P2 ;  /* 0xc1b80000ff037808 */ /* 0x000fc60001000000 */
[----:B------:R0:W-:Y:S04]  /*19210*/  STL [R1+0x230], R2 ;  /* 0x0002300201007387 */ /* 0x0001e80000100800 */
[----:B------:R-:W2:Y:S01]  /*19220*/  LDL.LU R52, [R1+0x4c8] ;  /* 0x0004c80001347983 */ /* 0x000ea20000300800 */
[----:B0-----:R-:W0:Y:S02]  /*19230*/  I2F R2, R53 ;  /* 0x0000003500027306 */ /* 0x001e240000201400 */
[----:B0-----:R-:W-:Y:S02]  /*19240*/  FFMA.FTZ R38, R2, 1.1920928955078125e-07, R3 ;  /* 0x3400000002267823 */ /* 0x001fe40000010003 */
[----:B------:R-:W-:-:S04]  /*19250*/  IMAD.IADD R2, R37, 0x1, -R53 ;  /* 0x0000000125027824 */ /* 0x000fc800078e0a35 */
        /* <DEDUP_REMOVED lines=12> */
[----:B------:R-:W-:-:S04]  /*19320*/  FFMA.FTZ R2, R2, 1.4426950216293334961, R3 ;  /* 0x3fb8aa3b02027823 */ /* 0x000fc80000010003 */
[----:B------:R-:W-:Y:S01]  /*19330*/  FADD R39, R38, R2 ;  /* 0x0000000226277221 */ /* 0x000fe20000000000 */
[----:B------:R-:W-:-:S05]  /*19340*/  @P1 MOV R2, 0x7f800000 ;  /* 0x7f80000000021802 */ /* 0x000fca0000000f00 */
[C---:B------:R-:W-:Y:S01]  /*19350*/  @P1 FFMA.FTZ R39, R37.reuse, R2, +INF ;  /* 0x7f80000025271423 */ /* 0x040fe20000010002 */
[----:B------:R-:W-:-:S04]  /*19360*/  FSETP.NEU.AND P1, PT, R37, RZ, PT ;  /* 0x000000ff2500720b */ /* 0x000fc80003f2d000 */
[----:B------:R0:W-:Y:S04]  /*19370*/  STL [R1+0x530], R39 ;  /* 0x0005302701007387 */ /* 0x0001e80000100800 */
[----:B------:R-:W3:Y:S04]  /*19380*/  LDL.LU R51, [R1+0x4cc] ;  /* 0x0004cc0001337983 */ /* 0x000ee80000300800 */
        /* <DEDUP_REMOVED lines=13> */
[----:B------:R-:W-:-:S04]  /*19460*/  LOP3.LUT R0, R0, 0xfffffdff, RZ, 0xc0, !PT ;  /* 0xfffffdff00007812 */ /* 0x000fc800078ec0ff */
[----:B------:R-:W-:Y:S02]  /*19470*/  @P1 LOP3.LUT R0, R0, 0x200, RZ, 0xfc, !PT ;  /* 0x0000020000001812 */ /* 0x000fe400078efcff */
[C---:B------:R-:W-:Y:S02]  /*19480*/  FSETP.GT.AND P1, PT, |R36|.reuse, 8.50705917302346158658e+37, PT ;  /* 0x7e8000002400780b */ /* 0x040fe40003f24200 */
[----:B------:R-:W-:-:S11]  /*19490*/  FSETP.GEU.AND P3, PT, |R36|, 1.175494350822287508e-38, PT ;  /* 0x008000002400780b */ /* 0x000fd60003f6e200 */
[----:B------:R-:W-:-:S04]  /*194a0*/  @P1 FMUL R36, R36, 0.25 ;  /* 0x3e80000024241820 */ /* 0x000fc80000400000 */
[----:B------:R-:W-:Y:S01]  /*194b0*/  @!P3 FMUL R36, R36, 16777216 ;  /* 0x4b8000002424b820 */ /* 0x000fe20000400000 */
[----:B------:R-:W-:Y:S01]  /*194c0*/  MOV R38, R54 ;  /* 0x0000003600267202 */ /* 0x000fe20000000f00 */
[----:B0-----:R-:W-:-:S04]  /*194d0*/  IMAD.MOV.U32 R39, RZ, RZ, R55 ;  /* 0x000000ffff277224 */ /* 0x001fc800078e0037 */
[----:B------:R-:W0:Y:S01]  /*194e0*/  MUFU.RCP R36, R36 ;  /* 0x0000002400247308 */ /* 0x000e220000001000 */
[----:B------:R-:W-:Y:S02]  /*194f0*/  @P1 FMUL R39, R39, 0.25 ;  /* 0x3e80000027271820 */ /* 0x000fe40000400000 */
[----:B------:R-:W-:Y:S02]  /*19500*/  @P1 FMUL R38, R38, 0.25 ;  /* 0x3e80000026261820 */ /* 0x000fe40000400000 */
[----:B------:R-:W-:Y:S02]  /*19510*/  @!P3 FMUL R39, R39, 16777216 ;  /* 0x4b8000002727b820 */ /* 0x000fe40000400000 */
[----:B------:R-:W-:Y:S02]  /*19520*/  @!P3 FMUL R38, R38, 16777216 ;  /* 0x4b8000002626b820 */ /* 0x000fe40000400000 */
[C---:B0-----:R-:W-:Y:S02]  /*19530*/  FMUL R55, R36.reuse, R39 ;  /* 0x0000002724377220 */ /* 0x041fe40000400000 */
[----:B------:R-:W-:-:S03]  /*19540*/  FMUL R54, R36, R38 ;  /* 0x0000002624367220 */ /* 0x000fc60000400000 */
[----:B------:R-:W-:Y:S04]  /*19550*/  STL [R1+0x22c], R55 ;  /* 0x00022c3701007387 */ /* 0x000fe80000100800 */
[----:B------:R-:W-:Y:S01]  /*19560*/  STL [R1+0x224], R54 ;  /* 0x0002243601007387 */ /* 0x000fe20000100800 */
[----:B--2---:R-:W-:-:S04]  /*19570*/  @P1 FMUL R52, R52, 0.25 ;  /* 0x3e80000034341820 */ /* 0x004fc80000400000 */
[----:B------:R-:W-:Y:S02]  /*19580*/  @!P3 FMUL R52, R52, 16777216 ;  /* 0x4b8000003434b820 */ /* 0x000fe40000400000 */
[----:B----4-:R-:W-:Y:S02]  /*19590*/  @P1 FMUL R50, R50, 0.25 ;  /* 0x3e80000032321820 */ /* 0x010fe40000400000 */
[----:B---3--:R-:W-:Y:S02]  /*195a0*/  @P1 FMUL R49, R49, 0.25 ;  /* 0x3e80000031311820 */ /* 0x008fe40000400000 */
[----:B------:R-:W-:Y:S02]  /*195b0*/  @P1 FMUL R48, R48, 0.25 ;  /* 0x3e80000030301820 */ /* 0x000fe40000400000 */
[----:B------:R-:W-:Y:S02]  /*195c0*/  @P1 FMUL R47, R47, 0.25 ;  /* 0x3e8000002f2f1820 */ /* 0x000fe40000400000 */
[----:B------:R-:W-:-:S02]  /*195d0*/  @P1 FMUL R46, R46, 0.25 ;  /* 0x3e8000002e2e1820 */ /* 0x000fc40000400000 */
[----:B------:R-:W-:Y:S02]  /*195e0*/  @P1 FMUL R45, R45, 0.25 ;  /* 0x3e8000002d2d1820 */ /* 0x000fe40000400000 */
[----:B------:R-:W-:Y:S02]  /*195f0*/  @P1 FMUL R44, R44, 0.25 ;  /* 0x3e8000002c2c1820 */ /* 0x000fe40000400000 */
[----:B------:R-:W-:Y:S02]  /*19600*/  @P1 FMUL R43, R43, 0.25 ;  /* 0x3e8000002b2b1820 */ /* 0x000fe40000400000 */
[----:B------:R-:W-:Y:S02]  /*19610*/  @P1 FMUL R42, R42, 0.25 ;  /* 0x3e8000002a2a1820 */ /* 0x000fe40000400000 */
[----:B------:R-:W-:Y:S02]  /*19620*/  @P1 FMUL R41, R41, 0.25 ;  /* 0x3e80000029291820 */ /* 0x000fe40000400000 */
[----:B------:R-:W-:-:S02]  /*19630*/  @P1 FMUL R40, R40, 0.25 ;  /* 0x3e80000028281820 */ /* 0x000fc40000400000 */
[----:B------:R-:W-:Y:S02]  /*19640*/  @!P3 FMUL R41, R41, 16777216 ;  /* 0x4b8000002929b820 */ /* 0x000fe40000400000 */
[----:B------:R-:W-:Y:S02]  /*19650*/  @P1 FMUL R2, R2, 0.25 ;  /* 0x3e80000002021820 */ /* 0x000fe40000400000 */
[----:B------:R-:W-:Y:S02]  /*19660*/  @!P3 FMUL R40, R40, 16777216 ;  /* 0x4b8000002828b820 */ /* 0x000fe40000400000 */
[----:B------:R-:W-:Y:S02]  /*19670*/  @!P3 FMUL R2, R2, 16777216 ;  /* 0x4b8000000202b820 */ /* 0x000fe40000400000 */
[C---:B------:R-:W-:Y:S02]  /*19680*/  FMUL R38, R36.reuse, R40 ;  /* 0x0000002824267220 */ /* 0x040fe40000400000 */
[----:B------:R-:W-:-:S02]  /*19690*/  FMUL R39, R36, R2 ;  /* 0x0000000224277220 */ /* 0x000fc40000400000 */
[----:B------:R-:W-:Y:S02]  /*196a0*/  @!P3 FMUL R42, R42, 16777216 ;  /* 0x4b8000002a2ab820 */ /* 0x000fe40000400000 */
[----:B------:R-:W-:Y:S02]  /*196b0*/  FMUL R2, R36, R41 ;  /* 0x0000002924027220 */ /* 0x000fe40000400000 */
[----:B------:R-:W-:Y:S01]  /*196c0*/  @!P3 FMUL R43, R43, 16777216 ;  /* 0x4b8000002b2bb820 */ /* 0x000fe20000400000 */
[----:B------:R0:W-:Y:S01]  /*196d0*/  STL [R1+0x228], R39 ;  /* 0x0002282701007387 */ /* 0x0001e20000100800 */
[----:B------:R-:W-:-:S03]  /*196e0*/  @!P3 FMUL R44, R44, 16777216 ;  /* 0x4b8000002c2cb820 */ /* 0x000fc60000400000 */
[----:B------:R1:W-:Y:S01]  /*196f0*/  STL [R1+0x1b8], R38 ;  /* 0x0001b82601007387 */ /* 0x0003e20000100800 */
[----:B------:R-:W-:-:S03]  /*19700*/  @!P3 FMUL R45, R45, 16777216 ;  /* 0x4b8000002d2db820 */ /* 0x000fc60000400000 */
[----:B------:R2:W-:Y:S01]  /*19710*/  STL [R1+0x1bc], R2 ;  /* 0x0001bc0201007387 */ /* 0x0005e20000100800 */
[C---:B0-----:R-:W-:Y:S01]  /*19720*/  FMUL R39, R36.reuse, R42 ;  /* 0x0000002a24277220 */ /* 0x041fe20000400000 */
[C---:B------:R-:W-:Y:S01]  /*19730*/  FSETP.GEU.AND P2, PT, R3.reuse, 1.175494350822287508e-38, PT ;  /* 0x008000000300780b */ /* 0x040fe20003f4e000 */
[----:B------:R-:W-:Y:S02]  /*19740*/  FMUL R37, R3, 8388608 ;  /* 0x4b00000003257820 */ /* 0x000fe40000400000 */
[----:B-1----:R-:W-:Y:S02]  /*19750*/  FMUL R38, R36, R43 ;  /* 0x0000002b24267220 */ /* 0x002fe40000400000 */
[----:B------:R-:W-:Y:S02]  /*19760*/  @!P3 FMUL R46, R46, 16777216 ;  /* 0x4b8000002e2eb820 */ /* 0x000fe40000400000 */
[----:B--2---:R-:W-:Y:S01]  /*19770*/  FMUL R2, R36, R44 ;  /* 0x0000002c24027220 */ /* 0x004fe20000400000 */
[----:B------:R0:W-:Y:S01]  /*19780*/  STL [R1+0x1ac], R39 ;  /* 0x0001ac2701007387 */ /* 0x0001e20000100800 */
[----:B------:R-:W-:Y:S01]  /*19790*/  @!P3 FMUL R47, R47, 16777216 ;  /* 0x4b8000002f2fb820 */ /* 0x000fe20000400000 */
[----:B------:R-:W-:-:S02]  /*197a0*/  FSEL R37, R37, R3, !P2 ;  /* 0x0000000325257208 */ /* 0x000fc40005000000 */
[----:B------:R1:W-:Y:S01]  /*197b0*/  STL [R1+0x1b4], R38 ;  /* 0x0001b42601007387 */ /* 0x0003e20000100800 */
[----:B------:R-:W-:-:S03]  /*197c0*/  @!P3 FMUL R48, R48, 16777216 ;  /* 0x4b8000003030b820 */ /* 0x000fc60000400000 */
[----:B------:R2:W-:Y:S01]  /*197d0*/  STL [R1+0x1a4], R2 ;  /* 0x0001a40201007387 */ /* 0x0005e20000100800 */
[C---:B0-----:R-:W-:Y:S02]  /*197e0*/  FMUL R39, R36.reuse, R45 ;  /* 0x0000002d24277220 */ /* 0x041fe40000400000 */
[----:B------:R-:W-:Y:S02]  /*197f0*/  @!P3 FMUL R49, R49, 16777216 ;  /* 0x4b8000003131b820 */ /* 0x000fe40000400000 */
[----:B-1----:R-:W-:Y:S01]  /*19800*/  FMUL R38, R36, R46 ;  /* 0x0000002e24267220 */ /* 0x002fe20000400000 */
[----:B------:R0:W-:Y:S01]  /*19810*/  STL [R1+0x1b0], R39 ;  /* 0x0001b02701007387 */ /* 0x0001e20000100800 */
[----:B------:R-:W-:Y:S02]  /*19820*/  @!P3 FMUL R50, R50, 16777216 ;  /* 0x4b8000003232b820 */ /* 0x000fe40000400000 */
[C---:B--2---:R-:W-:Y:S01]  /*19830*/  FMUL R2, R36.reuse, R47 ;  /* 0x0000002f24027220 */ /* 0x044fe20000400000 */
[----:B------:R-:W-:Y:S01]  /*19840*/  IADD3 R53, R37, -0x3f3504f3, RZ ;  /* 0xc0cafb0d25357810 */ /* 0x000fe20007ffe0ff */
[----:B------:R1:W-:Y:S04]  /*19850*/  STL [R1+0x198], R38 ;  /* 0x0001982601007387 */ /* 0x0003e80000100800 */
[----:B------:R2:W-:Y:S01]  /*19860*/  STL [R1+0x1a8], R2 ;  /* 0x0001a80201007387 */ /* 0x0005e20000100800 */
[C---:B0-----:R-:W-:Y:S01]  /*19870*/  FMUL R39, R36.reuse, R48 ;  /* 0x0000003024277220 */ /* 0x041fe20000400000 */
[----:B------:R-:W-:Y:S01]  /*19880*/  LOP3.LUT R53, R53, 0xff800000, RZ, 0xc0, !PT ;  /* 0xff80000035357812 */ /* 0x000fe200078ec0ff */
[----:B-1----:R-:W-:-:S03]  /*19890*/  FMUL R38, R36, R49 ;  /* 0x0000003124267220 */ /* 0x002fc60000400000 */
[----:B------:R-:W-:Y:S01]  /*198a0*/  STL [R1+0x194], R39 ;  /* 0x0001942701007387 */ /* 0x000fe20000100800 */
[----:B--2---:R-:W-:-:S03]  /*198b0*/  FMUL R2, R36, R50 ;  /* 0x0000003224027220 */ /* 0x004fc60000400000 */
[----:B------:R-:W-:Y:S01]  /*198c0*/  STL [R1+0x1a0], R38 ;  /* 0x0001a02601007387 */ /* 0x000fe20000100800 */
[----:B------:R-:W-:-:S03]  /*198d0*/  @P1 FMUL R51, R51, 0.25 ;  /* 0x3e80000033331820 */ /* 0x000fc60000400000 */
[----:B------:R0:W-:Y:S01]  /*198e0*/  STL [R1+0x190], R2 ;  /* 0x0001900201007387 */ /* 0x0001e20000100800 */
[----:B------:R-:W-:Y:S01]  /*198f0*/  @!P3 FMUL R51, R51, 16777216 ;  /* 0x4b8000003333b820 */ /* 0x000fe20000400000 */
[----:B0-----:R-:W0:Y:S03]  /*19900*/  I2F R2, R53 ;  /* 0x0000003500027306 */ /* 0x001e260000201400 */
[C---:B------:R-:W-:Y:S02]  /*19910*/  FMUL R39, R36.reuse, R51 ;  /* 0x0000003324277220 */ /* 0x040fe40000400000 */
[----:B------:R-:W-:Y:S01]  /*19920*/  FMUL R38, R36, R52 ;  /* 0x0000003424267220 */ /* 0x000fe20000400000 */
[----:B------:R-:W-:Y:S02]  /*19930*/  FSEL R36, RZ, -23, P2 ;  /* 0xc1b80000ff247808 */ /* 0x000fe40001000000 */
[----:B------:R-:W-:Y:S04]  /*19940*/  STL [R1+0x19c], R39 ;  /* 0x00019c2701007387 */ /* 0x000fe80000100800 */
[----:B------:R0:W-:Y:S01]  /*19950*/  STL [R1+0x18c], R38 ;  /* 0x00018c2601007387 */ /* 0x0001e20000100800 */
[----:B------:R-:W-:-:S03]  /*19960*/  ISETP.GE.U32.AND P1, PT, R37, 0x7f800000, PT ;  /* 0x7f8000002500780c */ /* 0x000fc60003f26070 */
[----:B------:R-:W2:Y:S01]  /*19970*/  LDL.LU R52, [R1+0x4c0] ;  /* 0x0004c00001347983 */ /* 0x000ea20000300800 */
        /* <DEDUP_REMOVED lines=17> */
[----:B------:R-:W-:-:S05]  /*19a90*/  @P1 FFMA.FTZ R39, R37, R2, +INF ;  /* 0x7f80000025271423 */ /* 0x000fca0000010002 */
        /* <DEDUP_REMOVED lines=13> */
[----:B0-----:R-:W3:Y:S04]  /*19b70*/  LDL.LU R39, [R1+0x544] ;  /* 0x0005440001277983 */ /* 0x001ee80000300800 */
[----:B------:R-:W3:Y:S04]  /*19b80*/  LDL.LU R36, [R1+0x66c] ;  /* 0x00066c0001247983 */ /* 0x000ee80000300800 */
[----:B------:R-:W3:Y:S04]  /*19b90*/  LDL.LU R38, [R1+0x550] ;  /* 0x0005500001267983 */ /* 0x000ee80000300800 */
[----:B------:R-:W3:Y:S01]  /*19ba0*/  LDL.LU R2, [R1+0x554] ;  /* 0x0005540001027983 */ /* 0x000ee20000300800 */
[----:B------:R-:W-:-:S02]  /*19bb0*/  FSETP.NEU.AND P1, PT, R37, RZ, PT ;  /* 0x000000ff2500720b */ /* 0x000fc40003f2d000 */
[----:B------:R-:W-:Y:S02]  /*19bc0*/  LOP3.LUT R0, R0, 0xfffffeff, RZ, 0xc0, !PT ;  /* 0xfffffeff00007812 */ /* 0x000fe400078ec0ff */
[----:B------:R-:W-:-:S09]  /*19bd0*/  FSETP.GEU.AND P3, PT, |R3|, 1.175494350822287508e-38, PT ;  /* 0x008000000300780b */ /* 0x000fd20003f6e200 */
[----:B------:R-:W-:Y:S02]  /*19be0*/  @P1 LOP3.LUT R0, R0, 0x100, RZ, 0xfc, !PT ;  /* 0x0000010000001812 */ /* 0x000fe400078efcff */
[----:B------:R-:W-:-:S13]  /*19bf0*/  FSETP.GT.AND P1, PT, |R3|, 8.50705917302346158658e+37, PT ;  /* 0x7e8000000300780b */ /* 0x000fda0003f24200 */
[----:B------:R-:W-:-:S04]  /*19c00*/  @P1 FMUL R3, R3, 0.25 ;  /* 0x3e80000003031820 */ /* 0x000fc80000400000 */
[----:B------:R-:W-:-:S06]  /*19c10*/  @!P3 FMUL R3, R3, 16777216 ;  /* 0x4b8000000303b820 */ /* 0x000fcc0000400000 */
[----:B------:R-:W0:Y:S01]  /*19c20*/  MUFU.RCP R3, R3 ;  /* 0x0000000300037308 */ /* 0x000e220000001000 */
        /* <DEDUP_REMOVED lines=13> */
[----:B------:R-:W-:Y:S02]  /*19d00*/  @P1 FMUL R39, R39, 0.25 ;  /* 0x3e80000027271820 */ /* 0x000fe40000400000 */
[----:B------:R-:W-:Y:S02]  /*19d10*/  @!P3 FMUL R40, R40, 16777216 ;  /* 0x4b8000002828b820 */ /* 0x000fe40000400000 */
[----:B------:R-:W-:Y:S02]  /*19d20*/  @!P3 FMUL R39, R39, 16777216 ;  /* 0x4b8000002727b820 */ /* 0x000fe40000400000 */
[----:B------:R-:W-:Y:S02]  /*19d30*/  @P1 FMUL R38, R38, 0.25 ;  /* 0x3e80000026261820 */ /* 0x000fe40000400000 */
[----:B------:R-:W-:Y:S02]  /*19d40*/  @P1 FMUL R2, R2, 0.25 ;  /* 0x3e80000002021820 */ /* 0x000fe40000400000 */
[----:B------:R-:W-:-:S02]  /*19d50*/  @!P3 FMUL R38, R38, 16777216 ;  /* 0x4b8000002626b820 */ /* 0x000fc40000400000 */
[----:B------:R-:W-:Y:S02]  /*19d60*/  @!P3 FMUL R2, R2, 16777216 ;  /* 0x4b8000000202b820 */ /* 0x000fe40000400000 */
[----:B------:R-:W-:Y:S02]  /*19d70*/  @!P3 FMUL R41, R41, 16777216 ;  /* 0x4b8000002929b820 */ /* 0x000fe40000400000 */
[C---:B0-----:R-:W-:Y:S02]  /*19d80*/  FMUL R54, R3.reuse, R39 ;  /* 0x0000002703367220 */ /* 0x041fe40000400000 */
[C---:B------:R-:W-:Y:S02]  /*19d90*/  FMUL R40, R3.reuse, R40 ;  /* 0x0000002803287220 */ /* 0x040fe40000400000 */
[C---:B------:R-:W-:Y:S02]  /*19da0*/  FMUL R39, R3.reuse, R2 ;  /* 0x0000000203277220 */ /* 0x040fe40000400000 */
[----:B------:R-:W-:Y:S01]  /*19db0*/  FMUL R38, R3, R38 ;  /* 0x0000002603267220 */ /* 0x000fe20000400000 */
[----:B------:R-:W-:Y:S01]  /*19dc0*/  STL [R1+0x188], R54 ;  /* 0x0001883601007387 */ /* 0x000fe20000100800 */
[----:B------:R-:W-:-:S02]  /*19dd0*/  @!P3 FMUL R42, R42, 16777216 ;  /* 0x4b8000002a2ab820 */ /* 0x000fc40000400000 */
[----:B------:R-:W-:Y:S01]  /*19de0*/  FMUL R2, R3, R41 ;  /* 0x0000002903027220 */ /* 0x000fe20000400000 */
[----:B------:R-:W-:Y:S01]  /*19df0*/  STL [R1+0x184], R40 ;  /* 0x0001842801007387 */ /* 0x000fe20000100800 */
[----:B------:R-:W-:Y:S02]  /*19e00*/  @!P3 FMUL R43, R43, 16777216 ;  /* 0x4b8000002b2bb820 */ /* 0x000fe40000400000 */
[----:B------:R-:W-:Y:S01]  /*19e10*/  @!P3 FMUL R44, R44, 16777216 ;  /* 0x4b8000002c2cb820 */ /* 0x000fe20000400000 */
[----:B------:R0:W-:Y:S01]  /*19e20*/  STL [R1+0x180], R39 ;  /* 0x0001802701007387 */ /* 0x0001e20000100800 */
[----:B------:R-:W-:-:S03]  /*19e30*/  @!P3 FMUL R45, R45, 16777216 ;  /* 0x4b8000002d2db820 */ /* 0x000fc60000400000 */
[----:B------:R1:W-:Y:S01]  /*19e40*/  STL [R1+0x17c], R38 ;  /* 0x00017c2601007387 */ /* 0x0003e20000100800 */
[----:B------:R-:W-:-:S03]  /*19e50*/  FMUL R37, R36, 8388608 ;  /* 0x4b00000024257820 */ /* 0x000fc60000400000 */
[----:B------:R2:W-:Y:S01]  /*19e60*/  STL [R1+0x178], R2 ;  /* 0x0001780201007387 */ /* 0x0005e20000100800 */
[C---:B0-----:R-:W-:Y:S01]  /*19e70*/  FMUL R39, R3.reuse, R42 ;  /* 0x0000002a03277220 */ /* 0x041fe20000400000 */
[----:B------:R-:W-:Y:S01]  /*19e80*/  FSETP.GEU.AND P2, PT, R36, 1.175494350822287508e-38, PT ;  /* 0x008000002400780b */ /* 0x000fe20003f4e000 */
[----:B------:R-:W-:Y:S02]  /*19e90*/  @!P3 FMUL R46, R46, 16777216 ;  /* 0x4b8000002e2eb820 */ /* 0x000fe40000400000 */
[----:B-1----:R-:W-:Y:S01]  /*19ea0*/  FMUL R38, R3, R43 ;  /* 0x0000002b03267220 */ /* 0x002fe20000400000 */
[----:B------:R0:W-:Y:S01]  /*19eb0*/  STL [R1+0x174], R39 ;  /* 0x0001742701007387 */ /* 0x0001e20000100800 */
[----:B------:R-:W-:Y:S02]  /*19ec0*/  @!P3 FMUL R47, R47, 16777216 ;  /* 0x4b8000002f2fb820 */ /* 0x000fe40000400000 */
[----:B--2---:R-:W-:Y:S01]  /*19ed0*/  FMUL R2, R3, R44 ;  /* 0x0000002c03027220 */ /* 0x004fe20000400000 */
[----:B------:R1:W-:Y:S01]  /*19ee0*/  STL [R1+0x170], R38 ;  /* 0x0001702601007387 */ /* 0x0003e20000100800 */
[----:B------:R-:W-:Y:S01]  /*19ef0*/  FSEL R37, R37, R36, !P2 ;  /* 0x0000002425257208 */ /* 0x000fe20005000000 */
[----:B------:R-:W-:-:S02]  /*19f00*/  @!P3 FMUL R48, R48, 16777216 ;  /* 0x4b8000003030b820 */ /* 0x000fc40000400000 */
[----:B------:R2:W-:Y:S01]  /*19f10*/  STL [R1+0x16c], R2 ;  /* 0x00016c0201007387 */ /* 0x0005e20000100800 */
[----:B0-----:R-:W-:Y:S02]  /*19f20*/  FMUL R39, R3, R45 ;  /* 0x0000002d03277220 */ /* 0x001fe40000400000 */
[----:B------:R-:W-:Y:S02]  /*19f30*/  @!P3 FMUL R49, R49, 16777216 ;  /* 0x4b8000003131b820 */ /* 0x000fe40000400000 */
[C---:B-1----:R-:W-:Y:S01]  /*19f40*/  FMUL R38, R3.reuse, R46 ;  /* 0x0000002e03267220 */ /* 0x042fe20000400000 */
[----:B------:R0:W-:Y:S01]  /*19f50*/  STL [R1+0x168], R39 ;  /* 0x0001682701007387 */ /* 0x0001e20000100800 */
[----:B------:R-:W-:Y:S02]  /*19f60*/  @!P3 FMUL R50, R50, 16777216 ;  /* 0x4b8000003232b820 */ /* 0x000fe40000400000 */
[----:B--2---:R-:W-:Y:S01]  /*19f70*/  FMUL R2, R3, R47 ;  /* 0x0000002f03027220 */ /* 0x004fe20000400000 */
[----:B------:R-:W-:Y:S01]  /*19f80*/  IADD3 R53, R37, -0x3f3504f3, RZ ;  /* 0xc0cafb0d25357810 */ /* 0x000fe20007ffe0ff */
[----:B------:R1:W-:Y:S04]  /*19f90*/  STL [R1+0x164], R38 ;  /* 0x0001642601007387 */ /* 0x0003e80000100800 */
[----:B------:R2:W-:Y:S01]  /*19fa0*/  STL [R1+0x160], R2 ;  /* 0x0001600201007387 */ /* 0x0005e20000100800 */
[----:B0-----:R-:W-:Y:S01]  /*19fb0*/  FMUL R39, R3, R48 ;  /* 0x0000003003277220 */ /* 0x001fe20000400000 */
        /* <DEDUP_REMOVED lines=44> */
[----:B------:R-:W-:-:S03]  /*1a280*/  FSETP.NEU.AND P1, PT, R37, RZ, PT ;  /* 0x000000ff2500720b */ /* 0x000fc60003f2d000 */
[----:B------:R-:W4:Y:S04]  /*1a290*/  LDL.LU R41, [R1+0x468] ;  /* 0x0004680001297983 */ /* 0x000f280000300800 */
[----:B------:R-:W4:Y:S04]  /*1a2a0*/  LDL.LU R40, [R1+0x46c] ;  /* 0x00046c0001287983 */ /* 0x000f280000300800 */
[----:B0-----:R-:W4:Y:S04]  /*1a2b0*/  LDL.LU R39, [R1+0x458] ;  /* 0x0004580001277983 */ /* 0x001f280000300800 */
[----:B------:R-:W4:Y:S04]  /*1a2c0*/  LDL.LU R38, [R1+0x44c] ;  /* 0x00044c0001267983 */ /* 0x000f280000300800 */
[----:B------:R-:W4:Y:S04]  /*1a2d0*/  LDL.LU R37, [R1+0x448] ;  /* 0x0004480001257983 */ /* 0x000f280000300800 */
[----:B------:R-:W4:Y:S04]  /*1a2e0*/  LDL.LU R2, [R1+0x45c] ;  /* 0x00045c0001027983 */ /* 0x000f280000300800 */
[----:B------:R-:W4:Y:S01]  /*1a2f0*/  LDL.LU R3, [R1+0x674] ;  /* 0x0006740001037983 */ /* 0x000f220000300800 */
[----:B------:R-:W-:-:S02]  /*1a300*/  LOP3.LUT R0, R0, 0xffffff7f, RZ, 0xc0, !PT ;  /* 0xffffff7f00007812 */ /* 0x000fc400078ec0ff */
[----:B------:R-:W-:Y:S02]  /*1a310*/  FSETP.GT.AND P2, PT, |R36|, 8.50705917302346158658e+37, PT ;  /* 0x7e8000002400780b */ /* 0x000fe40003f44200 */
[----:B------:R-:W-:Y:S02]  /*1a320*/  @P1 LOP3.LUT R0, R0, 0x80, RZ, 0xfc, !PT ;  /* 0x0000008000001812 */ /* 0x000fe400078efcff */
[----:B------:R-:W-:-:S09]  /*1a330*/  FSETP.GEU.AND P1, PT, |R36|, 1.175494350822287508e-38, PT ;  /* 0x008000002400780b */ /* 0x000fd20003f2e200 */
[----:B------:R-:W-:-:S04]  /*1a340*/  @P2 FMUL R36, R36, 0.25 ;  /* 0x3e80000024242820 */ /* 0x000fc80000400000 */
[----:B------:R-:W-:-:S06]  /*1a350*/  @!P1 FMUL R36, R36, 16777216 ;  /* 0x4b80000024249820 */ /* 0x000fcc0000400000 */
[----:B------:R-:W0:Y:S01]  /*1a360*/  MUFU.RCP R36, R36 ;  /* 0x0000002400247308 */ /* 0x000e220000001000 */
[----:B--2---:R-:W-:-:S04]  /*1a370*/  @P2 FMUL R51, R51, 0.25 ;  /* 0x3e80000033332820 */ /* 0x004fc80000400000 */
[----:B------:R-:W-:Y:S02]  /*1a380*/  @!P1 FMUL R51, R51, 16777216 ;  /* 0x4b80000033339820 */ /* 0x000fe40000400000 */
[----:B---3--:R-:W-:Y:S02]  /*1a390*/  @P2 FMUL R50, R50, 0.25 ;  /* 0x3e80000032322820 */ /* 0x008fe40000400000 */
[----:B----4-:R-:W-:Y:S02]  /*1a3a0*/  @P2 FMUL R49, R49, 0.25 ;  /* 0x3e80000031312820 */ /* 0x010fe40000400000 */
        /* <DEDUP_REMOVED lines=10> */
[----:B------:R-:W-:Y:S02]  /*1a450*/  @P2 FMUL R38, R38, 0.25 ;  /* 0x3e80000026262820 */ /* 0x000fe40000400000 */
[----:B------:R-:W-:Y:S02]  /*1a460*/  @P2 FMUL R37, R37, 0.25 ;  /* 0x3e80000025252820 */ /* 0x000fe40000400000 */
[----:B------:R-:W-:Y:S02]  /*1a470*/  @!P1 FMUL R38, R38, 16777216 ;  /* 0x4b80000026269820 */ /* 0x000fe40000400000 */
[----:B------:R-:W-:Y:S02]  /*1a480*/  @P2 FMUL R2, R2, 0.25 ;  /* 0x3e80000002022820 */ /* 0x000fe40000400000 */
[----:B------:R-:W-:-:S02]  /*1a490*/  @!P1 FMUL R37, R37, 16777216 ;  /* 0x4b80000025259820 */ /* 0x000fc40000400000 */
[----:B------:R-:W-:Y:S02]  /*1a4a0*/  @!P1 FMUL R2, R2, 16777216 ;  /* 0x4b80000002029820 */ /* 0x000fe40000400000 */
[----:B------:R-:W-:Y:S02]  /*1a4b0*/  @!P1 FMUL R39, R39, 16777216 ;  /* 0x4b80000027279820 */ /* 0x000fe40000400000 */
[----:B------:R-:W-:Y:S02]  /*1a4c0*/  @!P1 FMUL R40, R40, 16777216 ;  /* 0x4b80000028289820 */ /* 0x000fe40000400000 */
[C---:B0-----:R-:W-:Y:S02]  /*1a4d0*/  FMUL R55, R36.reuse, R38 ;  /* 0x0000002624377220 */ /* 0x041fe40000400000 */
[C---:B------:R-:W-:Y:S02]  /*1a4e0*/  FMUL R54, R36.reuse, R37 ;  /* 0x0000002524367220 */ /* 0x040fe40000400000 */
[----:B------:R-:W-:-:S02]  /*1a4f0*/  FMUL R38, R36, R2 ;  /* 0x0000000224267220 */ /* 0x000fc40000400000 */
[C---:B------:R-:W-:Y:S01]  /*1a500*/  FMUL R37, R36.reuse, R39 ;  /* 0x0000002724257220 */ /* 0x040fe20000400000 */
[----:B------:R-:W-:Y:S01]  /*1a510*/  STL [R1+0x148], R55 ;  /* 0x0001483701007387 */ /* 0x000fe20000100800 */
[----:B------:R-:W-:Y:S02]  /*1a520*/  @!P1 FMUL R41, R41, 16777216 ;  /* 0x4b80000029299820 */ /* 0x000fe40000400000 */
        /* <DEDUP_REMOVED lines=25> */
[C---:B--2---:R-:W-:Y:S01]  /*1a6c0*/  FMUL R2, R36.reuse, R46 ;  /* 0x0000002e24027220 */ /* 0x044fe20000400000 */
        /* <DEDUP_REMOVED lines=8> */
[----:B------:R-:W-:Y:S04]  /*1a750*/  STL [R1+0x118], R37 ;  /* 0x0001182501007387 */ /* 0x000fe80000100800 */
[----:B------:R0:W-:Y:S01]  /*1a760*/  STL [R1+0x114], R2 ;  /* 0x0001140201007387 */ /* 0x0001e20000100800 */
[----:B------:R-:W-:Y:S01]  /*1a770*/  @!P1 FMUL R50, R50, 16777216 ;  /* 0x4b80000032329820 */ /* 0x000fe20000400000 */
[----:B0-----:R-:W0:Y:S03]  /*1a780*/  I2F R2, R52 ;  /* 0x0000003400027306 */ /* 0x001e260000201400 */
[C---:B------:R-:W-:Y:S02]  /*1a790*/  FMUL R38, R36.reuse, R50 ;  /* 0x0000003224267220 */ /* 0x040fe40000400000 */
[----:B------:R-:W-:Y:S01]  /*1a7a0*/  FMUL R37, R36, R51 ;  /* 0x0000003324257220 */ /* 0x000fe20000400000 */
[----:B------:R-:W-:-:S02]  /*1a7b0*/  FSEL R36, RZ, -23, P2 ;  /* 0xc1b80000ff247808 */ /* 0x000fc40001000000 */
[----:B------:R-:W-:Y:S04]  /*1a7c0*/  STL [R1+0x110], R38 ;  /* 0x0001102601007387 */ /* 0x000fe80000100800 */
[----:B------:R0:W-:Y:S02]  /*1a7d0*/  STL [R1+0x10c], R37 ;  /* 0x00010c2501007387 */ /* 0x0001e40000100800 */
[----:B0-----:R-:W-:Y:S02]  /*1a7e0*/  FFMA.FTZ R37, R2, 1.1920928955078125e-07, R36 ;  /* 0x3400000002257823 */ /* 0x001fe40000010024 */
[----:B------:R-:W-:Y:S02]  /*1a7f0*/  IMAD.IADD R2, R53, 0x1, -R52 ;  /* 0x0000000135027824 */ /* 0x000fe400078e0a34 */
[----:B------:R-:W2:Y:S02]  /*1a800*/  LDL.LU R52, [R1+0x4b0] ;  /* 0x0004b00001347983 */ /* 0x000ea40000300800 */
[----:B------:R-:W-:-:S02]  /*1a810*/  FADD R2, R2, -1 ;  /* 0xbf80000002027421 */ /* 0x000fc40000000000 */
[----:B------:R-:W3:Y:S02]  /*1a820*/  LDL.LU R51, [R1+0x4b4] ;  /* 0x0004b40001337983 */ /* 0x000ee40000300800 */
[C---:B------:R-:W-:Y:S02]  /*1a830*/  FFMA.FTZ R36, R2.reuse, R94, -0.16845393180847167969 ;  /* 0xbe2c7f3002247423 */ /* 0x040fe4000001005e */
[----:B------:R-:W4:Y:S02]  /*1a840*/  LDL.LU R50, [R1+0x4a0] ;  /* 0x0004a00001327983 */ /* 0x000f240000300800 */
[C---:B------:R-:W-:Y:S02]  /*1a850*/  FFMA.FTZ R36, R2.reuse, R36, 0.1716887056827545166 ;  /* 0x3e2fcf2a02247423 */ /* 0x040fe40000010024 */
[----:B------:R-:W4:Y:S02]  /*1a860*/  LDL.LU R49, [R1+0x4a4] ;  /* 0x0004a40001317983 */ /* 0x000f240000300800 */
[----:B------:R-:W-:-:S02]  /*1a870*/  FFMA.FTZ R36, R2, R36, -0.17900948226451873779 ;  /* 0xbe374e4302247423 */ /* 0x000fc40000010024 */
[----:B------:R-:W4:Y:S02]  /*1a880*/  LDL.LU R48, [R1+0x490] ;  /* 0x0004900001307983 */ /* 0x000f240000300800 */
[C---:B------:R-:W-:Y:S02]  /*1a890*/  FFMA.FTZ R36, R2.reuse, R36, 0.20512372255325317383 ;  /* 0x3e520bf402247423 */ /* 0x040fe40000010024 */
[----:B------:R-:W4:Y:S02]  /*1a8a0*/  LDL.LU R47, [R1+0x494] ;  /* 0x00049400012f7983 */ /* 0x000f240000300800 */
[C---:B------:R-:W-:Y:S02]  /*1a8b0*/  FFMA.FTZ R36, R2.reuse, R36, -0.24046532809734344482 ;  /* 0xbe763c8b02247423 */ /* 0x040fe40000010024 */
[----:B------:R-:W4:Y:S02]  /*1a8c0*/  LDL.LU R46, [R1+0x480] ;  /* 0x00048000012e7983 */ /* 0x000f240000300800 */
[----:B------:R-:W-:-:S02]  /*1a8d0*/  FFMA.FTZ R36, R2, R36, 0.28857114911079406738 ;  /* 0x3e93bf9902247423 */ /* 0x000fc40000010024 */
[----:B------:R-:W4:Y:S02]  /*1a8e0*/  LDL.LU R45, [R1+0x484] ;  /* 0x00048400012d7983 */ /* 0x000f240000300800 */
[C---:B------:R-:W-:Y:S02]  /*1a8f0*/  FFMA.FTZ R36, R2.reuse, R36, -0.36067417263984680176 ;  /* 0xbeb8aa4902247423 */ /* 0x040fe40000010024 */
[----:B------:R-:W4:Y:S02]  /*1a900*/  LDL.LU R44, [R1+0x470] ;  /* 0x00047000012c7983 */ /* 0x000f240000300800 */
[C---:B------:R-:W-:Y:S02]  /*1a910*/  FFMA.FTZ R36, R2.reuse, R36, 0.48089820146560668945 ;  /* 0x3ef6384a02247423 */ /* 0x040fe40000010024 */
[----:B------:R-:W4:Y:S02]  /*1a920*/  LDL.LU R43, [R1+0x474] ;  /* 0x00047400012b7983 */ /* 0x000f240000300800 */
[----:B------:R-:W-:-:S02]  /*1a930*/  FFMA.FTZ R36, R2, R36, -0.72134751081466674805 ;  /* 0xbf38aa3b02247423 */ /* 0x000fc40000010024 */
[----:B------:R-:W4:Y:S02]  /*1a940*/  LDL.LU R42, [R1+0x460] ;  /* 0x00046000012a7983 */ /* 0x000f240000300800 */
[C---:B------:R-:W-:Y:S02]  /*1a950*/  FMUL R36, R2.reuse, R36 ;  /* 0x0000002402247220 */ /* 0x040fe40000400000 */
[----:B------:R-:W4:Y:S02]  /*1a960*/  LDL.LU R41, [R1+0x464] ;  /* 0x0004640001297983 */ /* 0x000f240000300800 */
[C---:B------:R-:W-:Y:S01]  /*1a970*/  FMUL R36, R2.reuse, R36 ;  /* 0x0000002402247220 */ /* 0x040fe20000400000 */
[----:B------:R-:W-:Y:S01]  /*1a980*/  ISETP.GE.U32.AND P1, PT, R53, 0x7f800000, PT ;  /* 0x7f8000003500780c */ /* 0x000fe20003f26070 */
[----:B------:R-:W4:Y:S02]  /*1a990*/  LDL.LU R40, [R1+0x440] ;  /* 0x0004400001287983 */ /* 0x000f240000300800 */
[----:B------:R-:W-:-:S02]  /*1a9a0*/  FFMA.FTZ R2, R2, 1.4426950216293334961, R36 ;  /* 0x3fb8aa3b02027823 */ /* 0x000fc40000010024 */
[----:B------:R-:W4:Y:S02]  /*1a9b0*/  LDL.LU R39, [R1+0x444] ;  /* 0x0004440001277983 */ /* 0x000f240000300800 */
[----:B------:R-:W-:Y:S02]  /*1a9c0*/  FADD R111, R37, R2 ;  /* 0x00000002256f7221 */ /* 0x000fe40000000000 */
[----:B------:R-:W4:Y:S04]  /*1a9d0*/  LDL.LU R37, [R1+0x450] ;  /* 0x0004500001257983 */ /* 0x000f280000300800 */
[----:B------:R-:W4:Y:S01]  /*1a9e0*/  LDL.LU R36, [R1+0x454] ;  /* 0x0004540001247983 */ /* 0x000f220000300800 */
[----:B------:R-:W-:-:S05]  /*1a9f0*/  @P1 MOV R2, 0x7f800000 ;  /* 0x7f80000000021802 */ /* 0x000fca0000000f00 */
[----:B------:R-:W-:Y:S02]  /*1aa00*/  @P1 FFMA.FTZ R111, R53, R2, +INF ;  /* 0x7f800000356f1423 */ /* 0x000fe40000010002 */
[----:B------:R-:W4:Y:S01]  /*1aa10*/  LDL.LU R2, [R1+0x678] ;  /* 0x0006780001027983 */ /* 0x000f220000300800 */
[C---:B------:R-:W-:Y:S02]  /*1aa20*/  FSETP.GT.AND P1, PT, |R3|.reuse, 8.50705917302346158658e+37, PT ;  /* 0x7e8000000300780b */ /* 0x040fe40003f24200 */
[----:B------:R-:W-:-:S11]  /*1aa30*/  FSETP.GEU.AND P2, PT, |R3|, 1.175494350822287508e-38, PT ;  /* 0x008000000300780b */ /* 0x000fd60003f4e200 */
[----:B------:R-:W-:-:S04]  /*1aa40*/  @P1 FMUL R3, R3, 0.25 ;  /* 0x3e80000003031820 */ /* 0x000fc80000400000 */
[----:B------:R-:W-:-:S06]  /*1aa50*/  @!P2 FMUL R3, R3, 16777216 ;  /* 0x4b8000000303a820 */ /* 0x000fcc0000400000 */
[----:B------:R-:W0:Y:S01]  /*1aa60*/  MUFU.RCP R3, R3 ;  /* 0x0000000300037308 */ /* 0x000e220000001000 */
[----:B--2---:R-:W-:Y:S02]  /*1aa70*/  @P1 FMUL R52, R52, 0.25 ;  /* 0x3e80000034341820 */ /* 0x004fe40000400000 */
        /* <DEDUP_REMOVED lines=13> */
[----:B------:R-:W-:Y:S02]  /*1ab50*/  @P1 FMUL R37, R37, 0.25 ;  /* 0x3e80000025251820 */ /* 0x000fe40000400000 */
[----:B------:R-:W-:Y:S02]  /*1ab60*/  @!P2 FMUL R39, R39, 16777216 ;  /* 0x4b8000002727a820 */ /* 0x000fe40000400000 */
[----:B------:R-:W-:Y:S02]  /*1ab70*/  @P1 FMUL R36, R36, 0.25 ;  /* 0x3e80000024241820 */ /* 0x000fe40000400000 */
[----:B------:R-:W-:-:S02]  /*1ab80*/  @P1 FMUL R41, R41, 0.25 ;  /* 0x3e80000029291820 */ /* 0x000fc40000400000 */
[----:B------:R-:W-:Y:S02]  /*1ab90*/  @!P2 FMUL R36, R36, 16777216 ;  /* 0x4b8000002424a820 */ /* 0x000fe40000400000 */
[----:B------:R-:W-:Y:S02]  /*1aba0*/  @!P2 FMUL R37, R37, 16777216 ;  /* 0x4b8000002525a820 */ /* 0x000fe40000400000 */
[C---:B0-----:R-:W-:Y:S02]  /*1abb0*/  FMUL R54, R3.reuse, R39 ;  /* 0x0000002703367220 */ /* 0x041fe40000400000 */
[C---:B------:R-:W-:Y:S02]  /*1abc0*/  FMUL R39, R3.reuse, R40 ;  /* 0x0000002803277220 */ /* 0x040fe40000400000 */
[----:B------:R-:W-:Y:S02]  /*1abd0*/  FMUL R36, R3, R36 ;  /* 0x0000002403247220 */ /* 0x000fe40000400000 */
        /* <DEDUP_REMOVED lines=8> */
[----:B------:R-:W-:-:S03]  /*1ac60*/  @!P2 FMUL R45, R45, 16777216 ;  /* 0x4b8000002d2da820 */ /* 0x000fc60000400000 */
[----:B------:R2:W-:Y:S01]  /*1ac70*/  STL [R1+0xfc], R37 ;  /* 0x0000fc2501007387 */ /* 0x0005e20000100800 */
[C---:B0-----:R-:W-:Y:S02]  /*1ac80*/  FMUL R39, R3.reuse, R41 ;  /* 0x0000002903277220 */ /* 0x041fe40000400000 */
[C---:B-1----:R-:W-:Y:S01]  /*1ac90*/  FMUL R36, R3.reuse, R42 ;  /* 0x0000002a03247220 */ /* 0x042fe20000400000 */
[C---:B------:R-:W-:Y:S01]  /*1aca0*/  FSETP.GEU.AND P1, PT, R2.reuse, 1.175494350822287508e-38, PT ;  /* 0x008000000200780b */ /* 0x040fe20003f2e000 */
[----:B------:R-:W-:Y:S02]  /*1acb0*/  FMUL R38, R2, 8388608 ;  /* 0x4b00000002267820 */ /* 0x000fe40000400000 */
[----:B--2---:R-:W-:Y:S01]  /*1acc0*/  FMUL R37, R3, R43 ;  /* 0x0000002b03257220 */ /* 0x004fe20000400000 */
[----:B------:R0:W-:Y:S01]  /*1acd0*/  STL [R1+0xf8], R39 ;  /* 0x0000f82701007387 */ /* 0x0001e20000100800 */
[----:B------:R-:W-:-:S03]  /*1ace0*/  @!P2 FMUL R46, R46, 16777216 ;  /* 0x4b8000002e2ea820 */ /* 0x000fc60000400000 */
[----:B------:R1:W-:Y:S01]  /*1acf0*/  STL [R1+0xf4], R36 ;  /* 0x0000f42401007387 */ /* 0x0003e20000100800 */
[----:B------:R-:W-:Y:S01]  /*1ad00*/  @!P2 FMUL R47, R47, 16777216 ;  /* 0x4b8000002f2fa820 */ /* 0x000fe20000400000 */
[----:B------:R-:W-:Y:S02]  /*1ad10*/  FSEL R38, R38, R2, !P1 ;  /* 0x0000000226267208 */ /* 0x000fe40004800000 */
[----:B------:R2:W-:Y:S01]  /*1ad20*/  STL [R1+0xf0], R37 ;  /* 0x0000f02501007387 */ /* 0x0005e20000100800 */
[C---:B0-----:R-:W-:Y:S02]  /*1ad30*/  FMUL R39, R3.reuse, R44 ;  /* 0x0000002c03277220 */ /* 0x041fe40000400000 */
[----:B------:R-:W-:Y:S02]  /*1ad40*/  @!P2 FMUL R48, R48, 16777216 ;  /* 0x4b8000003030a820 */ /* 0x000fe40000400000 */
[----:B-1----:R-:W-:Y:S01]  /*1ad50*/  FMUL R36, R3, R45 ;  /* 0x0000002d03247220 */ /* 0x002fe20000400000 */
[----:B------:R0:W-:Y:S01]  /*1ad60*/  STL [R1+0xec], R39 ;  /* 0x0000ec2701007387 */ /* 0x0001e20000100800 */
[----:B------:R-:W-:-:S02]  /*1ad70*/  @!P2 FMUL R49, R49, 16777216 ;  /* 0x4b8000003131a820 */ /* 0x000fc40000400000 */
[----:B--2---:R-:W-:Y:S01]  /*1ad80*/  FMUL R37, R3, R46 ;  /* 0x0000002e03257220 */ /* 0x004fe20000400000 */
[----:B------:R1:W-:Y:S01]  /*1ad90*/  STL [R1+0xe8], R36 ;  /* 0x0000e82401007387 */ /* 0x0003e20000100800 */
[----:B------:R-:W-:Y:S02]  /*1ada0*/  @!P2 FMUL R50, R50, 16777216 ;  /* 0x4b8000003232a820 */ /* 0x000fe40000400000 */
[----:B------:R-:W-:Y:S02]  /*1adb0*/  @!P2 FMUL R51, R51, 16777216 ;  /* 0x4b8000003333a820 */ /* 0x000fe40000400000 */
[----:B------:R-:W-:Y:S01]  /*1adc0*/  @!P2 FMUL R52, R52, 16777216 ;  /* 0x4b8000003434a820 */ /* 0x000fe20000400000 */
[----:B------:R-:W-:Y:S01]  /*1add0*/  FSETP.NEU.AND P2, PT, R53, RZ, PT ;  /* 0x000000ff3500720b */ /* 0x000fe20003f4d000 */
[C---:B0-----:R-:W-:Y:S01]  /*1ade0*/  FMUL R39, R3.reuse, R47 ;  /* 0x0000002f03277220 */ /* 0x041fe20000400000 */
[----:B------:R-:W-:Y:S01]  /*1adf0*/  IADD3 R53, R38, -0x3f3504f3, RZ ;  /* 0xc0cafb0d26357810 */ /* 0x000fe20007ffe0ff */
[----:B------:R0:W-:Y:S01]  /*1ae00*/  STL [R1+0xe4], R37 ;  /* 0x0000e42501007387 */ /* 0x0001e20000100800 */
[----:B-1----:R-:W-:-:S02]  /*1ae10*/  FMUL R36, R3, R48 ;  /* 0x0000003003247220 */ /* 0x002fc40000400000 */
[----:B------:R-:W-:Y:S01]  /*1ae20*/  LOP3.LUT R53, R53, 0xff800000, RZ, 0xc0, !PT ;  /* 0xff80000035357812 */ /* 0x000fe200078ec0ff */
[----:B------:R1:W-:Y:S01]  /*1ae30*/  STL [R1+0xe0], R39 ;  /* 0x0000e02701007387 */ /* 0x0003e20000100800 */
[----:B0-----:R-:W-:-:S03]  /*1ae40*/  FMUL R37, R3, R49 ;  /* 0x0000003103257220 */ /* 0x001fc60000400000 */
[----:B------:R0:W-:Y:S01]  /*1ae50*/  STL [R1+0xdc], R36 ;  /* 0x0000dc2401007387 */ /* 0x0001e20000100800 */
[----:B-1----:R-:W-:-:S03]  /*1ae60*/  FMUL R39, R3, R50 ;  /* 0x0000003203277220 */ /* 0x002fc60000400000 */
[----:B------:R1:W-:Y:S01]  /*1ae70*/  STL [R1+0xd8], R37 ;  /* 0x0000d82501007387 */ /* 0x0003e20000100800 */
[C---:B0-----:R-:W-:Y:S02]  /*1ae80*/  FMUL R36, R3.reuse, R51 ;  /* 0x0000003303247220 */ /* 0x041fe40000400000 */
[----:B-1----:R-:W-:Y:S02]  /*1ae90*/  FMUL R37, R3, R52 ;  /* 0x0000003403257220 */ /* 0x002fe40000400000 */
[----:B------:R-:W0:Y:S01]  /*1aea0*/  I2F R3, R53 ;  /* 0x0000003500037306 */ /* 0x000e220000201400 */
[----:B------:R-:W-:Y:S04]  /*1aeb0*/  STL [R1+0xd4], R39 ;  /* 0x0000d42701007387 */ /* 0x000fe80000100800 */
[----:B------:R1:W-:Y:S04]  /*1aec0*/  STL [R1+0xd0], R36 ;  /* 0x0000d02401007387 */ /* 0x0003e80000100800 */
[----:B------:R0:W-:Y:S01]  /*1aed0*/  STL [R1+0xcc], R37 ;  /* 0x0000cc2501007387 */ /* 0x0001e20000100800 */
[----:B-1----:R-:W-:-:S05]  /*1aee0*/  FSEL R36, RZ, -23, P1 ;  /* 0xc1b80000ff247808 */ /* 0x002fca0000800000 */
        /* <DEDUP_REMOVED lines=15> */
[----:B------:R-:W-:Y:S02]  /*1afe0*/  FADD R93, R37, R3 ;  /* 0x00000003255d7221 */ /* 0x000fe40000000000 */
[----:B------:R-:W2:Y:S04]  /*1aff0*/  LDL.LU R3, [R1+0x67c] ;  /* 0x00067c0001037983 */ /* 0x000ea80000300800 */
        /* <DEDUP_REMOVED lines=16> */
[----:B------:R-:W-:-:S02]  /*1b100*/  ISETP.GE.U32.AND P1, PT, R38, 0x7f800000, PT ;  /* 0x7f8000002600780c */ /* 0x000fc40003f26070 */
[----:B------:R-:W-:Y:S01]  /*1b110*/  LOP3.LUT R0, R0, 0xffffffbf, RZ, 0xc0, !PT ;  /* 0xffffffbf00007812 */ /* 0x000fe200078ec0ff */
[----:B------:R-:W3:Y:S10]  /*1b120*/  LDL.LU R51, [R1+0x420] ;  /* 0x0004200001337983 */ /* 0x000ef40000300800 */
[----:B------:R-:W-:Y:S01]  /*1b130*/  @P1 MOV R36, 0x7f800000 ;  /* 0x7f80000000241802 */ /* 0x000fe20000000f00 */
[----:B------:R-:W3:Y:S04]  /*1b140*/  LDL.LU R50, [R1+0x424] ;  /* 0x0004240001327983 */ /* 0x000ee80000300800 */
[----:B------:R-:W-:Y:S01]  /*1b150*/  @P1 FFMA.FTZ R93, R38, R36, +INF ;  /* 0x7f800000265d1423 */ /* 0x000fe20000010024 */
[----:B------:R-:W-:Y:S01]  /*1b160*/  @P2 LOP3.LUT R0, R0, 0x40, RZ, 0xfc, !PT ;  /* 0x0000004000002812 */ /* 0x000fe200078efcff */
[----:B------:R-:W3:Y:S03]  /*1b170*/  LDL.LU R49, [R1+0x410] ;  /* 0x0004100001317983 */ /* 0x000ee60000300800 */
[----:B------:R-:W-:Y:S01]  /*1b180*/  LOP3.LUT R0, R0, 0xffffffdf, RZ, 0xc0, !PT ;  /* 0xffffffdf00007812 */ /* 0x000fe200078ec0ff */
[----:B------:R-:W4:Y:S01]  /*1b190*/  LDL.LU R48, [R1+0x414] ;  /* 0x0004140001307983 */ /* 0x000f220000300800 */
[----:B------:R-:W-:-:S03]  /*1b1a0*/  FSETP.GT.AND P2, PT, |R2|, 8.50705917302346158658e+37, PT ;  /* 0x7e8000000200780b */ /* 0x000fc60003f44200 */
        /* <DEDUP_REMOVED lines=8> */
[C---:B--2---:R-:W-:Y:S01]  /*1b230*/  FMUL R68, R3.reuse, 8388608 ;  /* 0x4b00000003447820 */ /* 0x044fe20000400000 */
[----:B------:R-:W-:-:S04]  /*1b240*/  FSETP.GEU.AND P1, PT, R3, 1.175494350822287508e-38, PT ;  /* 0x008000000300780b */ /* 0x000fc80003f2e000 */
[----:B------:R-:W-:-:S04]  /*1b250*/  FSEL R68, R68, R3, !P1 ;  /* 0x0000000344447208 */ /* 0x000fc80004800000 */
[----:B------:R-:W-:-:S04]  /*1b260*/  IADD3 R36, R68, -0x3f3504f3, RZ ;  /* 0xc0cafb0d44247810 */ /* 0x000fc80007ffe0ff */
[----:B------:R-:W-:-:S04]  /*1b270*/  LOP3.LUT R36, R36, 0xff800000, RZ, 0xc0, !PT ;  /* 0xff80000024247812 */ /* 0x000fc800078ec0ff */
[----:B------:R0:W1:Y:S01]  /*1b280*/  I2F R37, R36 ;  /* 0x0000002400257306 */ /* 0x0000620000201400 */
[----:B------:R-:W-:Y:S01]  /*1b290*/  FSEL R39, RZ, -23, P1 ;  /* 0xc1b80000ff277808 */ /* 0x000fe20000800000 */
[----:B0-----:R-:W-:-:S04]  /*1b2a0*/  IMAD.IADD R36, R68, 0x1, -R36 ;  /* 0x0000000144247824 */ /* 0x001fc800078e0a24 */
[----:B------:R-:W-:Y:S02]  /*1b2b0*/  FADD R36, R36, -1 ;  /* 0xbf80000024247421 */ /* 0x000fe40000000000 */
[----:B-1----:R-:W-:Y:S02]  /*1b2c0*/  FFMA.FTZ R39, R37, 1.1920928955078125e-07, R39 ;  /* 0x3400000025277823 */ /* 0x002fe40000010027 */
[----:B------:R-:W-:-:S04]  /*1b2d0*/  FFMA.FTZ R37, R36, R94, -0.16845393180847167969 ;  /* 0xbe2c7f3024257423 */ /* 0x000fc8000001005e */
[----:B------:R-:W-:-:S04]  /*1b2e0*/  FFMA.FTZ R37, R36, R37, 0.1716887056827545166 ;  /* 0x3e2fcf2a24257423 */ /* 0x000fc80000010025 */
[----:B------:R-:W-:-:S04]  /*1b2f0*/  FFMA.FTZ R37, R36, R37, -0.17900948226451873779 ;  /* 0xbe374e4324257423 */ /* 0x000fc80000010025 */
[----:B------:R-:W-:-:S04]  /*1b300*/  FFMA.FTZ R37, R36, R37, 0.20512372255325317383 ;  /* 0x3e520bf424257423 */ /* 0x000fc80000010025 */
[----:B------:R-:W-:Y:S01]  /*1b310*/  FFMA.FTZ R37, R36, R37, -0.24046532809734344482 ;  /* 0xbe763c8b24257423 */ /* 0x000fe20000010025 */
[----:B------:R-:W-:-:S03]  /*1b320*/  FSETP.NEU.AND P1, PT, R38, RZ, PT ;  /* 0x000000ff2600720b */ /* 0x000fc60003f2d000 */
[----:B------:R-:W-:-:S04]  /*1b330*/  FFMA.FTZ R37, R36, R37, 0.28857114911079406738 ;  /* 0x3e93bf9924257423 */ /* 0x000fc80000010025 */
[----:B------:R-:W-:-:S04]  /*1b340*/  FFMA.FTZ R37, R36, R37, -0.36067417263984680176 ;  /* 0xbeb8aa4924257423 */ /* 0x000fc80000010025 */
[----:B------:R-:W-:-:S04]  /*1b350*/  FFMA.FTZ R37, R36, R37, 0.48089820146560668945 ;  /* 0x3ef6384a24257423 */ /* 0x000fc80000010025 */
[----:B------:R-:W-:Y:S01]  /*1b360*/  FFMA.FTZ R37, R36, R37, -0.72134751081466674805 ;  /* 0xbf38aa3b24257423 */ /* 0x000fe20000010025 */
[----:B------:R-:W-:Y:S02]  /*1b370*/  @P1 LOP3.LUT R0, R0, 0x20, RZ, 0xfc, !PT ;  /* 0x0000002000001812 */ /* 0x000fe400078efcff */
[----:B------:R-:W-:Y:S01]  /*1b380*/  ISETP.GE.U32.AND P1, PT, R68, 0x7f800000, PT ;  /* 0x7f8000004400780c */ /* 0x000fe20003f26070 */
[----:B------:R-:W-:-:S04]  /*1b390*/  FMUL R37, R36, R37 ;  /* 0x0000002524257220 */ /* 0x000fc80000400000 */
[----:B------:R-:W-:-:S04]  /*1b3a0*/  FMUL R37, R36, R37 ;  /* 0x0000002524257220 */ /* 0x000fc80000400000 */
[----:B------:R-:W-:-:S04]  /*1b3b0*/  FFMA.FTZ R36, R36, 1.4426950216293334961, R37 ;  /* 0x3fb8aa3b24247823 */ /* 0x000fc80000010025 */
[----:B------:R-:W-:Y:S01]  /*1b3c0*/  FADD R90, R39, R36 ;  /* 0x00000024275a7221 */ /* 0x000fe20000000000 */
[----:B------:R-:W-:Y:S01]  /*1b3d0*/  @P1 MOV R36, 0x7f800000 ;  /* 0x7f80000000241802 */ /* 0x000fe20000000f00 */
[----:B---3--:R-:W-:Y:S01]  /*1b3e0*/  @P2 FMUL R52, R52, 0.25 ;  /* 0x3e80000034342820 */ /* 0x008fe20000400000 */
[----:B------:R-:W2:Y:S03]  /*1b3f0*/  LDL.LU R39, [R1+0x300] ;  /* 0x0003000001277983 */ /* 0x000ea60000300800 */
[----:B------:R-:W-:Y:S01]  /*1b400*/  @P1 FFMA.FTZ R90, R68, R36, +INF ;  /* 0x7f800000445a1423 */ /* 0x000fe20000010024 */
[C---:B------:R-:W-:Y:S01]  /*1b410*/  FSETP.GEU.AND P1, PT, |R2|.reuse, 1.175494350822287508e-38, PT ;  /* 0x008000000200780b */ /* 0x040fe20003f2e200 */
[----:B------:R-:W-:Y:S01]  /*1b420*/  @P2 FMUL R2, R2, 0.25 ;  /* 0x3e80000002022820 */ /* 0x000fe20000400000 */
[----:B------:R-:W3:Y:S01]  /*1b430*/  LDL.LU R38, [R1+0x304] ;  /* 0x0003040001267983 */ /* 0x000ee20000300800 */
[----:B------:R-:W-:-:S02]  /*1b440*/  @P2 FMUL R53, R53, 0.25 ;  /* 0x3e80000035352820 */ /* 0x000fc40000400000 */
[----:B------:R-:W-:Y:S01]  /*1b450*/  @P2 FMUL R54, R54, 0.25 ;  /* 0x3e80000036362820 */ /* 0x000fe20000400000 */
[----:B------:R-:W3:Y:S01]  /*1b460*/  LDL.LU R37, [R1+0x2f0] ;  /* 0x0002f00001257983 */ /* 0x000ee20000300800 */
[----:B------:R-:W-:Y:S02]  /*1b470*/  @P2 FMUL R55, R55, 0.25 ;  /* 0x3e80000037372820 */ /* 0x000fe40000400000 */
[----:B------:R-:W-:Y:S01]  /*1b480*/  @P2 FMUL R56, R56, 0.25 ;  /* 0x3e80000038382820 */ /* 0x000fe20000400000 */
[----:B------:R-:W3:Y:S03]  /*1b490*/  LDL.LU R36, [R1+0x2f4] ;  /* 0x0002f40001247983 */ /* 0x000ee60000300800 */
[----:B------:R-:W-:-:S06]  /*1b4a0*/  @!P1 FMUL R2, R2, 16777216 ;  /* 0x4b80000002029820 */ /* 0x000fcc0000400000 */
[----:B------:R-:W0:Y:S01]  /*1b4b0*/  MUFU.RCP R2, R2 ;  /* 0x0000000200027308 */ /* 0x000e220000001000 */
[----:B------:R-:W-:Y:S02]  /*1b4c0*/  @!P1 FMUL R52, R52, 16777216 ;  /* 0x4b80000034349820 */ /* 0x000fe40000400000 */
[----:B------:R-:W-:Y:S02]  /*1b4d0*/  @!P1 FMUL R53, R53, 16777216 ;  /* 0x4b80000035359820 */ /* 0x000fe40000400000 */
[----:B------:R-:W-:Y:S02]  /*1b4e0*/  @!P1 FMUL R54, R54, 16777216 ;  /* 0x4b80000036369820 */ /* 0x000fe40000400000 */
[----:B------:R-:W-:Y:S02]  /*1b4f0*/  @!P1 FMUL R55, R55, 16777216 ;  /* 0x4b80000037379820 */ /* 0x000fe40000400000 */
[----:B------:R-:W-:Y:S02]  /*1b500*/  @P2 FMUL R57, R57, 0.25 ;  /* 0x3e80000039392820 */ /* 0x000fe40000400000 */
[----:B------:R-:W-:-:S02]  /*1b510*/  @!P1 FMUL R56, R56, 16777216 ;  /* 0x4b80000038389820 */ /* 0x000fc40000400000 */
[----:B0-----:R-:W-:Y:S02]  /*1b520*/  FMUL R52, R2, R52 ;  /* 0x0000003402347220 */ /* 0x001fe40000400000 */
[----:B------:R-:W-:Y:S02]  /*1b530*/  @P2 FMUL R58, R58, 0.25 ;  /* 0x3e8000003a3a2820 */ /* 0x000fe40000400000 */
[C---:B------:R-:W-:Y:S01]  /*1b540*/  FMUL R69, R2.reuse, R53 ;  /* 0x0000003502457220 */ /* 0x040fe20000400000 */
[----:B------:R0:W-:Y:S01]  /*1b550*/  STL [R1+0xc8], R52 ;  /* 0x0000c83401007387 */ /* 0x0001e20000100800 */
[----:B------:R-:W-:Y:S02]  /*1b560*/  @P2 FMUL R59, R59, 0.25 ;  /* 0x3e8000003b3b2820 */ /* 0x000fe40000400000 */
[----:B------:R-:W-:Y:S02]  /*1b570*/  FMUL R53, R2, R54 ;  /* 0x0000003602357220 */ /* 0x000fe40000400000 */
[----:B------:R-:W-:-:S02]  /*1b580*/  @!P1 FMUL R57, R57, 16777216 ;  /* 0x4b80000039399820 */ /* 0x000fc40000400000 */
[C---:B------:R-:W-:Y:S02]  /*1b590*/  FMUL R54, R2.reuse, R56 ;  /* 0x0000003802367220 */ /* 0x040fe40000400000 */
[----:B0-----:R-:W-:Y:S01]  /*1b5a0*/  FMUL R52, R2, R55 ;  /* 0x0000003702347220 */ /* 0x001fe20000400000 */
[----:B------:R-:W-:Y:S01]  /*1b5b0*/  STL [R1+0xc4], R69 ;  /* 0x0000c44501007387 */ /* 0x000fe20000100800 */
[----:B------:R-:W-:Y:S02]  /*1b5c0*/  @!P1 FMUL R58, R58, 16777216 ;  /* 0x4b8000003a3a9820 */ /* 0x000fe40000400000 */
[----:B------:R-:W-:Y:S01]  /*1b5d0*/  @P2 FMUL R60, R60, 0.25 ;  /* 0x3e8000003c3c2820 */ /* 0x000fe20000400000 */
[----:B------:R0:W-:Y:S01]  /*1b5e0*/  STL [R1+0xc0], R53 ;  /* 0x0000c03501007387 */ /* 0x0001e20000100800 */
[----:B------:R-:W-:Y:S02]  /*1b5f0*/  @!P1 FMUL R59, R59, 16777216 ;  /* 0x4b8000003b3b9820 */ /* 0x000fe40000400000 */
[----:B------:R-:W-:Y:S01]  /*1b600*/  @P2 FMUL R61, R61, 0.25 ;  /* 0x3e8000003d3d2820 */ /* 0x000fe20000400000 */
[----:B------:R1:W-:Y:S01]  /*1b610*/  STL [R1+0xbc], R52 ;  /* 0x0000bc3401007387 */ /* 0x0003e20000100800 */
[----:B------:R-:W-:-:S02]  /*1b620*/  @P2 FMUL R62, R62, 0.25 ;  /* 0x3e8000003e3e2820 */ /* 0x000fc40000400000 */
[----:B------:R-:W-:Y:S01]  /*1b630*/  @!P1 FMUL R60, R60, 16777216 ;  /* 0x4b8000003c3c9820 */ /* 0x000fe20000400000 */
[----:B------:R4:W-:Y:S01]  /*1b640*/  STL [R1+0xb8], R54 ;  /* 0x0000b83601007387 */ /* 0x0009e20000100800 */
[C---:B0-----:R-:W-:Y:S02]  /*1b650*/  FMUL R53, R2.reuse, R57 ;  /* 0x0000003902357220 */ /* 0x041fe40000400000 */
[----:B------:R-:W-:Y:S02]  /*1b660*/  @!P1 FMUL R61, R61, 16777216 ;  /* 0x4b8000003d3d9820 */ /* 0x000fe40000400000 */
[C---:B-1----:R-:W-:Y:S01]  /*1b670*/  FMUL R52, R2.reuse, R58 ;  /* 0x0000003a02347220 */ /* 0x042fe20000400000 */
[----:B------:R0:W-:Y:S01]  /*1b680*/  STL [R1+0xb4], R53 ;  /* 0x0000b43501007387 */ /* 0x0001e20000100800 */
[----:B------:R-:W-:Y:S02]  /*1b690*/  @P2 FMUL R63, R63, 0.25 ;  /* 0x3e8000003f3f2820 */ /* 0x000fe40000400000 */
[----:B----4-:R-:W-:-:S02]  /*1b6a0*/  FMUL R54, R2, R59 ;  /* 0x0000003b02367220 */ /* 0x010fc40000400000 */
[----:B------:R-:W-:Y:S01]  /*1b6b0*/  @!P1 FMUL R62, R62, 16777216 ;  /* 0x4b8000003e3e9820 */ /* 0x000fe20000400000 */
[----:B------:R1:W-:Y:S01]  /*1b6c0*/  STL [R1+0xb0], R52 ;  /* 0x0000b03401007387 */ /* 0x0003e20000100800 */
[----:B------:R-:W-:Y:S02]  /*1b6d0*/  @P2 FMUL R64, R64, 0.25 ;  /* 0x3e80000040402820 */ /* 0x000fe40000400000 */
[----:B------:R-:W-:Y:S01]  /*1b6e0*/  @P2 FMUL R65, R65, 0.25 ;  /* 0x3e80000041412820 */ /* 0x000fe20000400000 */
[----:B------:R4:W-:Y:S01]  /*1b6f0*/  STL [R1+0xac], R54 ;  /* 0x0000ac3601007387 */ /* 0x0009e20000100800 */
[C---:B0-----:R-:W-:Y:S02]  /*1b700*/  FMUL R53, R2.reuse, R60 ;  /* 0x0000003c02357220 */ /* 0x041fe40000400000 */
[----:B------:R-:W-:Y:S02]  /*1b710*/  @!P1 FMUL R63, R63, 16777216 ;  /* 0x4b8000003f3f9820 */ /* 0x000fe40000400000 */
[----:B-1----:R-:W-:-:S02]  /*1b720*/  FMUL R52, R2, R61 ;  /* 0x0000003d02347220 */ /* 0x002fc40000400000 */
[----:B------:R-:W-:Y:S02]  /*1b730*/  @!P1 FMUL R64, R64, 16777216 ;  /* 0x4b80000040409820 */ /* 0x000fe40000400000 */
[----:B----4-:R-:W-:Y:S01]  /*1b740*/  FMUL R54, R2, R62 ;  /* 0x0000003e02367220 */ /* 0x010fe20000400000 */
[----:B------:R0:W-:Y:S01]  /*1b750*/  STL [R1+0xa8], R53 ;  /* 0x0000a83501007387 */ /* 0x0001e20000100800 */
[----:B------:R-:W-:Y:S02]  /*1b760*/  @!P1 FMUL R65, R65, 16777216 ;  /* 0x4b80000041419820 */ /* 0x000fe40000400000 */
[----:B------:R-:W-:Y:S01]  /*1b770*/  @P2 FMUL R66, R66, 0.25 ;  /* 0x3e80000042422820 */ /* 0x000fe20000400000 */
[----:B------:R1:W-:Y:S01]  /*1b780*/  STL [R1+0xa4], R52 ;  /* 0x0000a43401007387 */ /* 0x0003e20000100800 */
[----:B------:R-:W-:-:S03]  /*1b790*/  @P2 FMUL R67, R67, 0.25 ;  /* 0x3e80000043432820 */ /* 0x000fc60000400000 */
[----:B------:R4:W-:Y:S01]  /*1b7a0*/  STL [R1+0xa0], R54 ;  /* 0x0000a03601007387 */ /* 0x0009e20000100800 */
[----:B0-----:R-:W-:Y:S02]  /*1b7b0*/  FMUL R53, R2, R63 ;  /* 0x0000003f02357220 */ /* 0x001fe40000400000 */
[----:B------:R-:W-:Y:S02]  /*1b7c0*/  @!P1 FMUL R66, R66, 16777216 ;  /* 0x4b80000042429820 */ /* 0x000fe40000400000 */
[C---:B-1----:R-:W-:Y:S02]  /*1b7d0*/  FMUL R52, R2.reuse, R64 ;  /* 0x0000004002347220 */ /* 0x042fe40000400000 */
[----:B------:R-:W-:Y:S02]  /*1b7e0*/  @!P1 FMUL R67, R67, 16777216 ;  /* 0x4b80000043439820 */ /* 0x000fe40000400000 */
[C---:B----4-:R-:W-:Y:S01]  /*1b7f0*/  FMUL R54, R2.reuse, R65 ;  /* 0x0000004102367220 */ /* 0x050fe20000400000 */
[----:B------:R0:W-:Y:S04]  /*1b800*/  STL [R1+0x9c], R53 ;  /* 0x00009c3501007387 */ /* 0x0001e80000100800 */
[----:B------:R1:W-:Y:S04]  /*1b810*/  STL [R1+0x98], R52 ;  /* 0x0000983401007387 */ /* 0x0003e80000100800 */
[----:B------:R-:W-:Y:S01]  /*1b820*/  STL [R1+0x90], R54 ;  /* 0x0000903601007387 */ /* 0x000fe20000100800 */
[----:B0-----:R-:W-:-:S02]  /*1b830*/  FMUL R53, R2, R66 ;  /* 0x0000004202357220 */ /* 0x001fc40000400000 */
[----:B-1----:R-:W-:Y:S02]  /*1b840*/  FMUL R52, R2, R67 ;  /* 0x0000004302347220 */ /* 0x002fe40000400000 */
[----:B------:R-:W4:Y:S01]  /*1b850*/  LDL.LU R2, [R1+0x680] ;  /* 0x0006800001027983 */ /* 0x000f220000300800 */
[C---:B------:R-:W-:Y:S02]  /*1b860*/  FSETP.GT.AND P2, PT, |R3|.reuse, 8.50705917302346158658e+37, PT ;  /* 0x7e8000000300780b */ /* 0x040fe40003f44200 */
[----:B------:R-:W-:-:S11]  /*1b870*/  FSETP.GEU.AND P3, PT, |R3|, 1.175494350822287508e-38, PT ;  /* 0x008000000300780b */ /* 0x000fd60003f6e200 */
[----:B------:R-:W-:-:S04]  /*1b880*/  @P2 FMUL R3, R3, 0.25 ;  /* 0x3e80000003032820 */ /* 0x000fc80000400000 */
[----:B------:R-:W-:-:S06]  /*1b890*/  @!P3 FMUL R3, R3, 16777216 ;  /* 0x4b8000000303b820 */ /* 0x000fcc0000400000 */
[----:B------:R-:W0:Y:S01]  /*1b8a0*/  MUFU.RCP R3, R3 ;  /* 0x0000000300037308 */ /* 0x000e220000001000 */
[----:B------:R-:W-:Y:S01]  /*1b8b0*/  @P2 FMUL R40, R40, 0.25 ;  /* 0x3e80000028282820 */ /* 0x000fe20000400000 */
[----:B------:R1:W-:Y:S01]  /*1b8c0*/  STL [R1+0x8c], R53 ;  /* 0x00008c3501007387 */ /* 0x0003e20000100800 */
[----:B------:R-:W-:Y:S02]  /*1b8d0*/  @P2 FMUL R41, R41, 0.25 ;  /* 0x3e80000029292820 */ /* 0x000fe40000400000 */
[----:B------:R-:W-:Y:S01]  /*1b8e0*/  @P2 FMUL R42, R42, 0.25 ;  /* 0x3e8000002a2a2820 */ /* 0x000fe20000400000 */
[----:B------:R-:W-:Y:S01]  /*1b8f0*/  STL [R1+0x84], R52 ;  /* 0x0000843401007387 */ /* 0x000fe20000100800 */
[----:B------:R-:W-:Y:S02]  /*1b900*/  @!P3 FMUL R40, R40, 16777216 ;  /* 0x4b8000002828b820 */ /* 0x000fe40000400000 */
[----:B------:R-:W-:Y:S02]  /*1b910*/  @!P3 FMUL R41, R41, 16777216 ;  /* 0x4b8000002929b820 */ /* 0x000fe40000400000 */
[----:B------:R-:W-:-:S02]  /*1b920*/  @P2 FMUL R43, R43, 0.25 ;  /* 0x3e8000002b2b2820 */ /* 0x000fc40000400000 */
[----:B------:R-:W-:Y:S02]  /*1b930*/  @!P3 FMUL R42, R42, 16777216 ;  /* 0x4b8000002a2ab820 */ /* 0x000fe40000400000 */
[----:B------:R-:W-:Y:S02]  /*1b940*/  @P2 FMUL R44, R44, 0.25 ;  /* 0x3e8000002c2c2820 */ /* 0x000fe40000400000 */
[----:B------:R-:W-:Y:S02]  /*1b950*/  @P2 FMUL R45, R45, 0.25 ;  /* 0x3e8000002d2d2820 */ /* 0x000fe40000400000 */
        /* <DEDUP_REMOVED lines=8> */
[----:B------:R-:W-:-:S02]  /*1b9e0*/  @!P3 FMUL R48, R48, 16777216 ;  /* 0x4b8000003030b820 */ /* 0x000fc40000400000 */
[----:B------:R-:W-:Y:S02]  /*1b9f0*/  @P2 FMUL R49, R49, 0.25 ;  /* 0x3e80000031312820 */ /* 0x000fe40000400000 */
[----:B------:R-:W-:Y:S02]  /*1ba00*/  @P2 FMUL R50, R50, 0.25 ;  /* 0x3e80000032322820 */ /* 0x000fe40000400000 */
[----:B------:R-:W-:Y:S02]  /*1ba10*/  @P2 FMUL R51, R51, 0.25 ;  /* 0x3e80000033332820 */ /* 0x000fe40000400000 */
[----:B------:R-:W-:Y:S02]  /*1ba20*/  @!P3 FMUL R49, R49, 16777216 ;  /* 0x4b8000003131b820 */ /* 0x000fe40000400000 */
[----:B------:R-:W-:Y:S02]  /*1ba30*/  @!P3 FMUL R50, R50, 16777216 ;  /* 0x4b8000003232b820 */ /* 0x000fe40000400000 */
[----:B------:R-:W-:-:S02]  /*1ba40*/  @!P3 FMUL R51, R51, 16777216 ;  /* 0x4b8000003333b820 */ /* 0x000fc40000400000 */
[----:B--2---:R-:W-:Y:S02]  /*1ba50*/  @P2 FMUL R39, R39, 0.25 ;  /* 0x3e80000027272820 */ /* 0x004fe40000400000 */
[----:B---3--:R-:W-:Y:S02]  /*1ba60*/  @P2 FMUL R38, R38, 0.25 ;  /* 0x3e80000026262820 */ /* 0x008fe40000400000 */
[----:B------:R-:W-:Y:S02]  /*1ba70*/  @P2 FMUL R37, R37, 0.25 ;  /* 0x3e80000025252820 */ /* 0x000fe40000400000 */
[----:B------:R-:W-:-:S04]  /*1ba80*/  @P2 FMUL R36, R36, 0.25 ;  /* 0x3e80000024242820 */ /* 0x000fc80000400000 */
[----:B------:R-:W-:Y:S02]  /*1ba90*/  @!P3 FMUL R36, R36, 16777216 ;  /* 0x4b8000002424b820 */ /* 0x000fe40000400000 */
[----:B------:R-:W-:Y:S02]  /*1baa0*/  @!P3 FMUL R37, R37, 16777216 ;  /* 0x4b8000002525b820 */ /* 0x000fe40000400000 */
[----:B0-----:R-:W-:Y:S02]  /*1bab0*/  FMUL R36, R3, R36 ;  /* 0x0000002403247220 */ /* 0x001fe40000400000 */
[----:B------:R-:W-:Y:S02]  /*1bac0*/  @!P3 FMUL R38, R38, 16777216 ;  /* 0x4b8000002626b820 */ /* 0x000fe40000400000 */
[----:B------:R-:W-:Y:S01]  /*1bad0*/  @!P3 FMUL R39, R39, 16777216 ;  /* 0x4b8000002727b820 */ /* 0x000fe20000400000 */
[----:B------:R0:W-:Y:S01]  /*1bae0*/  STL [R1+0x94], R36 ;  /* 0x0000942401007387 */ /* 0x0001e20000100800 */
[----:B-1----:R-:W-:-:S02]  /*1baf0*/  FMUL R53, R3, R37 ;  /* 0x0000002503357220 */ /* 0x002fc40000400000 */
[C---:B------:R-:W-:Y:S02]  /*1bb00*/  FMUL R37, R3.reuse, R38 ;  /* 0x0000002603257220 */ /* 0x040fe40000400000 */
[C---:B------:R-:W-:Y:S01]  /*1bb10*/  FMUL R38, R3.reuse, R40 ;  /* 0x0000002803267220 */ /* 0x040fe20000400000 */
[----:B------:R-:W-:Y:S01]  /*1bb20*/  STL [R1+0x78], R53 ;  /* 0x0000783501007387 */ /* 0x000fe20000100800 */
[----:B0-----:R-:W-:-:S03]  /*1bb30*/  FMUL R36, R3, R39 ;  /* 0x0000002703247220 */ /* 0x001fc60000400000 */
[----:B------:R0:W-:Y:S04]  /*1bb40*/  STL [R1+0x88], R37 ;  /* 0x0000882501007387 */ /* 0x0001e80000100800 */
[----:B------:R1:W-:Y:S01]  /*1bb50*/  STL [R1+0x74], R36 ;  /* 0x0000742401007387 */ /* 0x0003e20000100800 */
[----:B0-----:R-:W-:-:S03]  /*1bb60*/  FMUL R37, R3, R41 ;  /* 0x0000002903257220 */ /* 0x001fc60000400000 */
[----:B------:R0:W-:Y:S01]  /*1bb70*/  STL [R1+0x80], R38 ;  /* 0x0000802601007387 */ /* 0x0001e20000100800 */
[----:B-1----:R-:W-:-:S03]  /*1bb80*/  FMUL R36, R3, R42 ;  /* 0x0000002a03247220 */ /* 0x002fc60000400000 */
[----:B------:R1:W-:Y:S04]  /*1bb90*/  STL [R1+0x6c], R37 ;  /* 0x00006c2501007387 */ /* 0x0003e80000100800 */
[----:B------:R2:W-:Y:S01]  /*1bba0*/  STL [R1+0x7c], R36 ;  /* 0x00007c2401007387 */ /* 0x0005e20000100800 */
[C---:B0-----:R-:W-:Y:S02]  /*1bbb0*/  FMUL R38, R3.reuse, R43 ;  /* 0x0000002b03267220 */ /* 0x041fe40000400000 */
[----:B-1----:R-:W-:-:S03]  /*1bbc0*/  FMUL R37, R3, R44 ;  /* 0x0000002c03257220 */ /* 0x002fc60000400000 */
[----:B------:R0:W-:Y:S01]  /*1bbd0*/  STL [R1+0x64], R38 ;  /* 0x0000642601007387 */ /* 0x0001e20000100800 */
[----:B--2---:R-:W-:-:S03]  /*1bbe0*/  FMUL R36, R3, R45 ;  /* 0x0000002d03247220 */ /* 0x004fc60000400000 */
        /* <DEDUP_REMOVED lines=9> */
[C---:B-1----:R-:W-:Y:S02]  /*1bc80*/  FMUL R37, R3.reuse, R50 ;  /* 0x0000003203257220 */ /* 0x042fe40000400000 */
[----:B--2---:R-:W-:Y:S01]  /*1bc90*/  FMUL R36, R3, R51 ;  /* 0x0000003303247220 */ /* 0x004fe20000400000 */
[----:B------:R-:W-:Y:S04]  /*1bca0*/  STL [R1+0x50], R38 ;  /* 0x0000502601007387 */ /* 0x000fe80000100800 */
[----:B------:R-:W-:Y:S04]  /*1bcb0*/  STL [R1+0x54], R37 ;  /* 0x0000542501007387 */ /* 0x000fe80000100800 */
[----:B------:R0:W-:Y:S04]  /*1bcc0*/  STL [R1+0x4c], R36 ;  /* 0x00004c2401007387 */ /* 0x0001e80000100800 */
[----:B------:R-:W2:Y:S04]  /*1bcd0*/  LDL.LU R50, [R1+0x2e8] ;  /* 0x0002e80001327983 */ /* 0x000ea80000300800 */
[----:B------:R-:W3:Y:S04]  /*1bce0*/  LDL.LU R49, [R1+0x2ec] ;  /* 0x0002ec0001317983 */ /* 0x000ee80000300800 */
[----:B------:R-:W3:Y:S04]  /*1bcf0*/  LDL.LU R48, [R1+0x2d8] ;  /* 0x0002d80001307983 */ /* 0x000ee80000300800 */
[----:B------:R-:W3:Y:S04]  /*1bd00*/  LDL.LU R47, [R1+0x2dc] ;  /* 0x0002dc00012f7983 */ /* 0x000ee80000300800 */
[----:B------:R-:W3:Y:S01]  /*1bd10*/  LDL.LU R46, [R1+0x2c8] ;  /* 0x0002c800012e7983 */ /* 0x000ee20000300800 */
[C---:B----4-:R-:W-:Y:S01]  /*1bd20*/  FMUL R52, R2.reuse, 8388608 ;  /* 0x4b00000002347820 */ /* 0x050fe20000400000 */
[----:B------:R-:W-:-:S02]  /*1bd30*/  FSETP.GEU.AND P1, PT, R2, 1.175494350822287508e-38, PT ;  /* 0x008000000200780b */ /* 0x000fc40003f2e000 */
[----:B------:R-:W4:Y:S02]  /*1bd40*/  LDL.LU R45, [R1+0x2cc] ;  /* 0x0002cc00012d7983 */ /* 0x000f240000300800 */
[----:B------:R-:W-:Y:S02]  /*1bd50*/  FSEL R52, R52, R2, !P1 ;  /* 0x0000000234347208 */ /* 0x000fe40004800000 */
[----:B------:R-:W4:Y:S02]  /*1bd60*/  LDL.LU R44, [R1+0x2b8] ;  /* 0x0002b800012c7983 */ /* 0x000f240000300800 */
[----:B------:R-:W-:Y:S02]  /*1bd70*/  IADD3 R3, R52, -0x3f3504f3, RZ ;  /* 0xc0cafb0d34037810 */ /* 0x000fe40007ffe0ff */
[----:B------:R-:W4:Y:S02]  /*1bd80*/  LDL.LU R43, [R1+0x2bc] ;  /* 0x0002bc00012b7983 */ /* 0x000f240000300800 */
[----:B------:R-:W-:-:S02]  /*1bd90*/  LOP3.LUT R3, R3, 0xff800000, RZ, 0xc0, !PT ;  /* 0xff80000003037812 */ /* 0x000fc400078ec0ff */
[----:B------:R-:W4:Y:S02]  /*1bda0*/  LDL.LU R42, [R1+0x218] ;  /* 0x00021800012a7983 */ /* 0x000f240000300800 */
[----:B0-----:R0:W1:Y:S01]  /*1bdb0*/  I2F R36, R3 ;  /* 0x0000000300247306 */ /* 0x0010620000201400 */
[----:B------:R-:W-:Y:S01]  /*1bdc0*/  FSEL R55, RZ, -23, P1 ;  /* 0xc1b80000ff377808 */ /* 0x000fe20000800000 */
[----:B------:R-:W4:Y:S01]  /*1bdd0*/  LDL.LU R41, [R1+0x21c] ;  /* 0x00021c0001297983 */ /* 0x000f220000300800 */
[C---:B0-----:R-:W-:Y:S01]  /*1bde0*/  IMAD.IADD R3, R52.reuse, 0x1, -R3 ;  /* 0x0000000134037824 */ /* 0x041fe200078e0a03 */
[----:B------:R-:W-:Y:S02]  /*1bdf0*/  ISETP.GE.U32.AND P1, PT, R52, 0x7f800000, PT ;  /* 0x7f8000003400780c */ /* 0x000fe40003f26070 */
[----:B------:R-:W4:Y:S01]  /*1be00*/  LDL.LU R40, [R1+0x208] ;  /* 0x0002080001287983 */ /* 0x000f220000300800 */
[----:B------:R-:W-:-:S03]  /*1be10*/  FADD R3, R3, -1 ;  /* 0xbf80000003037421 */ /* 0x000fc60000000000 */
[----:B------:R-:W4:Y:S01]  /*1be20*/  LDL.LU R39, [R1+0x20c] ;  /* 0x00020c0001277983 */ /* 0x000f220000300800 */
[----:B-1----:R-:W-:Y:S02]  /*1be30*/  FFMA.FTZ R55, R36, 1.1920928955078125e-07, R55 ;  /* 0x3400000024377823 */ /* 0x002fe40000010037 */
[C---:B------:R-:W-:Y:S01]  /*1be40*/  FFMA.FTZ R36, R3.reuse, R94, -0.16845393180847167969 ;  /* 0xbe2c7f3003247423 */ /* 0x040fe2000001005e */
[----:B------:R-:W4:Y:S03]  /*1be50*/  LDL.LU R38, [R1+0x1f8] ;  /* 0x0001f80001267983 */ /* 0x000f260000300800 */
[C---:B------:R-:W-:Y:S01]  /*1be60*/  FFMA.FTZ R36, R3.reuse, R36, 0.1716887056827545166 ;  /* 0x3e2fcf2a03247423 */ /* 0x040fe20000010024 */
[----:B------:R-:W4:Y:S03]  /*1be70*/  LDL.LU R37, [R1+0x1fc] ;  /* 0x0001fc0001257983 */ /* 0x000f260000300800 */
        /* <DEDUP_REMOVED lines=9> */
[----:B------:R-:W-:Y:S02]  /*1bf10*/  FFMA.FTZ R3, R3, 1.4426950216293334961, R36 ;  /* 0x3fb8aa3b03037823 */ /* 0x000fe40000010024 */
[----:B------:R-:W4:Y:S02]  /*1bf20*/  LDL.LU R36, [R1+0x1e8] ;  /* 0x0001e80001247983 */ /* 0x000f240000300800 */
[----:B------:R-:W-:Y:S01]  /*1bf30*/  FADD R55, R55, R3 ;  /* 0x0000000337377221 */ /* 0x000fe20000000000 */
[----:B------:R-:W-:-:S05]  /*1bf40*/  @P1 MOV R3, 0x7f800000 ;  /* 0x7f80000000031802 */ /* 0x000fca0000000f00 */
[----:B------:R-:W-:Y:S02]  /*1bf50*/  @P1 FFMA.FTZ R55, R52, R3, +INF ;  /* 0x7f80000034371423 */ /* 0x000fe40000010003 */
[----:B------:R-:W4:Y:S01]  /*1bf60*/  LDL.LU R3, [R1+0x1ec] ;  /* 0x0001ec0001037983 */ /* 0x000f220000300800 */
[C---:B------:R-:W-:Y:S02]  /*1bf70*/  FSETP.GT.AND P1, PT, |R2|.reuse, 8.50705917302346158658e+37, PT ;  /* 0x7e8000000200780b */ /* 0x040fe40003f24200 */
[----:B------:R-:W-:-:S11]  /*1bf80*/  FSETP.GEU.AND P2, PT, |R2|, 1.175494350822287508e-38, PT ;  /* 0x008000000200780b */ /* 0x000fd60003f4e200 */
[----:B------:R-:W-:-:S04]  /*1bf90*/  @P1 FMUL R2, R2, 0.25 ;  /* 0x3e80000002021820 */ /* 0x000fc80000400000 */
[----:B------:R-:W-:-:S04]  /*1bfa0*/  @!P2 FMUL R2, R2, 16777216 ;  /* 0x4b8000000202a820 */ /* 0x000fc80000400000 */
[----:B------:R0:W1:Y:S02]  /*1bfb0*/  MUFU.RCP R51, R2 ;  /* 0x0000000200337308 */ /* 0x0000640000001000 */
[----:B0-----:R-:W4:Y:S01]  /*1bfc0*/  LDL.LU R2, [R1+0x684] ;  /* 0x0006840001027983 */ /* 0x001f220000300800 */
[----:B--2---:R-:W-:Y:S02]  /*1bfd0*/  @P1 FMUL R50, R50, 0.25 ;  /* 0x3e80000032321820 */ /* 0x004fe40000400000 */
[----:B---3--:R-:W-:Y:S02]  /*1bfe0*/  @P1 FMUL R49, R49, 0.25 ;  /* 0x3e80000031311820 */ /* 0x008fe40000400000 */
[----:B------:R-:W-:Y:S02]  /*1bff0*/  @P1 FMUL R48, R48, 0.25 ;  /* 0x3e80000030301820 */ /* 0x000fe40000400000 */
[----:B------:R-:W-:Y:S02]  /*1c000*/  @P1 FMUL R47, R47, 0.25 ;  /* 0x3e8000002f2f1820 */ /* 0x000fe40000400000 */
[----:B------:R-:W-:-:S02]  /*1c010*/  @P1 FMUL R46, R46, 0.25 ;  /* 0x3e8000002e2e1820 */ /* 0x000fc40000400000 */
[----:B----4-:R-:W-:Y:S02]  /*1c020*/  @P1 FMUL R45, R45, 0.25 ;  /* 0x3e8000002d2d1820 */ /* 0x010fe40000400000 */
[----:B------:R-:W-:Y:S02]  /*1c030*/  @P1 FMUL R44, R44, 0.25 ;  /* 0x3e8000002c2c1820 */ /* 0x000fe40000400000 */
[----:B------:R-:W-:Y:S02]  /*1c040*/  @P1 FMUL R43, R43, 0.25 ;  /* 0x3e8000002b2b1820 */ /* 0x000fe40000400000 */
[----:B------:R-:W-:Y:S02]  /*1c050*/  @P1 FMUL R42, R42, 0.25 ;  /* 0x3e8000002a2a1820 */ /* 0x000fe40000400000 */
[----:B------:R-:W-:Y:S02]  /*1c060*/  @P1 FMUL R41, R41, 0.25 ;  /* 0x3e80000029291820 */ /* 0x000fe40000400000 */
[----:B------:R-:W-:-:S02]  /*1c070*/  @!P2 FMUL R42, R42, 16777216 ;  /* 0x4b8000002a2aa820 */ /* 0x000fc40000400000 */
[----:B------:R-:W-:Y:S02]  /*1c080*/  @!P2 FMUL R41, R41, 16777216 ;  /* 0x4b8000002929a820 */ /* 0x000fe40000400000 */
[----:B------:R-:W-:Y:S02]  /*1c090*/  @P1 FMUL R40, R40, 0.25 ;  /* 0x3e80000028281820 */ /* 0x000fe40000400000 */
[----:B------:R-:W-:Y:S02]  /*1c0a0*/  @P1 FMUL R39, R39, 0.25 ;  /* 0x3e80000027271820 */ /* 0x000fe40000400000 */
[----:B------:R-:W-:Y:S02]  /*1c0b0*/  @P1 FMUL R38, R38, 0.25 ;  /* 0x3e80000026261820 */ /* 0x000fe40000400000 */
[----:B------:R-:W-:Y:S02]  /*1c0c0*/  @P1 FMUL R37, R37, 0.25 ;  /* 0x3e80000025251820 */ /* 0x000fe40000400000 */
[----:B------:R-:W-:-:S02]  /*1c0d0*/  @!P2 FMUL R38, R38, 16777216 ;  /* 0x4b8000002626a820 */ /* 0x000fc40000400000 */
[----:B------:R-:W-:Y:S02]  /*1c0e0*/  @!P2 FMUL R37, R37, 16777216 ;  /* 0x4b8000002525a820 */ /* 0x000fe40000400000 */
[----:B------:R-:W-:Y:S02]  /*1c0f0*/  @!P2 FMUL R39, R39, 16777216 ;  /* 0x4b8000002727a820 */ /* 0x000fe40000400000 */
[----:B------:R-:W-:Y:S02]  /*1c100*/  @!P2 FMUL R40, R40, 16777216 ;  /* 0x4b8000002828a820 */ /* 0x000fe40000400000 */
[----:B------:R-:W-:Y:S02]  /*1c110*/  @!P2 FMUL R43, R43, 16777216 ;  /* 0x4b8000002b2ba820 */ /* 0x000fe40000400000 */
[----:B------:R-:W-:Y:S02]  /*1c120*/  @!P2 FMUL R44, R44, 16777216 ;  /* 0x4b8000002c2ca820 */ /* 0x000fe40000400000 */
[----:B------:R-:W-:-:S02]  /*1c130*/  @!P2 FMUL R45, R45, 16777216 ;  /* 0x4b8000002d2da820 */ /* 0x000fc40000400000 */
[----:B------:R-:W-:Y:S02]  /*1c140*/  @!P2 FMUL R46, R46, 16777216 ;  /* 0x4b8000002e2ea820 */ /* 0x000fe40000400000 */
[----:B------:R-:W-:Y:S02]  /*1c150*/  @P1 FMUL R36, R36, 0.25 ;  /* 0x3e80000024241820 */ /* 0x000fe40000400000 */
[----:B------:R-:W-:-:S04]  /*1c160*/  @P1 FMUL R3, R3, 0.25 ;  /* 0x3e80000003031820 */ /* 0x000fc80000400000 */
[----:B------:R-:W-:Y:S02]  /*1c170*/  @!P2 FMUL R3, R3, 16777216 ;  /* 0x4b8000000303a820 */ /* 0x000fe40000400000 */
[----:B------:R-:W-:Y:S02]  /*1c180*/  @!P2 FMUL R36, R36, 16777216 ;  /* 0x4b8000002424a820 */ /* 0x000fe40000400000 */
[C---:B-1----:R-:W-:Y:S02]  /*1c190*/  FMUL R3, R51.reuse, R3 ;  /* 0x0000000333037220 */ /* 0x042fe40000400000 */
[C---:B------:R-:W-:Y:S02]  /*1c1a0*/  FMUL R53, R51.reuse, R36 ;  /* 0x0000002433357220 */ /* 0x040fe40000400000 */
[C---:B------:R-:W-:Y:S01]  /*1c1b0*/  FMUL R36, R51.reuse, R37 ;  /* 0x0000002533247220 */ /* 0x040fe20000400000 */
[----:B------:R0:W-:Y:S01]  /*1c1c0*/  STL [R1+0x44], R3 ;  /* 0x0000440301007387 */ /* 0x0001e20000100800 */
[----:B------:R-:W-:-:S03]  /*1c1d0*/  FMUL R37, R51, R39 ;  /* 0x0000002733257220 */ /* 0x000fc60000400000 */
[----:B------:R-:W-:Y:S01]  /*1c1e0*/  STL [R1+0x40], R53 ;  /* 0x0000403501007387 */ /* 0x000fe20000100800 */
[----:B0-----:R-:W-:-:S03]  /*1c1f0*/  FMUL R3, R51, R38 ;  /* 0x0000002633037220 */ /* 0x001fc60000400000 */
[----:B------:R0:W-:Y:S04]  /*1c200*/  STL [R1+0x3c], R36 ;  /* 0x00003c2401007387 */ /* 0x0001e80000100800 */
[----:B------:R1:W-:Y:S04]  /*1c210*/  STL [R1+0x38], R3 ;  /* 0x0000380301007387 */ /* 0x0003e80000100800 */
[----:B------:R2:W-:Y:S01]  /*1c220*/  STL [R1+0x34], R37 ;  /* 0x0000342501007387 */ /* 0x0005e20000100800 */
[C---:B0-----:R-:W-:Y:S02]  /*1c230*/  FMUL R36, R51.reuse, R40 ;  /* 0x0000002833247220 */ /* 0x041fe40000400000 */
[----:B-1----:R-:W-:-:S03]  /*1c240*/  FMUL R3, R51, R41 ;  /* 0x0000002933037220 */ /* 0x002fc60000400000 */
[----:B------:R0:W-:Y:S01]  /*1c250*/  STL [R1+0x30], R36 ;  /* 0x0000302401007387 */ /* 0x0001e20000100800 */
[----:B--2---:R-:W-:-:S03]  /*1c260*/  FMUL R37, R51, R42 ;  /* 0x0000002a33257220 */ /* 0x004fc60000400000 */
[----:B------:R1:W-:Y:S01]  /*1c270*/  STL [R1+0x2c], R3 ;  /* 0x00002c0301007387 */ /* 0x0003e20000100800 */
[----:B------:R-:W-:-:S03]  /*1c280*/  @!P2 FMUL R47, R47, 16777216 ;  /* 0x4b8000002f2fa820 */ /* 0x000fc60000400000 */
[----:B------:R2:W-:Y:S01]  /*1c290*/  STL [R1+0x28], R37 ;  /* 0x0000282501007387 */ /* 0x0005e20000100800 */
[C---:B0-----:R-:W-:Y:S02]  /*1c2a0*/  FMUL R36, R51.reuse, R43 ;  /* 0x0000002b33247220 */ /* 0x041fe40000400000 */
[----:B-1----:R-:W-:-:S03]  /*1c2b0*/  FMUL R3, R51, R44 ;  /* 0x0000002c33037220 */ /* 0x002fc60000400000 */
[----:B------:R0:W-:Y:S01]  /*1c2c0*/  STL [R1+0x24], R36 ;  /* 0x0000242401007387 */ /* 0x0001e20000100800 */
[----:B------:R-:W-:Y:S02]  /*1c2d0*/  @!P2 FMUL R48, R48, 16777216 ;  /* 0x4b8000003030a820 */ /* 0x000fe40000400000 */
[----:B--2---:R-:W-:Y:S01]  /*1c2e0*/  FMUL R37, R51, R45 ;  /* 0x0000002d33257220 */ /* 0x004fe20000400000 */
[----:B------:R1:W-:Y:S01]  /*1c2f0*/  STL [R1+0x20], R3 ;  /* 0x0000200301007387 */ /* 0x0003e20000100800 */
[----:B------:R-:W-:Y:S02]  /*1c300*/  @!P2 FMUL R49, R49, 16777216 ;  /* 0x4b8000003131a820 */ /* 0x000fe40000400000 */
[----:B------:R-:W-:Y:S01]  /*1c310*/  @!P2 FMUL R50, R50, 16777216 ;  /* 0x4b8000003232a820 */ /* 0x000fe20000400000 */
[----:B------:R2:W-:Y:S01]  /*1c320*/  STL [R1+0x1c], R37 ;  /* 0x00001c2501007387 */ /* 0x0005e20000100800 */
[C---:B0-----:R-:W-:Y:S02]  /*1c330*/  FMUL R36, R51.reuse, R46 ;  /* 0x0000002e33247220 */ /* 0x041fe40000400000 */
[----:B-1----:R-:W-:-:S03]  /*1c340*/  FMUL R3, R51, R47 ;  /* 0x0000002f33037220 */ /* 0x002fc60000400000 */
[----:B------:R0:W-:Y:S01]  /*1c350*/  STL [R1+0x18], R36 ;  /* 0x0000182401007387 */ /* 0x0001e20000100800 */
[C---:B------:R-:W-:Y:S01]  /*1c360*/  FSETP.GEU.AND P1, PT, R2.reuse, 1.175494350822287508e-38, PT ;  /* 0x008000000200780b */ /* 0x040fe20003f2e000 */
[C---:B--2---:R-:W-:Y:S02]  /*1c370*/  FMUL R37, R51.reuse, R48 ;  /* 0x0000003033257220 */ /* 0x044fe40000400000 */
[----:B------:R-:W-:Y:S01]  /*1c380*/  FMUL R48, R2, 8388608 ;  /* 0x4b00000002307820 */ /* 0x000fe20000400000 */
[----:B------:R1:W-:Y:S01]  /*1c390*/  STL [R1+0x14], R3 ;  /* 0x0000140301007387 */ /* 0x0003e20000100800 */
[----:B0-----:R-:W-:-:S03]  /*1c3a0*/  FMUL R36, R51, R49 ;  /* 0x0000003133247220 */ /* 0x001fc60000400000 */
[----:B------:R-:W-:Y:S01]  /*1c3b0*/  FSEL R48, R48, R2, !P1 ;  /* 0x0000000230307208 */ /* 0x000fe20004800000 */
[----:B------:R0:W-:Y:S01]  /*1c3c0*/  STL [R1+0x10], R37 ;  /* 0x0000102501007387 */ /* 0x0001e20000100800 */
[----:B-1----:R-:W-:-:S03]  /*1c3d0*/  FMUL R3, R51, R50 ;  /* 0x0000003233037220 */ /* 0x002fc60000400000 */
[----:B------:R-:W-:Y:S04]  /*1c3e0*/  STL [R1+0xc], R36 ;  /* 0x00000c2401007387 */ /* 0x000fe80000100800 */
[----:B------:R1:W-:Y:S01]  /*1c3f0*/  STL [R1+0x8], R3 ;  /* 0x0000080301007387 */ /* 0x0003e20000100800 */
[----:B0-----:R-:W-:Y:S02]  /*1c400*/  FSEL R37, RZ, -23, P1 ;  /* 0xc1b80000ff257808 */ /* 0x001fe40000800000 */
[C---:B-1----:R-:W-:Y:S01]  /*1c410*/  IADD3 R3, R48.reuse, -0x3f3504f3, RZ ;  /* 0xc0cafb0d30037810 */ /* 0x042fe20007ffe0ff */
[----:B------:R-:W2:Y:S03]  /*1c420*/  LDL.LU R51, [R1+0x2e0] ;  /* 0x0002e00001337983 */ /* 0x000ea60000300800 */
[----:B------:R-:W-:Y:S01]  /*1c430*/  LOP3.LUT R3, R3, 0xff800000, RZ, 0xc0, !PT ;  /* 0xff80000003037812 */ /* 0x000fe200078ec0ff */
[----:B------:R-:W3:Y:S03]  /*1c440*/  LDL.LU R50, [R1+0x2e4] ;  /* 0x0002e40001327983 */ /* 0x000ee60000300800 */
[----:B------:R0:W1:Y:S01]  /*1c450*/  I2F R36, R3 ;  /* 0x0000000300247306 */ /* 0x0000620000201400 */
[----:B------:R-:W-:Y:S01]  /*1c460*/  ISETP.GE.U32.AND P1, PT, R48, 0x7f800000, PT ;  /* 0x7f8000003000780c */ /* 0x000fe20003f26070 */
[----:B------:R-:W4:Y:S01]  /*1c470*/  LDL.LU R49, [R1+0x2d0] ;  /* 0x0002d00001317983 */ /* 0x000f220000300800 */
[----:B------:R-:W-:-:S03]  /*1c480*/  FSETP.GEU.AND P2, PT, |R2|, 1.175494350822287508e-38, PT ;  /* 0x008000000200780b */ /* 0x000fc60003f4e200 */
[----:B------:R-:W4:Y:S01]  /*1c490*/  LDL.LU R47, [R1+0x2d4] ;  /* 0x0002d400012f7983 */ /* 0x000f220000300800 */
[----:B0-----:R-:W-:-:S03]  /*1c4a0*/  IMAD.IADD R3, R48, 0x1, -R3 ;  /* 0x0000000130037824 */ /* 0x001fc600078e0a03 */
[----:B------:R-:W4:Y:S01]  /*1c4b0*/  LDL.LU R46, [R1+0x2c0] ;  /* 0x0002c000012e7983 */ /* 0x000f220000300800 */
[----:B------:R-:W-:Y:S02]  /*1c4c0*/  FADD R3, R3, -1 ;  /* 0xbf80000003037421 */ /* 0x000fe40000000000 */
[----:B-1----:R-:W-:Y:S02]  /*1c4d0*/  FFMA.FTZ R37, R36, 1.1920928955078125e-07, R37 ;  /* 0x3400000024257823 */ /* 0x002fe40000010025 */
        /* <DEDUP_REMOVED lines=14> */
[----:B------:R-:W-:Y:S01]  /*1c5c0*/  @P1 FFMA.FTZ R54, R48, R3, +INF ;  /* 0x7f80000030361423 */ /* 0x000fe20000010003 */
[C---:B------:R-:W-:Y:S01]  /*1c5d0*/  FSETP.GT.AND P1, PT, |R2|.reuse, 8.50705917302346158658e+37, PT ;  /* 0x7e8000000200780b */ /* 0x040fe20003f24200 */
[----:B------:R-:W4:Y:S04]  /*1c5e0*/  LDL.LU R3, [R1+0x2c4] ;  /* 0x0002c40001037983 */ /* 0x000f280000300800 */
[----:B------:R-:W4:Y:S04]  /*1c5f0*/  LDL.LU R36, [R1+0x2b0] ;  /* 0x0002b00001247983 */ /* 0x000f280000300800 */
[----:B------:R-:W4:Y:S04]  /*1c600*/  LDL.LU R37, [R1+0x2b4] ;  /* 0x0002b40001257983 */ /* 0x000f280000300800 */
[----:B------:R-:W-:Y:S01]  /*1c610*/  @P1 FMUL R2, R2, 0.25 ;  /* 0x3e80000002021820 */ /* 0x000fe20000400000 */
[----:B------:R-:W4:Y:S03]  /*1c620*/  LDL.LU R38, [R1+0x210] ;  /* 0x0002100001267983 */ /* 0x000f260000300800 */
[----:B------:R-:W-:Y:S01]  /*1c630*/  @!P2 FMUL R2, R2, 16777216 ;  /* 0x4b8000000202a820 */ /* 0x000fe20000400000 */
[----:B------:R-:W4:Y:S04]  /*1c640*/  LDL.LU R39, [R1+0x214] ;  /* 0x0002140001277983 */ /* 0x000f280000300800 */
[----:B------:R-:W4:Y:S04]  /*1c650*/  LDL.LU R40, [R1+0x200] ;  /* 0x0002000001287983 */ /* 0x000f280000300800 */
[----:B------:R-:W4:Y:S01]  /*1c660*/  LDL.LU R41, [R1+0x204] ;  /* 0x0002040001297983 */ /* 0x000f220000300800 */
[----:B------:R0:W1:Y:S03]  /*1c670*/  MUFU.RCP R53, R2 ;  /* 0x0000000200357308 */ /* 0x0000660000001000 */
[----:B------:R-:W4:Y:S04]  /*1c680*/  LDL.LU R42, [R1+0x1f0] ;  /* 0x0001f000012a7983 */ /* 0x000f280000300800 */
[----:B------:R-:W4:Y:S04]  /*1c690*/  LDL.LU R43, [R1+0x1f4] ;  /* 0x0001f400012b7983 */ /* 0x000f280000300800 */
[----:B------:R-:W4:Y:S04]  /*1c6a0*/  LDL.LU R44, [R1+0x1e0] ;  /* 0x0001e000012c7983 */ /* 0x000f280000300800 */
[----:B------:R-:W4:Y:S04]  /*1c6b0*/  LDL.LU R45, [R1+0x1e4] ;  /* 0x0001e400012d7983 */ /* 0x000f280000300800 */
[----:B0-----:R-:W4:Y:S01]  /*1c6c0*/  LDL.LU R2, [R1+0x688] ;  /* 0x0006880001027983 */ /* 0x001f220000300800 */
[----:B--2---:R-:W-:-:S02]  /*1c6d0*/  @P1 FMUL R51, R51, 0.25 ;  /* 0x3e80000033331820 */ /* 0x004fc40000400000 */
[----:B---3--:R-:W-:Y:S02]  /*1c6e0*/  @P1 FMUL R50, R50, 0.25 ;  /* 0x3e80000032321820 */ /* 0x008fe40000400000 */
[----:B----4-:R-:W-:Y:S02]  /*1c6f0*/  @P1 FMUL R49, R49, 0.25 ;  /* 0x3e80000031311820 */ /* 0x010fe40000400000 */
[----:B------:R-:W-:Y:S02]  /*1c700*/  @P1 FMUL R47, R47, 0.25 ;  /* 0x3e8000002f2f1820 */ /* 0x000fe40000400000 */
[----:B------:R-:W-:Y:S02]  /*1c710*/  @P1 FMUL R46, R46, 0.25 ;  /* 0x3e8000002e2e1820 */ /* 0x000fe40000400000 */
[----:B------:R-:W-:-:S04]  /*1c720*/  @P1 FMUL R3, R3, 0.25 ;  /* 0x3e80000003031820 */ /* 0x000fc80000400000 */
[----:B------:R-:W-:Y:S02]  /*1c730*/  @!P2 FMUL R3, R3, 16777216 ;  /* 0x4b8000000303a820 */ /* 0x000fe40000400000 */
[----:B------:R-:W-:Y:S02]  /*1c740*/  @P1 FMUL R36, R36, 0.25 ;  /* 0x3e80000024241820 */ /* 0x000fe40000400000 */
[----:B-1----:R-:W-:Y:S02]  /*1c750*/  FMUL R117, R53, R3 ;  /* 0x0000000335757220 */ /* 0x002fe40000400000 */
        /* <DEDUP_REMOVED lines=9> */
[C---:B------:R-:W-:Y:S01]  /*1c7f0*/  FMUL R3, R2.reuse, 8388608 ;  /* 0x4b00000002037820 */ /* 0x040fe20000400000 */
[----:B------:R-:W-:Y:S01]  /*1c800*/  FSETP.GEU.AND P1, PT, R2, 1.175494350822287508e-38, PT ;  /* 0x008000000200780b */ /* 0x000fe20003f2e000 */
[----:B------:R-:W-:-:S03]  /*1c810*/  @!P2 FMUL R36, R36, 16777216 ;  /* 0x4b8000002424a820 */ /* 0x000fc60000400000 */
[----:B------:R-:W-:Y:S01]  /*1c820*/  FSEL R3, R3, R2, !P1 ;  /* 0x0000000203037208 */ /* 0x000fe20004800000 */
[----:B------:R-:W-:-:S03]  /*1c830*/  FMUL R118, R53, R36 ;  /* 0x0000002435767220 */ /* 0x000fc60000400000 */
[----:B------:R-:W-:Y:S01]  /*1c840*/  IADD3 R36, R3, -0x3f3504f3, RZ ;  /* 0xc0cafb0d03247810 */ /* 0x000fe20007ffe0ff */
[----:B------:R-:W-:-:S03]  /*1c850*/  @!P2 FMUL R38, R38, 16777216 ;  /* 0x4b8000002626a820 */ /* 0x000fc60000400000 */
[----:B------:R-:W-:Y:S01]  /*1c860*/  LOP3.LUT R36, R36, 0xff800000, RZ, 0xc0, !PT ;  /* 0xff80000024247812 */ /* 0x000fe200078ec0ff */
[----:B------:R-:W-:-:S03]  /*1c870*/  FMUL R120, R53, R38 ;  /* 0x0000002635787220 */ /* 0x000fc60000400000 */
[----:B------:R0:W1:Y:S01]  /*1c880*/  I2F R38, R36 ;  /* 0x0000002400267306 */ /* 0x0000620000201400 */
[----:B------:R-:W-:-:S04]  /*1c890*/  @!P2 FMUL R37, R37, 16777216 ;  /* 0x4b8000002525a820 */ /* 0x000fc80000400000 */
[----:B------:R-:W-:Y:S01]  /*1c8a0*/  FMUL R119, R53, R37 ;  /* 0x0000002535777220 */ /* 0x000fe20000400000 */
        /* <DEDUP_REMOVED lines=12> */
[----:B------:R-:W-:Y:S01]  /*1c970*/  FFMA.FTZ R38, R36, R38, -0.72134751081466674805 ;  /* 0xbf38aa3b24267423 */ /* 0x000fe20000010026 */
[----:B------:R-:W-:-:S03]  /*1c980*/  ISETP.GE.U32.AND P1, PT, R3, 0x7f800000, PT ;  /* 0x7f8000000300780c */ /* 0x000fc60003f26070 */
[C---:B------:R-:W-:Y:S02]  /*1c990*/  FMUL R38, R36.reuse, R38 ;  /* 0x0000002624267220 */ /* 0x040fe40000400000 */
[----:B------:R-:W-:Y:S02]  /*1c9a0*/  @!P2 FMUL R45, R45, 16777216 ;  /* 0x4b8000002d2da820 */ /* 0x000fe40000400000 */
[----:B------:R-:W-:Y:S02]  /*1c9b0*/  FMUL R38, R36, R38 ;  /* 0x0000002624267220 */ /* 0x000fe40000400000 */
[----:B------:R-:W-:Y:S02]  /*1c9c0*/  @!P2 FMUL R44, R44, 16777216 ;  /* 0x4b8000002c2ca820 */ /* 0x000fe40000400000 */
[----:B------:R-:W-:Y:S02]  /*1c9d0*/  FMUL R45, R53, R45 ;  /* 0x0000002d352d7220 */ /* 0x000fe40000400000 */
[----:B------:R-:W-:-:S02]  /*1c9e0*/  FFMA.FTZ R36, R36, 1.4426950216293334961, R38 ;  /* 0x3fb8aa3b24247823 */ /* 0x000fc40000010026 */
[----:B------:R-:W-:Y:S01]  /*1c9f0*/  FMUL R44, R53, R44 ;  /* 0x0000002c352c7220 */ /* 0x000fe20000400000 */
[----:B------:R-:W-:Y:S01]  /*1ca00*/  STL [R1+0x4], R45 ;  /* 0x0000042d01007387 */ /* 0x000fe20000100800 */
[----:B------:R-:W-:Y:S01]  /*1ca10*/  FADD R36, R37, R36 ;  /* 0x0000002425247221 */ /* 0x000fe20000000000 */
[----:B------:R-:W-:Y:S01]  /*1ca20*/  @P1 MOV R37, 0x7f800000 ;  /* 0x7f80000000251802 */ /* 0x000fe20000000f00 */
[----:B------:R-:W-:Y:S01]  /*1ca30*/  @!P2 FMUL R39, R39, 16777216 ;  /* 0x4b8000002727a820 */ /* 0x000fe20000400000 */
[----:B------:R0:W-:Y:S01]  /*1ca40*/  STL [R1], R44 ;  /* 0x0000002c01007387 */ /* 0x0001e20000100800 */
[----:B------:R-:W-:Y:S02]  /*1ca50*/  @!P2 FMUL R43, R43, 16777216 ;  /* 0x4b8000002b2ba820 */ /* 0x000fe40000400000 */
[----:B------:R-:W-:Y:S01]  /*1ca60*/  @!P2 FMUL R42, R42, 16777216 ;  /* 0x4b8000002a2aa820 */ /* 0x000fe20000400000 */
[----:B------:R-:W2:Y:S01]  /*1ca70*/  LDL.LU R65, [R1+0x2a8] ;  /* 0x0002a80001417983 */ /* 0x000ea20000300800 */
[----:B------:R-:W-:-:S02]  /*1ca80*/  @!P2 FMUL R41, R41, 16777216 ;  /* 0x4b8000002929a820 */ /* 0x000fc40000400000 */
[----:B------:R-:W-:Y:S01]  /*1ca90*/  @!P2 FMUL R40, R40, 16777216 ;  /* 0x4b8000002828a820 */ /* 0x000fe20000400000 */
[----:B------:R-:W3:Y:S01]  /*1caa0*/  LDL.LU R67, [R1+0x2ac] ;  /* 0x0002ac0001437983 */ /* 0x000ee20000300800 */
[----:B------:R-:W-:Y:S02]  /*1cab0*/  @!P2 FMUL R46, R46, 16777216 ;  /* 0x4b8000002e2ea820 */ /* 0x000fe40000400000 */
[----:B------:R-:W-:Y:S01]  /*1cac0*/  @!P2 FMUL R47, R47, 16777216 ;  /* 0x4b8000002f2fa820 */ /* 0x000fe20000400000 */
[----:B------:R-:W4:Y:S01]  /*1cad0*/  LDL.LU R66, [R1+0x298] ;  /* 0x0002980001427983 */ /* 0x000f220000300800 */
[----:B------:R-:W-:Y:S02]  /*1cae0*/  @!P2 FMUL R49, R49, 16777216 ;  /* 0x4b8000003131a820 */ /* 0x000fe40000400000 */
[----:B------:R-:W-:Y:S02]  /*1caf0*/  @!P2 FMUL R50, R50, 16777216 ;  /* 0x4b8000003232a820 */ /* 0x000fe40000400000 */
[----:B------:R-:W-:Y:S01]  /*1cb00*/  @!P2 FMUL R51, R51, 16777216 ;  /* 0x4b8000003333a820 */ /* 0x000fe20000400000 */
[----:B------:R-:W-:Y:S01]  /*1cb10*/  FSETP.NEU.AND P2, PT, R68, RZ, PT ;  /* 0x000000ff4400720b */ /* 0x000fe20003f4d000 */
[----:B------:R-:W-:Y:S01]  /*1cb20*/  @P1 FFMA.FTZ R36, R3, R37, +INF ;  /* 0x7f80000003241423 */ /* 0x000fe20000010025 */
[----:B------:R-:W4:Y:S01]  /*1cb30*/  LDL.LU R68, [R1+0x29c] ;  /* 0x00029c0001447983 */ /* 0x000f220000300800 */
[----:B------:R-:W-:-:S03]  /*1cb40*/  FMUL R121, R53, R39 ;  /* 0x0000002735797220 */ /* 0x000fc60000400000 */
        /* <DEDUP_REMOVED lines=10> */
[----:B------:R-:W4:Y:S04]  /*1cbf0*/  LDL.LU R42, [R1+0x26c] ;  /* 0x00026c00012a7983 */ /* 0x000f280000300800 */
[----:B------:R-:W4:Y:S04]  /*1cc00*/  LDL.LU R43, [R1+0x258] ;  /* 0x00025800012b7983 */ /* 0x000f280000300800 */
[----:B0-----:R-:W4:Y:S04]  /*1cc10*/  LDL.LU R44, [R1+0x25c] ;  /* 0x00025c00012c7983 */ /* 0x001f280000300800 */
[----:B------:R-:W4:Y:S04]  /*1cc20*/  LDL.LU R45, [R1+0x248] ;  /* 0x00024800012d7983 */ /* 0x000f280000300800 */
[----:B------:R-:W4:Y:S01]  /*1cc30*/  LDL.LU R46, [R1+0x24c] ;  /* 0x00024c00012e7983 */ /* 0x000f220000300800 */
[----:B------:R-:W-:-:S02]  /*1cc40*/  FMUL R115, R53, R47 ;  /* 0x0000002f35737220 */ /* 0x000fc40000400000 */
[----:B------:R-:W-:Y:S02]  /*1cc50*/  IMAD.MOV.U32 R47, RZ, RZ, R7 ;  /* 0x000000ffff2f7224 */ /* 0x000fe400078e0007 */
[----:B------:R-:W4:Y:S01]  /*1cc60*/  LDL.LU R7, [R1+0x68c] ;  /* 0x00068c0001077983 */ /* 0x000f220000300800 */
[----:B------:R-:W-:Y:S02]  /*1cc70*/  LOP3.LUT R0, R0, 0xffffffef, RZ, 0xc0, !PT ;  /* 0xffffffef00007812 */ /* 0x000fe400078ec0ff */
[----:B------:R-:W-:Y:S02]  /*1cc80*/  FSETP.GT.AND P1, PT, |R2|, 8.50705917302346158658e+37, PT ;  /* 0x7e8000000200780b */ /* 0x000fe40003f24200 */
[----:B------:R-:W-:Y:S02]  /*1cc90*/  @P2 LOP3.LUT R0, R0, 0x10, RZ, 0xfc, !PT ;  /* 0x0000001000002812 */ /* 0x000fe400078efcff */
[----:B------:R-:W-:-:S09]  /*1cca0*/  FSETP.GEU.AND P2, PT, |R2|, 1.175494350822287508e-38, PT ;  /* 0x008000000200780b */ /* 0x000fd20003f4e200 */
[----:B------:R-:W-:-:S04]  /*1ccb0*/  @P1 FMUL R2, R2, 0.25 ;  /* 0x3e80000002021820 */ /* 0x000fc80000400000 */
[----:B------:R-:W-:-:S06]  /*1ccc0*/  @!P2 FMUL R2, R2, 16777216 ;  /* 0x4b8000000202a820 */ /* 0x000fcc0000400000 */
[----:B------:R-:W0:Y:S01]  /*1ccd0*/  MUFU.RCP R2, R2 ;  /* 0x0000000200027308 */ /* 0x000e220000001000 */
[----:B------:R-:W-:Y:S02]  /*1cce0*/  @P1 FMUL R47, R47, 0.25 ;  /* 0x3e8000002f2f1820 */ /* 0x000fe40000400000 */
[----:B------:R-:W-:Y:S02]  /*1ccf0*/  @P1 FMUL R6, R6, 0.25 ;  /* 0x3e80000006061820 */ /* 0x000fe40000400000 */
[----:B------:R-:W-:Y:S02]  /*1cd00*/  @!P2 FMUL R47, R47, 16777216 ;  /* 0x4b8000002f2fa820 */ /* 0x000fe40000400000 */
[----:B------:R-:W-:Y:S02]  /*1cd10*/  @!P2 FMUL R6, R6, 16777216 ;  /* 0x4b8000000606a820 */ /* 0x000fe40000400000 */
[C---:B0-----:R-:W-:Y:S02]  /*1cd20*/  FMUL R110, R2.reuse, R47 ;  /* 0x0000002f026e7220 */ /* 0x041fe40000400000 */
[----:B------:R-:W-:-:S02]  /*1cd30*/  FMUL R109, R2, R6 ;  /* 0x00000006026d7220 */ /* 0x000fc40000400000 */
[C---:B------:R-:W-:Y:S02]  /*1cd40*/  FMUL R114, R53.reuse, R49 ;  /* 0x0000003135727220 */ /* 0x040fe40000400000 */
[----:B------:R-:W-:Y:S02]  /*1cd50*/  FMUL R113, R53, R50 ;  /* 0x0000003235717220 */ /* 0x000fe40000400000 */
[----:B--2---:R-:W-:Y:S02]  /*1cd60*/  @P1 FMUL R65, R65, 0.25 ;  /* 0x3e80000041411820 */ /* 0x004fe40000400000 */
[----:B---3--:R-:W-:Y:S02]  /*1cd70*/  @P1 FMUL R67, R67, 0.25 ;  /* 0x3e80000043431820 */ /* 0x008fe40000400000 */
[----:B----4-:R-:W-:Y:S02]  /*1cd80*/  @P1 FMUL R66, R66, 0.25 ;  /* 0x3e80000042421820 */ /* 0x010fe40000400000 */
[----:B------:R-:W-:-:S02]  /*1cd90*/  @!P2 FMUL R67, R67, 16777216 ;  /* 0x4b8000004343a820 */ /* 0x000fc40000400000 */
[----:B------:R-:W-:Y:S02]  /*1cda0*/  @!P2 FMUL R66, R66, 16777216 ;  /* 0x4b8000004242a820 */ /* 0x000fe40000400000 */
        /* <DEDUP_REMOVED lines=12> */
[----:B------:R-:W-:Y:S02]  /*1ce70*/  @!P2 FMUL R46, R46, 16777216 ;  /* 0x4b8000002e2ea820 */ /* 0x000fe40000400000 */
[----:B------:R-:W-:Y:S02]  /*1ce80*/  @!P2 FMUL R44, R44, 16777216 ;  /* 0x4b8000002c2ca820 */ /* 0x000fe40000400000 */
[----:B------:R-:W-:Y:S02]  /*1ce90*/  @!P2 FMUL R43, R43, 16777216 ;  /* 0x4b8000002b2ba820 */ /* 0x000fe40000400000 */
[----:B------:R-:W-:Y:S02]  /*1cea0*/  @!P2 FMUL R42, R42, 16777216 ;  /* 0x4b8000002a2aa820 */ /* 0x000fe40000400000 */
[----:B------:R-:W-:-:S02]  /*1ceb0*/  @!P2 FMUL R41, R41, 16777216 ;  /* 0x4b8000002929a820 */ /* 0x000fc40000400000 */
[----:B------:R-:W-:Y:S02]  /*1cec0*/  @!P2 FMUL R40, R40, 16777216 ;  /* 0x4b8000002828a820 */ /* 0x000fe40000400000 */
[----:B------:R-:W-:Y:S02]  /*1ced0*/  @!P2 FMUL R39, R39, 16777216 ;  /* 0x4b8000002727a820 */ /* 0x000fe40000400000 */
[----:B------:R-:W-:Y:S02]  /*1cee0*/  @!P2 FMUL R38, R38, 16777216 ;  /* 0x4b8000002626a820 */ /* 0x000fe40000400000 */
[----:B------:R-:W-:Y:S02]  /*1cef0*/  @!P2 FMUL R37, R37, 16777216 ;  /* 0x4b8000002525a820 */ /* 0x000fe40000400000 */
[----:B------:R-:W-:Y:S02]  /*1cf00*/  @!P2 FMUL R68, R68, 16777216 ;  /* 0x4b8000004444a820 */ /* 0x000fe40000400000 */
[----:B------:R-:W-:-:S02]  /*1cf10*/  @!P2 FMUL R65, R65, 16777216 ;  /* 0x4b8000004141a820 */ /* 0x000fc40000400000 */
[C---:B------:R-:W-:Y:S02]  /*1cf20*/  FMUL R108, R2.reuse, R46 ;  /* 0x0000002e026c7220 */ /* 0x040fe40000400000 */
[C---:B------:R-:W-:Y:S02]  /*1cf30*/  FMUL R106, R2.reuse, R45 ;  /* 0x0000002d026a7220 */ /* 0x040fe40000400000 */
[C---:B------:R-:W-:Y:S02]  /*1cf40*/  FMUL R98, R2.reuse, R44 ;  /* 0x0000002c02627220 */ /* 0x040fe40000400000 */
[C---:B------:R-:W-:Y:S02]  /*1cf50*/  FMUL R66, R2.reuse, R66 ;  /* 0x0000004202427220 */ /* 0x040fe40000400000 */
[C---:B------:R-:W-:Y:S01]  /*1cf60*/  FMUL R67, R2.reuse, R67 ;  /* 0x0000004302437220 */ /* 0x040fe20000400000 */
[----:B------:R-:W-:Y:S01]  /*1cf70*/  FSETP.GEU.AND P1, PT, R7, 1.175494350822287508e-38, PT ;  /* 0x008000000700780b */ /* 0x000fe20003f2e000 */
[C---:B------:R-:W-:Y:S01]  /*1cf80*/  FMUL R89, R2.reuse, R43 ;  /* 0x0000002b02597220 */ /* 0x040fe20000400000 */
[----:B------:R-:W2:Y:S01]  /*1cf90*/  LDL.LU R45, [R1+0x2a0] ;  /* 0x0002a000012d7983 */ /* 0x000ea20000300800 */
[----:B------:R-:W-:-:S02]  /*1cfa0*/  FMUL R88, R2, R42 ;  /* 0x0000002a02587220 */ /* 0x000fc40000400000 */
[C---:B------:R-:W-:Y:S01]  /*1cfb0*/  FMUL R87, R2.reuse, R41 ;  /* 0x0000002902577220 */ /* 0x040fe20000400000 */
[----:B------:R-:W3:Y:S01]  /*1cfc0*/  LDL.LU R44, [R1+0x2a4] ;  /* 0x0002a400012c7983 */ /* 0x000ee20000300800 */
[C---:B------:R-:W-:Y:S02]  /*1cfd0*/  FMUL R86, R2.reuse, R40 ;  /* 0x0000002802567220 */ /* 0x040fe40000400000 */
[C---:B------:R-:W-:Y:S02]  /*1cfe0*/  FMUL R85, R2.reuse, R39 ;  /* 0x0000002702557220 */ /* 0x040fe40000400000 */
[C---:B------:R-:W-:Y:S02]  /*1cff0*/  FMUL R84, R2.reuse, R38 ;  /* 0x0000002602547220 */ /* 0x040fe40000400000 */
[C---:B------:R-:W-:Y:S02]  /*1d000*/  FMUL R83, R2.reuse, R37 ;  /* 0x0000002502537220 */ /* 0x040fe40000400000 */
[----:B------:R-:W-:-:S02]  /*1d010*/  FMUL R68, R2, R68 ;  /* 0x0000004402447220 */ /* 0x000fc40000400000 */
[----:B------:R-:W-:Y:S02]  /*1d020*/  FMUL R65, R2, R65 ;  /* 0x0000004102417220 */ /* 0x000fe40000400000 */
[----:B------:R-:W-:-:S05]  /*1d030*/  FMUL R2, R7, 8388608 ;  /* 0x4b00000007027820 */ /* 0x000fca0000400000 */
[----:B------:R-:W-:-:S04]  /*1d040*/  FSEL R2, R2, R7, !P1 ;  /* 0x0000000702027208 */ /* 0x000fc80004800000 */
[----:B------:R-:W-:-:S04]  /*1d050*/  IADD3 R6, R2, -0x3f3504f3, RZ ;  /* 0xc0cafb0d02067810 */ /* 0x000fc80007ffe0ff */
[----:B------:R-:W-:-:S04]  /*1d060*/  LOP3.LUT R6, R6, 0xff800000, RZ, 0xc0, !PT ;  /* 0xff80000006067812 */ /* 0x000fc800078ec0ff */
[----:B------:R0:W1:Y:S01]  /*1d070*/  I2F R38, R6 ;  /* 0x0000000600267306 */ /* 0x0000620000201400 */
[----:B------:R-:W-:Y:S02]  /*1d080*/  FSEL R37, RZ, -23, P1 ;  /* 0xc1b80000ff257808 */ /* 0x000fe40000800000 */
[----:B0-----:R-:W-:-:S05]  /*1d090*/  IADD3 R6, R2, -R6, RZ ;  /* 0x8000000602067210 */ /* 0x001fca0007ffe0ff */
        /* <DEDUP_REMOVED lines=12> */
[----:B------:R-:W-:-:S04]  /*1d160*/  FMUL R38, R6, R38 ;  /* 0x0000002606267220 */ /* 0x000fc80000400000 */
[----:B------:R-:W-:-:S04]  /*1d170*/  FMUL R38, R6, R38 ;  /* 0x0000002606267220 */ /* 0x000fc80000400000 */
[----:B------:R-:W-:Y:S02]  /*1d180*/  FFMA.FTZ R6, R6, 1.4426950216293334961, R38 ;  /* 0x3fb8aa3b06067823 */ /* 0x000fe40000010026 */
[----:B------:R-:W4:Y:S02]  /*1d190*/  LDL.LU R38, [R1+0x290] ;  /* 0x0002900001267983 */ /* 0x000f240000300800 */
[----:B------:R-:W-:Y:S02]  /*1d1a0*/  FADD R6, R37, R6 ;  /* 0x0000000625067221 */ /* 0x000fe40000000000 */
[----:B------:R-:W-:Y:S01]  /*1d1b0*/  @P1 IMAD.MOV.U32 R37, RZ, RZ, 0x7f800000 ;  /* 0x7f800000ff251424 */ /* 0x000fe200078e00ff */
[----:B------:R-:W4:Y:S03]  /*1d1c0*/  LDL.LU R39, [R1+0x294] ;  /* 0x0002940001277983 */ /* 0x000f260000300800 */
[----:B------:R-:W-:Y:S01]  /*1d1d0*/  @P1 FFMA.FTZ R6, R2, R37, +INF ;  /* 0x7f80000002061423 */ /* 0x000fe20000010025 */
        /* <DEDUP_REMOVED lines=9> */
[----:B------:R-:W4:Y:S04]  /*1d270*/  LDL.LU R50, [R1+0x240] ;  /* 0x0002400001327983 */ /* 0x000f280000300800 */
[----:B------:R-:W4:Y:S04]  /*1d280*/  LDL.LU R63, [R1+0x244] ;  /* 0x00024400013f7983 */ /* 0x000f280000300800 */
[----:B------:R-:W4:Y:S01]  /*1d290*/  LDL.LU R52, [R1+0x690] ;  /* 0x0006900001347983 */ /* 0x000f220000300800 */
[----:B------:R-:W-:-:S03]  /*1d2a0*/  FMUL R112, R53, R51 ;  /* 0x0000003335707220 */ /* 0x000fc60000400000 */
[----:B------:R-:W4:Y:S04]  /*1d2b0*/  LDL.LU R56, [R1+0x1c8] ;  /* 0x0001c80001387983 */ /* 0x000f280000300800 */
[----:B------:R-:W4:Y:S04]  /*1d2c0*/  LDL.LU R51, [R1+0x1cc] ;  /* 0x0001cc0001337983 */ /* 0x000f280000300800 */
[----:B------:R-:W4:Y:S01]  /*1d2d0*/  LDL.LU R58, [R1+0x694] ;  /* 0x00069400013a7983 */ /* 0x000f220000300800 */
[----:B------:R-:W-:Y:S02]  /*1d2e0*/  LOP3.LUT R0, R0, 0xfffffff7, RZ, 0xc0, !PT ;  /* 0xfffffff700007812 */ /* 0x000fe400078ec0ff */
[----:B------:R-:W-:Y:S01]  /*1d2f0*/  FSETP.GT.AND P1, PT, |R7|, 8.50705917302346158658e+37, PT ;  /* 0x7e8000000700780b */ /* 0x000fe20003f24200 */
[----:B------:R-:W4:Y:S01]  /*1d300*/  LDL.LU R62, [R1+0x1c0] ;  /* 0x0001c000013e7983 */ /* 0x000f220000300800 */
[----:B------:R-:W-:-:S02]  /*1d310*/  @P2 LOP3.LUT R0, R0, 0x8, RZ, 0xfc, !PT ;  /* 0x0000000800002812 */ /* 0x000fc400078efcff */
[----:B------:R-:W-:-:S09]  /*1d320*/  FSETP.GEU.AND P2, PT, |R7|, 1.175494350822287508e-38, PT ;  /* 0x008000000700780b */ /* 0x000fd20003f4e200 */
[----:B------:R-:W-:-:S04]  /*1d330*/  @P1 FMUL R7, R7, 0.25 ;  /* 0x3e80000007071820 */ /* 0x000fc80000400000 */
[----:B------:R-:W-:-:S06]  /*1d340*/  @!P2 FMUL R7, R7, 16777216 ;  /* 0x4b8000000707a820 */ /* 0x000fcc0000400000 */
[----:B------:R-:W0:Y:S01]  /*1d350*/  MUFU.RCP R7, R7 ;  /* 0x0000000700077308 */ /* 0x000e220000001000 */
[----:B------:R-:W-:-:S04]  /*1d360*/  @P1 FMUL R4, R4, 0.25 ;  /* 0x3e80000004041820 */ /* 0x000fc80000400000 */
[----:B------:R-:W-:Y:S02]  /*1d370*/  @!P2 FMUL R4, R4, 16777216 ;  /* 0x4b8000000404a820 */ /* 0x000fe40000400000 */
[----:B------:R-:W-:-:S04]  /*1d380*/  @P1 FMUL R5, R5, 0.25 ;  /* 0x3e80000005051820 */ /* 0x000fc80000400000 */
[----:B------:R-:W-:Y:S02]  /*1d390*/  @!P2 FMUL R5, R5, 16777216 ;  /* 0x4b8000000505a820 */ /* 0x000fe40000400000 */
[C---:B0-----:R-:W-:Y:S02]  /*1d3a0*/  FMUL R53, R7.reuse, R4 ;  /* 0x0000000407357220 */ /* 0x041fe40000400000 */
[----:B------:R-:W-:Y:S01]  /*1d3b0*/  FMUL R64, R7, R5 ;  /* 0x0000000507407220 */ /* 0x000fe20000400000 */
[----:B------:R-:W-:Y:S01]  /*1d3c0*/  LOP3.LUT R0, R0, 0xfffffffb, RZ, 0xc0, !PT ;  /* 0xfffffffb00007812 */ /* 0x000fe200078ec0ff */
[----:B--2---:R-:W-:Y:S02]  /*1d3d0*/  @P1 FMUL R45, R45, 0.25 ;  /* 0x3e8000002d2d1820 */ /* 0x004fe40000400000 */
[----:B---3--:R-:W-:Y:S02]  /*1d3e0*/  @P1 FMUL R44, R44, 0.25 ;  /* 0x3e8000002c2c1820 */ /* 0x008fe40000400000 */
[----:B------:R-:W-:-:S02]  /*1d3f0*/  @!P2 FMUL R45, R45, 16777216 ;  /* 0x4b8000002d2da820 */ /* 0x000fc40000400000 */
[----:B------:R-:W-:Y:S02]  /*1d400*/  @!P2 FMUL R44, R44, 16777216 ;  /* 0x4b8000002c2ca820 */ /* 0x000fe40000400000 */
[C---:B------:R-:W-:Y:S02]  /*1d410*/  FMUL R45, R7.reuse, R45 ;  /* 0x0000002d072d7220 */ /* 0x040fe40000400000 */
[----:B------:R-:W-:Y:S02]  /*1d420*/  FMUL R44, R7, R44 ;  /* 0x0000002c072c7220 */ /* 0x000fe40000400000 */
[----:B----4-:R-:W-:Y:S02]  /*1d430*/  @P1 FMUL R38, R38, 0.25 ;  /* 0x3e80000026261820 */ /* 0x010fe40000400000 */
        /* <DEDUP_REMOVED lines=11> */
[C---:B------:R-:W-:Y:S01]  /*1d4f0*/  FMUL R4, R52.reuse, 8388608 ;  /* 0x4b00000034047820 */ /* 0x040fe20000400000 */
[----:B------:R-:W-:-:S04]  /*1d500*/  FSETP.GEU.AND P1, PT, R52, 1.175494350822287508e-38, PT ;  /* 0x008000003400780b */ /* 0x000fc80003f2e000 */
[----:B------:R-:W-:-:S04]  /*1d510*/  FSEL R4, R4, R52, !P1 ;  /* 0x0000003404047208 */ /* 0x000fc80004800000 */
[----:B------:R-:W-:Y:S01]  /*1d520*/  IADD3 R5, R4, -0x3f3504f3, RZ ;  /* 0xc0cafb0d04057810 */ /* 0x000fe20007ffe0ff */
[----:B------:R-:W-:-:S03]  /*1d530*/  @!P2 FMUL R63, R63, 16777216 ;  /* 0x4b8000003f3fa820 */ /* 0x000fc60000400000 */
[----:B------:R-:W-:Y:S01]  /*1d540*/  LOP3.LUT R5, R5, 0xff800000, RZ, 0xc0, !PT ;  /* 0xff80000005057812 */ /* 0x000fe200078ec0ff */
        /* <DEDUP_REMOVED lines=10> */
[----:B------:R-:W-:Y:S01]  /*1d5f0*/  @!P2 FMUL R38, R38, 16777216 ;  /* 0x4b8000002626a820 */ /* 0x000fe20000400000 */
[----:B------:R-:W-:Y:S02]  /*1d600*/  FSETP.NEU.AND P2, PT, R48, RZ, PT ;  /* 0x000000ff3000720b */ /* 0x000fe40003f4d000 */
[----:B------:R0:W1:Y:S01]  /*1d610*/  I2F R48, R5 ;  /* 0x0000000500307306 */ /* 0x0000620000201400 */
[----:B------:R-:W-:-:S02]  /*1d620*/  FMUL R63, R7, R63 ;  /* 0x0000003f073f7220 */ /* 0x000fc40000400000 */
[C---:B------:R-:W-:Y:S02]  /*1d630*/  FMUL R50, R7.reuse, R50 ;  /* 0x0000003207327220 */ /* 0x040fe40000400000 */
[C---:B------:R-:W-:Y:S02]  /*1d640*/  FMUL R49, R7.reuse, R49 ;  /* 0x0000003107317220 */ /* 0x040fe40000400000 */
[C---:B------:R-:W-:Y:S01]  /*1d650*/  FMUL R46, R7.reuse, R46 ;  /* 0x0000002e072e7220 */ /* 0x040fe20000400000 */
[----:B0-----:R-:W-:Y:S01]  /*1d660*/  IADD3 R5, R4, -R5, RZ ;  /* 0x8000000504057210 */ /* 0x001fe20007ffe0ff */
[C---:B------:R-:W-:Y:S02]  /*1d670*/  FMUL R47, R7.reuse, R47 ;  /* 0x0000002f072f7220 */ /* 0x040fe40000400000 */
[C---:B------:R-:W-:Y:S02]  /*1d680*/  FMUL R41, R7.reuse, R41 ;  /* 0x0000002907297220 */ /* 0x040fe40000400000 */
[----:B------:R-:W-:-:S02]  /*1d690*/  FMUL R40, R7, R40 ;  /* 0x0000002807287220 */ /* 0x000fc40000400000 */
[C---:B------:R-:W-:Y:S02]  /*1d6a0*/  FMUL R37, R7.reuse, R37 ;  /* 0x0000002507257220 */ /* 0x040fe40000400000 */
[C---:B------:R-:W-:Y:S02]  /*1d6b0*/  FMUL R42, R7.reuse, R42 ;  /* 0x0000002a072a7220 */ /* 0x040fe40000400000 */
[C---:B------:R-:W-:Y:S02]  /*1d6c0*/  FMUL R43, R7.reuse, R43 ;  /* 0x0000002b072b7220 */ /* 0x040fe40000400000 */
[C---:B------:R-:W-:Y:S02]  /*1d6d0*/  FMUL R39, R7.reuse, R39 ;  /* 0x0000002707277220 */ /* 0x040fe40000400000 */
[----:B------:R-:W-:Y:S01]  /*1d6e0*/  FMUL R38, R7, R38 ;  /* 0x0000002607267220 */ /* 0x000fe20000400000 */
[----:B------:R-:W-:Y:S01]  /*1d6f0*/  FSEL R7, RZ, -23, P1 ;  /* 0xc1b80000ff077808 */ /* 0x000fe20000800000 */
[----:B------:R-:W-:-:S04]  /*1d700*/  FADD R5, R5, -1 ;  /* 0xbf80000005057421 */ /* 0x000fc80000000000 */
        /* <DEDUP_REMOVED lines=8> */
[----:B------:R-:W-:Y:S01]  /*1d790*/  FFMA.FTZ R48, R5, R48, 0.48089820146560668945 ;  /* 0x3ef6384a05307423 */ /* 0x000fe20000010030 */
[----:B------:R-:W-:-:S03]  /*1d7a0*/  ISETP.GE.U32.AND P1, PT, R4, 0x7f800000, PT ;  /* 0x7f8000000400780c */ /* 0x000fc60003f26070 */
[----:B------:R-:W-:-:S04]  /*1d7b0*/  FFMA.FTZ R48, R5, R48, -0.72134751081466674805 ;  /* 0xbf38aa3b05307423 */ /* 0x000fc80000010030 */
[----:B------:R-:W-:-:S04]  /*1d7c0*/  FMUL R48, R5, R48 ;  /* 0x0000003005307220 */ /* 0x000fc80000400000 */
[----:B------:R-:W-:-:S04]  /*1d7d0*/  FMUL R48, R5, R48 ;  /* 0x0000003005307220 */ /* 0x000fc80000400000 */
[----:B------:R-:W-:Y:S02]  /*1d7e0*/  FFMA.FTZ R48, R5, 1.4426950216293334961, R48 ;  /* 0x3fb8aa3b05307823 */ /* 0x000fe40000010030 */
[----:B------:R-:W-:Y:S02]  /*1d7f0*/  @P1 IMAD.MOV.U32 R5, RZ, RZ, 0x7f800000 ;  /* 0x7f800000ff051424 */ /* 0x000fe400078e00ff */
[----:B------:R-:W-:Y:S02]  /*1d800*/  FADD R7, R7, R48 ;  /* 0x0000003007077221 */ /* 0x000fe40000000000 */
[----:B------:R-:W-:Y:S01]  /*1d810*/  @P1 FFMA.FTZ R7, R4, R5, +INF ;  /* 0x7f80000004071423 */ /* 0x000fe20000010005 */
[----:B------:R-:W-:Y:S02]  /*1d820*/  FSETP.GT.AND P1, PT, |R52|, 8.50705917302346158658e+37, PT ;  /* 0x7e8000003400780b */ /* 0x000fe40003f24200 */
[----:B------:R-:W-:Y:S02]  /*1d830*/  @P2 LOP3.LUT R0, R0, 0x4, RZ, 0xfc, !PT ;  /* 0x0000000400002812 */ /* 0x000fe400078efcff */
[----:B------:R-:W-:Y:S01]  /*1d840*/  FSETP.GEU.AND P2, PT, |R52|, 1.175494350822287508e-38, PT ;  /* 0x008000003400780b */ /* 0x000fe20003f4e200 */
[----:B------:R-:W-:-:S02]  /*1d850*/  IMAD.MOV.U32 R48, RZ, RZ, R35 ;  /* 0x000000ffff307224 */ /* 0x000fc400078e0023 */
[----:B------:R-:W-:-:S06]  /*1d860*/  IMAD.MOV.U32 R35, RZ, RZ, R31 ;  /* 0x000000ffff237224 */ /* 0x000fcc00078e001f */
[----:B------:R-:W-:Y:S02]  /*1d870*/  @P1 FMUL R52, R52, 0.25 ;  /* 0x3e80000034341820 */ /* 0x000fe40000400000 */
[----:B------:R-:W-:Y:S02]  /*1d880*/  IMAD.MOV.U32 R31, RZ, RZ, R23 ;  /* 0x000000ffff1f7224 */ /* 0x000fe400078e0017 */
[----:B------:R-:W-:Y:S01]  /*1d890*/  @!P2 FMUL R52, R52, 16777216 ;  /* 0x4b8000003434a820 */ /* 0x000fe20000400000 */
[----:B------:R-:W-:-:S03]  /*1d8a0*/  MOV R23, R10 ;  /* 0x0000000a00177202 */ /* 0x000fc60000000f00 */
[----:B------:R-:W0:Y:S01]  /*1d8b0*/  MUFU.RCP R10, R52 ;  /* 0x00000034000a7308 */ /* 0x000e220000001000 */
[----:B------:R-:W-:Y:S01]  /*1d8c0*/  MOV R5, R34 ;  /* 0x0000002200057202 */ /* 0x000fe20000000f00 */
[----:B------:R-:W-:Y:S01]  /*1d8d0*/  @P1 FMUL R19, R19, 0.25 ;  /* 0x3e80000013131820 */ /* 0x000fe20000400000 */
[----:B------:R-:W-:-:S03]  /*1d8e0*/  MOV R57, R30 ;  /* 0x0000001e00397202 */ /* 0x000fc60000000f00 */
[----:B------:R-:W-:Y:S01]  /*1d8f0*/  @P1 FMUL R5, R5, 0.25 ;  /* 0x3e80000005051820 */ /* 0x000fe20000400000 */
[----:B------:R-:W-:Y:S01]  /*1d900*/  MOV R59, R26 ;  /* 0x0000001a003b7202 */ /* 0x000fe20000000f00 */
[----:B------:R-:W-:Y:S01]  /*1d910*/  @!P2 FMUL R19, R19, 16777216 ;  /* 0x4b8000001313a820 */ /* 0x000fe20000400000 */
[----:B------:R-:W-:Y:S01]  /*1d920*/  MOV R60, R22 ;  /* 0x00000016003c7202 */ /* 0x000fe20000000f00 */
[----:B------:R-:W-:Y:S02]  /*1d930*/  IMAD.MOV.U32 R34, RZ, RZ, R27 ;  /* 0x000000ffff227224 */ /* 0x000fe400078e001b */
[----:B------:R-:W-:Y:S02]  /*1d940*/  @!P2 FMUL R5, R5, 16777216 ;  /* 0x4b8000000505a820 */ /* 0x000fe40000400000 */
[----:B------:R-:W-:Y:S02]  /*1d950*/  @P1 FMUL R11, R11, 0.25 ;  /* 0x3e8000000b0b1820 */ /* 0x000fe40000400000 */
[----:B0-----:R-:W-:-:S02]  /*1d960*/  FMUL R26, R10, R19 ;  /* 0x000000130a1a7220 */ /* 0x001fc40000400000 */
        /* <DEDUP_REMOVED lines=13> */
[----:B------:R-:W-:Y:S01]  /*1da40*/  FMUL R19, R10, R5 ;  /* 0x000000050a137220 */ /* 0x000fe20000400000 */
[C---:B------:R-:W-:Y:S01]  /*1da50*/  FSETP.GEU.AND P1, PT, R58.reuse, 1.175494350822287508e-38, PT ;  /* 0x008000003a00780b */ /* 0x040fe20003f2e000 */
[----:B------:R-:W-:Y:S02]  /*1da60*/  FMUL R5, R58, 8388608 ;  /* 0x4b0000003a057820 */ /* 0x000fe40000400000 */
        /* <DEDUP_REMOVED lines=15> */
[----:B------:R-:W-:-:S04]  /*1db60*/  FSEL R3, R5, R58, !P1 ;  /* 0x0000003a05037208 */ /* 0x000fc80004800000 */
[----:B------:R-:W-:Y:S01]  /*1db70*/  IADD3 R5, R3, -0x3f3504f3, RZ ;  /* 0xc0cafb0d03057810 */ /* 0x000fe20007ffe0ff */
[----:B------:R-:W-:-:S03]  /*1db80*/  FMUL R27, R10, R11 ;  /* 0x0000000b0a1b7220 */ /* 0x000fc60000400000 */
[----:B------:R-:W-:-:S04]  /*1db90*/  LOP3.LUT R5, R5, 0xff800000, RZ, 0xc0, !PT ;  /* 0xff80000005057812 */ /* 0x000fc800078ec0ff */
[----:B------:R0:W1:Y:S01]  /*1dba0*/  I2F R11, R5 ;  /* 0x00000005000b7306 */ /* 0x0000620000201400 */
[C---:B------:R-:W-:Y:S02]  /*1dbb0*/  FMUL R30, R10.reuse, R15 ;  /* 0x0000000f0a1e7220 */ /* 0x040fe40000400000 */
[C---:B------:R-:W-:Y:S02]  /*1dbc0*/  FMUL R52, R10.reuse, R14 ;  /* 0x0000000e0a347220 */ /* 0x040fe40000400000 */
[C---:B------:R-:W-:Y:S02]  /*1dbd0*/  FMUL R22, R10.reuse, R18 ;  /* 0x000000120a167220 */ /* 0x040fe40000400000 */
[C---:B------:R-:W-:Y:S02]  /*1dbe0*/  FMUL R23, R10.reuse, R23 ;  /* 0x000000170a177220 */ /* 0x040fe40000400000 */
[----:B0-----:R-:W-:Y:S02]  /*1dbf0*/  IMAD.IADD R5, R3, 0x1, -R5 ;  /* 0x0000000103057824 */ /* 0x001fe400078e0a05 */
[----:B------:R-:W-:-:S02]  /*1dc00*/  FMUL R31, R10, R31 ;  /* 0x0000001f0a1f7220 */ /* 0x000fc40000400000 */
[C---:B------:R-:W-:Y:S02]  /*1dc10*/  FMUL R15, R10.reuse, R60 ;  /* 0x0000003c0a0f7220 */ /* 0x040fe40000400000 */
[C---:B------:R-:W-:Y:S02]  /*1dc20*/  FMUL R34, R10.reuse, R34 ;  /* 0x000000220a227220 */ /* 0x040fe40000400000 */
[C---:B------:R-:W-:Y:S02]  /*1dc30*/  FMUL R14, R10.reuse, R59 ;  /* 0x0000003b0a0e7220 */ /* 0x040fe40000400000 */
[C---:B------:R-:W-:Y:S02]  /*1dc40*/  FMUL R35, R10.reuse, R35 ;  /* 0x000000230a237220 */ /* 0x040fe40000400000 */
[C---:B------:R-:W-:Y:S02]  /*1dc50*/  FMUL R18, R10.reuse, R57 ;  /* 0x000000390a127220 */ /* 0x040fe40000400000 */
[----:B------:R-:W-:-:S02]  /*1dc60*/  FMUL R48, R10, R48 ;  /* 0x000000300a307220 */ /* 0x000fc40000400000 */
        /* <DEDUP_REMOVED lines=17> */
[----:B------:R-:W-:Y:S01]  /*1dd80*/  FFMA.FTZ R11, R5, 1.4426950216293334961, R11 ;  /* 0x3fb8aa3b050b7823 */ /* 0x000fe2000001000b */
[----:B------:R-:W-:-:S03]  /*1dd90*/  @P1 MOV R5, 0x7f800000 ;  /* 0x7f80000000051802 */ /* 0x000fc60000000f00 */
[----:B------:R-:W-:Y:S02]  /*1dda0*/  FADD R10, R10, R11 ;  /* 0x0000000b0a0a7221 */ /* 0x000fe40000000000 */
[----:B------:R-:W-:Y:S02]  /*1ddb0*/  @P1 FFMA.FTZ R10, R3, R5, +INF ;  /* 0x7f800000030a1423 */ /* 0x000fe40000010005 */
[----:B------:R-:W2:Y:S01]  /*1ddc0*/  LDL.LU R5, [R1+0x1c4] ;  /* 0x0001c40001057983 */ /* 0x000ea20000300800 */
[----:B------:R-:W-:Y:S01]  /*1ddd0*/  IMAD.MOV.U32 R61, RZ, RZ, R24 ;  /* 0x000000ffff3d7224 */ /* 0x000fe200078e0018 */
[----:B------:R-:W-:Y:S02]  /*1dde0*/  MOV R24, R9 ;  /* 0x0000000900187202 */ /* 0x000fe40000000f00 */
[----:B------:R-:W3:Y:S01]  /*1ddf0*/  LDL.LU R9, [R1+0x698] ;  /* 0x0006980001097983 */ /* 0x000ee20000300800 */
[----:B------:R-:W-:Y:S02]  /*1de00*/  LOP3.LUT R0, R0, 0xfffffffd, RZ, 0xc0, !PT ;  /* 0xfffffffd00007812 */ /* 0x000fe400078ec0ff */
[----:B------:R-:W-:-:S02]  /*1de10*/  FSETP.GT.AND P1, PT, |R58|, 8.50705917302346158658e+37, PT ;  /* 0x7e8000003a00780b */ /* 0x000fc40003f24200 */
[----:B------:R-:W-:Y:S02]  /*1de20*/  @P2 LOP3.LUT R0, R0, 0x2, RZ, 0xfc, !PT ;  /* 0x0000000200002812 */ /* 0x000fe400078efcff */
[----:B------:R-:W-:Y:S01]  /*1de30*/  FSETP.GEU.AND P2, PT, |R58|, 1.175494350822287508e-38, PT ;  /* 0x008000003a00780b */ /* 0x000fe20003f4e200 */
[----:B------:R-:W-:-:S08]  /*1de40*/  IMAD.MOV.U32 R11, RZ, RZ, R32 ;  /* 0x000000ffff0b7224 */ /* 0x000fd000078e0020 */
[----:B------:R-:W-:-:S04]  /*1de50*/  @P1 FMUL R58, R58, 0.25 ;  /* 0x3e8000003a3a1820 */ /* 0x000fc80000400000 */
[----:B------:R-:W-:Y:S02]  /*1de60*/  @!P2 FMUL R58, R58, 16777216 ;  /* 0x4b8000003a3aa820 */ /* 0x000fe40000400000 */
[----:B------:R-:W-:Y:S02]  /*1de70*/  IMAD.MOV.U32 R32, RZ, RZ, R8 ;  /* 0x000000ffff207224 */ /* 0x000fe400078e0008 */
[----:B------:R-:W0:Y:S01]  /*1de80*/  MUFU.RCP R8, R58 ;  /* 0x0000003a00087308 */ /* 0x000e220000001000 */
[----:B------:R-:W-:Y:S01]  /*1de90*/  @P1 FMUL R20, R20, 0.25 ;  /* 0x3e80000014141820 */ /* 0x000fe20000400000 */
[----:B------:R-:W-:Y:S02]  /*1dea0*/  MOV R69, R33 ;  /* 0x0000002100457202 */ /* 0x000fe40000000f00 */
[----:B------:R-:W-:Y:S01]  /*1deb0*/  MOV R70, R25 ;  /* 0x0000001900467202 */ /* 0x000fe20000000f00 */
[----:B------:R-:W-:Y:S02]  /*1dec0*/  @!P2 FMUL R20, R20, 16777216 ;  /* 0x4b8000001414a820 */ /* 0x000fe40000400000 */
[----:B------:R-:W-:-:S02]  /*1ded0*/  @P1 FMUL R24, R24, 0.25 ;  /* 0x3e80000018181820 */ /* 0x000fc40000400000 */
[----:B------:R-:W-:Y:S02]  /*1dee0*/  @P1 FMUL R32, R32, 0.25 ;  /* 0x3e80000020201820 */ /* 0x000fe40000400000 */
[----:B------:R-:W-:Y:S02]  /*1def0*/  @P1 FMUL R13, R13, 0.25 ;  /* 0x3e8000000d0d1820 */ /* 0x000fe40000400000 */
[----:B------:R-:W-:Y:S02]  /*1df00*/  @P1 FMUL R12, R12, 0.25 ;  /* 0x3e8000000c0c1820 */ /* 0x000fe40000400000 */
[----:B------:R-:W-:Y:S02]  /*1df10*/  @P1 FMUL R17, R17, 0.25 ;  /* 0x3e80000011111820 */ /* 0x000fe40000400000 */
[----:B0-----:R-:W-:Y:S02]  /*1df20*/  FMUL R60, R8, R20 ;  /* 0x00000014083c7220 */ /* 0x001fe40000400000 */
        /* <DEDUP_REMOVED lines=23> */
[C---:B------:R-:W-:Y:S02]  /*1e0a0*/  FMUL R33, R8.reuse, R12 ;  /* 0x0000000c08217220 */ /* 0x040fe40000400000 */
        /* <DEDUP_REMOVED lines=13> */
[----:B--2---:R-:W-:-:S04]  /*1e180*/  @P1 FMUL R5, R5, 0.25 ;  /* 0x3e80000005051820 */ /* 0x004fc80000400000 */
[----:B------:R-:W-:Y:S01]  /*1e190*/  @!P2 FMUL R5, R5, 16777216 ;  /* 0x4b8000000505a820 */ /* 0x000fe20000400000 */
[----:B---3--:R-:W-:-:S03]  /*1e1a0*/  FSETP.GEU.AND P1, PT, R9, 1.175494350822287508e-38, PT ;  /* 0x008000000900780b */ /* 0x008fc60003f2e000 */
[----:B------:R-:W-:Y:S02]  /*1e1b0*/  FMUL R20, R8, R5 ;  /* 0x0000000508147220 */ /* 0x000fe40000400000 */
[----:B------:R-:W-:Y:S01]  /*1e1c0*/  FMUL R5, R9, 8388608 ;  /* 0x4b00000009057820 */ /* 0x000fe20000400000 */
[----:B------:R-:W-:-:S04]  /*1e1d0*/  FSETP.NEU.AND P2, PT, R2, RZ, PT ;  /* 0x000000ff0200720b */ /* 0x000fc80003f4d000 */
        /* <DEDUP_REMOVED lines=24> */
[----:B------:R-:W2:Y:S04]  /*1e360*/  LDL.LU R5, [R1+0x388] ;  /* 0x0003880001057983 */ /* 0x000ea80000300800 */
[----:B------:R-:W3:Y:S04]  /*1e370*/  LDL.LU R80, [R1+0x38c] ;  /* 0x00038c0001507983 */ /* 0x000ee80000300800 */
[----:B------:R0:W-:Y:S04]  /*1e380*/  STL [R1+0x48], R71 ;  /* 0x0000484701007387 */ /* 0x0001e80000100800 */
        /* <DEDUP_REMOVED lines=16> */
[C---:B------:R-:W-:Y:S02]  /*1e490*/  FSETP.GT.AND P1, PT, |R9|.reuse, 8.50705917302346158658e+37, PT ;  /* 0x7e8000000900780b */ /* 0x040fe40003f24200 */
[----:B------:R-:W-:Y:S02]  /*1e4a0*/  @P2 LOP3.LUT R0, R0, 0x1, RZ, 0xfc, !PT ;  /* 0x0000000100002812 */ /* 0x000fe400078efcff */
[----:B------:R-:W-:-:S09]  /*1e4b0*/  FSETP.GEU.AND P2, PT, |R9|, 1.175494350822287508e-38, PT ;  /* 0x008000000900780b */ /* 0x000fd20003f4e200 */
[----:B------:R-:W-:-:S04]  /*1e4c0*/  @P1 FMUL R9, R9, 0.25 ;  /* 0x3e80000009091820 */ /* 0x000fc80000400000 */
[----:B------:R-:W-:-:S04]  /*1e4d0*/  @!P2 FMUL R9, R9, 16777216 ;  /* 0x4b8000000909a820 */ /* 0x000fc80000400000 */
[----:B------:R-:W0:Y:S01]  /*1e4e0*/  MUFU.RCP R82, R9 ;  /* 0x0000000900527308 */ /* 0x000e220000001000 */
[----:B------:R-:W-:Y:S02]  /*1e4f0*/  FSEL R29, RZ, -23, P0 ;  /* 0xc1b80000ff1d7808 */ /* 0x000fe40000000000 */
[----:B------:R-:W-:Y:S01]  /*1e500*/  FSETP.NEU.AND P0, PT, R4, RZ, PT ;  /* 0x000000ff0400720b */ /* 0x000fe20003f0d000 */
[----:B--2---:R-:W-:Y:S02]  /*1e510*/  @P1 FMUL R5, R5, 0.25 ;  /* 0x3e80000005051820 */ /* 0x004fe40000400000 */
[----:B---3--:R-:W-:Y:S02]  /*1e520*/  @P1 FMUL R80, R80, 0.25 ;  /* 0x3e80000050501820 */ /* 0x008fe40000400000 */
[----:B------:R-:W-:Y:S02]  /*1e530*/  @!P2 FMUL R5, R5, 16777216 ;  /* 0x4b8000000505a820 */ /* 0x000fe40000400000 */
[----:B------:R-:W-:-:S02]  /*1e540*/  @!P2 FMUL R80, R80, 16777216 ;  /* 0x4b8000005050a820 */ /* 0x000fc40000400000 */
[----:B----4-:R-:W-:Y:S02]  /*1e550*/  @P1 FMUL R81, R81, 0.25 ;  /* 0x3e80000051511820 */ /* 0x010fe40000400000 */
        /* <DEDUP_REMOVED lines=26> */
[----:B------:R-:W-:Y:S01]  /*1e700*/  @!P2 FMUL R81, R81, 16777216 ;  /* 0x4b8000005151a820 */ /* 0x000fe20000400000 */
[C---:B------:R-:W-:Y:S01]  /*1e710*/  FSETP.GEU.AND P1, PT, R75.reuse, 1.175494350822287508e-38, PT ;  /* 0x008000004b00780b */ /* 0x040fe20003f2e000 */
[----:B------:R-:W-:Y:S02]  /*1e720*/  FMUL R92, R75, 8388608 ;  /* 0x4b0000004b5c7820 */ /* 0x000fe40000400000 */
[----:B0-----:R-:W-:-:S02]  /*1e730*/  FMUL R11, R82, R11 ;  /* 0x0000000b520b7220 */ /* 0x001fc40000400000 */
        /* <DEDUP_REMOVED lines=14> */
[----:B------:R-:W-:Y:S01]  /*1e820*/  FMUL R82, R82, R5 ;  /* 0x0000000552527220 */ /* 0x000fe20000400000 */
[----:B------:R-:W-:Y:S02]  /*1e830*/  IADD3 R5, R95, -0x3f3504f3, RZ ;  /* 0xc0cafb0d5f057810 */ /* 0x000fe40007ffe0ff */
[----:B------:R-:W-:Y:S02]  /*1e840*/  FSEL R92, R92, R75, !P1 ;  /* 0x0000004b5c5c7208 */ /* 0x000fe40004800000 */
[----:B------:R-:W-:Y:S02]  /*1e850*/  LOP3.LUT R4, R5, 0xff800000, RZ, 0xc0, !PT ;  /* 0xff80000005047812 */ /* 0x000fe400078ec0ff */
[----:B------:R-:W-:-:S02]  /*1e860*/  IADD3 R5, R92, -0x3f3504f3, RZ ;  /* 0xc0cafb0d5c057810 */ /* 0x000fc40007ffe0ff */
[----:B------:R-:W0:Y:S02]  /*1e870*/  I2F R28, R4 ;  /* 0x00000004001c7306 */ /* 0x000e240000201400 */
[----:B------:R-:W-:-:S06]  /*1e880*/  LOP3.LUT R5, R5, 0xff800000, RZ, 0xc0, !PT ;  /* 0xff80000005057812 */ /* 0x000fcc00078ec0ff */
[----:B------:R1:W2:Y:S01]  /*1e890*/  I2F R91, R5 ;  /* 0x00000005005b7306 */ /* 0x0002a20000201400 */
[----:B0-----:R-:W-:Y:S02]  /*1e8a0*/  FFMA.FTZ R28, R28, 1.1920928955078125e-07, R29 ;  /* 0x340000001c1c7823 */ /* 0x001fe4000001001d */
[----:B-1----:R-:W-:Y:S01]  /*1e8b0*/  IMAD.IADD R5, R92, 0x1, -R5 ;  /* 0x000000015c057824 */ /* 0x002fe200078e0a05 */
[----:B------:R-:W-:-:S03]  /*1e8c0*/  FSEL R29, RZ, -23, P1 ;  /* 0xc1b80000ff1d7808 */ /* 0x000fc60000800000 */
[----:B------:R-:W-:Y:S02]  /*1e8d0*/  FADD R5, R5, -1 ;  /* 0xbf80000005057421 */ /* 0x000fe40000000000 */
[----:B--2---:R-:W-:Y:S02]  /*1e8e0*/  FFMA.FTZ R29, R91, 1.1920928955078125e-07, R29 ;  /* 0x340000005b1d7823 */ /* 0x004fe4000001001d */
        /* <DEDUP_REMOVED lines=13> */
[----:B------:R-:W-:-:S05]  /*1e9c0*/  IADD3 R29, R95, -R4, RZ ;  /* 0x800000045f1d7210 */ /* 0x000fca0007ffe0ff */
        /* <DEDUP_REMOVED lines=11> */
[C---:B------:R-:W-:Y:S01]  /*1ea80*/  FMUL R4, R29.reuse, R4 ;  /* 0x000000041d047220 */ /* 0x040fe20000400000 */
[----:B------:R0:W-:Y:S03]  /*1ea90*/  STL [R1+0x214], R5 ;  /* 0x0002140501007387 */ /* 0x0001e60000100800 */
[----:B------:R-:W-:Y:S02]  /*1eaa0*/  FFMA.FTZ R29, R29, 1.4426950216293334961, R4 ;  /* 0x3fb8aa3b1d1d7823 */ /* 0x000fe40000010004 */
[----:B------:R-:W2:Y:S04]  /*1eab0*/  LDL.LU R4, [R1+0x350] ;  /* 0x0003500001047983 */ /* 0x000ea80000300800 */
[----:B0-----:R-:W3:Y:S04]  /*1eac0*/  LDL.LU R5, [R1+0x370] ;  /* 0x0003700001057983 */ /* 0x001ee80000300800 */
[----:B------:R-:W4:Y:S04]  /*1ead0*/  LDL.LU R91, [R1+0x380] ;  /* 0x00038000015b7983 */ /* 0x000f280000300800 */
[----:B------:R-:W4:Y:S01]  /*1eae0*/  LDL.LU R95, [R1+0x360] ;  /* 0x00036000015f7983 */ /* 0x000f220000300800 */
[----:B------:R-:W-:-:S02]  /*1eaf0*/  FSETP.GT.AND P1, PT, |R75|, 8.50705917302346158658e+37, PT ;  /* 0x7e8000004b00780b */ /* 0x000fc40003f24200 */
[C---:B------:R-:W-:Y:S01]  /*1eb00*/  FSETP.GEU.AND P2, PT, |R75|.reuse, 1.175494350822287508e-38, PT ;  /* 0x008000004b00780b */ /* 0x040fe20003f4e200 */
[----:B------:R-:W0:Y:S10]  /*1eb10*/  S2R R99, SR_TID.X ;  /* 0x0000000000637919 */ /* 0x000e340000002100 */
[----:B------:R-:W-:-:S04]  /*1eb20*/  @P1 FMUL R75, R75, 0.25 ;  /* 0x3e8000004b4b1820 */ /* 0x000fc80000400000 */
[----:B------:R-:W-:-:S06]  /*1eb30*/  @!P2 FMUL R75, R75, 16777216 ;  /* 0x4b8000004b4ba820 */ /* 0x000fcc0000400000 */
[----:B------:R-:W1:Y:S01]  /*1eb40*/  MUFU.RCP R75, R75 ;  /* 0x0000004b004b7308 */ /* 0x000e620000001000 */
[----:B------:R-:W1:Y:S01]  /*1eb50*/  S2R R96, SR_CTAID.X ;  /* 0x0000000000607919 */ /* 0x000e620000002500 */
[C---:B0-----:R-:W-:Y:S02]  /*1eb60*/  LOP3.LUT R97, R99.reuse, 0x7f, RZ, 0xc0, !PT ;  /* 0x0000007f63617812 */ /* 0x041fe400078ec0ff */
[----:B------:R-:W-:Y:S02]  /*1eb70*/  LOP3.LUT R100, R99, 0xe0, RZ, 0xc0, !PT ;  /* 0x000000e063647812 */ /* 0x000fe400078ec0ff */
[----:B------:R-:W-:Y:S02]  /*1eb80*/  FSETP.NEU.AND P3, PT, R3, RZ, PT ;  /* 0x000000ff0300720b */ /* 0x000fe40003f6d000 */
[----:B------:R-:W-:Y:S02]  /*1eb90*/  FSETP.NEU.AND P4, PT, R2, RZ, PT ;  /* 0x000000ff0200720b */ /* 0x000fe40003f8d000 */
[----:B-1----:R-:W-:Y:S01]  /*1eba0*/  LEA R96, R96, R97, 0x7 ;  /* 0x0000006160607211 */ /* 0x002fe200078e38ff */
[----:B--2---:R-:W-:-:S02]  /*1ebb0*/  @P1 FMUL R4, R4, 0.25 ;  /* 0x3e80000004041820 */ /* 0x004fc40000400000 */
[----:B---3--:R-:W-:Y:S02]  /*1ebc0*/  @P1 FMUL R5, R5, 0.25 ;  /* 0x3e80000005051820 */ /* 0x008fe40000400000 */
[----:B----4-:R-:W-:Y:S02]  /*1ebd0*/  @P1 FMUL R91, R91, 0.25 ;  /* 0x3e8000005b5b1820 */ /* 0x010fe40000400000 */
[----:B------:R-:W-:Y:S02]  /*1ebe0*/  @!P2 FMUL R4, R4, 16777216 ;  /* 0x4b8000000404a820 */ /* 0x000fe40000400000 */
[----:B------:R-:W-:Y:S02]  /*1ebf0*/  @!P2 FMUL R5, R5, 16777216 ;  /* 0x4b8000000505a820 */ /* 0x000fe40000400000 */
[----:B------:R-:W-:Y:S02]  /*1ec00*/  @!P2 FMUL R91, R91, 16777216 ;  /* 0x4b8000005b5ba820 */ /* 0x000fe40000400000 */
[----:B------:R-:W-:-:S02]  /*1ec10*/  FMUL R94, R75, R4 ;  /* 0x000000044b5e7220 */ /* 0x000fc40000400000 */
[C---:B------:R-:W-:Y:S02]  /*1ec20*/  FMUL R4, R75.reuse, R5 ;  /* 0x000000054b047220 */ /* 0x040fe40000400000 */
[----:B------:R-:W-:-:S05]  /*1ec30*/  FMUL R91, R75, R91 ;  /* 0x0000005b4b5b7220 */ /* 0x000fca0000400000 */
[----:B------:R-:W-:Y:S01]  /*1ec40*/  F2FP.PACK_AB R4, R4, R91 ;  /* 0x0000005b0404723e */ /* 0x000fe200000000ff */
[----:B------:R-:W-:Y:S02]  /*1ec50*/  IMAD.SHL.U32 R91, R99, 0x20, RZ ;  /* 0x00000020635b7824 */ /* 0x000fe400078e00ff */
[----:B------:R-:W0:Y:S01]  /*1ec60*/  S2R R99, SR_CTAID.Y ;  /* 0x0000000000637919 */ /* 0x000e220000002600 */
[----:B------:R-:W-:-:S04]  /*1ec70*/  @P1 FMUL R95, R95, 0.25 ;  /* 0x3e8000005f5f1820 */ /* 0x000fc80000400000 */
[----:B------:R-:W-:-:S04]  /*1ec80*/  @!P2 FMUL R95, R95, 16777216 ;  /* 0x4b8000005f5fa820 */ /* 0x000fc80000400000 */
[----:B------:R-:W-:-:S05]  /*1ec90*/  FMUL R5, R75, R95 ;  /* 0x0000005f4b057220 */ /* 0x000fca0000400000 */
[----:B------:R-:W-:Y:S01]  /*1eca0*/  F2FP.PACK_AB R5, R94, R5 ;  /* 0x000000055e05723e */ /* 0x000fe200000000ff */
[----:B------:R-:W-:-:S04]  /*1ecb0*/  IMAD R94, R96, c[0x0][0x1c4], RZ ;  /* 0x00007100605e7a24 */ /* 0x000fc800078e02ff */
[C---:B------:R-:W-:Y:S02]  /*1ecc0*/  IMAD.SHL.U32 R3, R94.reuse, 0x2, RZ ;  /* 0x000000025e037824 */ /* 0x040fe400078e00ff */
[----:B0-----:R-:W-:Y:S02]  /*1ecd0*/  IMAD R95, R99, c[0x0][0x1c0], RZ ;  /* 0x00007000635f7a24 */ /* 0x001fe400078e02ff */
[----:B------:R-:W-:Y:S01]  /*1ece0*/  IMAD.HI R2, R94, 0x2, RZ ;  /* 0x000000025e027827 */ /* 0x000fe200078e02ff */
[----:B------:R-:W-:Y:S01]  /*1ecf0*/  LOP3.LUT R91, R91, 0x60, RZ, 0xc0, !PT ;  /* 0x000000605b5b7812 */ /* 0x000fe200078ec0ff */
[----:B------:R-:W2:Y:S01]  /*1ed00*/  LDL.LU R94, [R1+0x384] ;  /* 0x00038400015e7983 */ /* 0x000ea20000300800 */
[C---:B------:R-:W-:Y:S01]  /*1ed10*/  SHF.L.U32 R96, R95.reuse, 0x1, RZ ;  /* 0x000000015f607819 */ /* 0x040fe200000006ff */
[----:B------:R-:W-:-:S03]  /*1ed20*/  IMAD.HI R95, R95, 0x2, RZ ;  /* 0x000000025f5f7827 */ /* 0x000fc600078e02ff */
[----:B------:R-:W-:-:S04]  /*1ed30*/  IADD3 R3, P5, P6, R3, c[0x0][0x178], R96 ;  /* 0x00005e0003037a10 */ /* 0x000fc80007ebe060 */
[----:B------:R-:W-:Y:S02]  /*1ed40*/  IADD3.X R2, R2, c[0x0][0x17c], R95, P5, P6 ;  /* 0x00005f0002027a10 */ /* 0x000fe40002fec45f */
[----:B------:R-:W3:Y:S04]  /*1ed50*/  LDL.LU R95, [R1+0x374] ;  /* 0x00037400015f7983 */ /* 0x000ee80000300800 */
[----:B------:R-:W4:Y:S01]  /*1ed60*/  LDL.LU R96, [R1+0x364] ;  /* 0x0003640001607983 */ /* 0x000f220000300800 */
[----:B------:R-:W-:-:S03]  /*1ed70*/  IMAD R91, R100, 0x80, R91 ;  /* 0x00000080645b7824 */ /* 0x000fc600078e025b */
        /* <DEDUP_REMOVED lines=9> */
[----:B------:R-:W-:-:S04]  /*1ee10*/  LOP3.LUT R0, R0, 0xfffff7ff, RZ, 0xc0, !PT ;  /* 0xfffff7ff00007812 */ /* 0x000fc800078ec0ff */
[----:B------:R-:W-:-:S04]  /*1ee20*/  @P0 LOP3.LUT R0, R0, 0x800, RZ, 0xfc, !PT ;  /* 0x0000080000000812 */ /* 0x000fc800078efcff */
[C---:B------:R-:W-:Y:S02]  /*1ee30*/  LOP3.LUT P0, RZ, R0.reuse, 0x8, RZ, 0xc0, !PT ;  /* 0x0000000800ff7812 */ /* 0x040fe4000780c0ff */
[----:B------:R-:W-:-:S11]  /*1ee40*/  LOP3.LUT R0, R0, 0xffffefff, RZ, 0xc0, !PT ;  /* 0xffffefff00007812 */ /* 0x000fd600078ec0ff */
[----:B------:R-:W-:-:S04]  /*1ee50*/  @P0 LOP3.LUT R0, R0, 0x1000, RZ, 0xfc, !PT ;  /* 0x0000100000000812 */ /* 0x000fc800078efcff */
[C---:B------:R-:W-:Y:S02]  /*1ee60*/  LOP3.LUT P0, RZ, R0.reuse, 0x10, RZ, 0xc0, !PT ;  /* 0x0000001000ff7812 */ /* 0x040fe4000780c0ff */
[----:B------:R-:W-:-:S11]  /*1ee70*/  LOP3.LUT R0, R0, 0xffffdfff, RZ, 0xc0, !PT ;  /* 0xffffdfff00007812 */ /* 0x000fd600078ec0ff */
[----:B------:R-:W-:-:S04]  /*1ee80*/  @P0 LOP3.LUT R0, R0, 0x2000, RZ, 0xfc, !PT ;  /* 0x0000200000000812 */ /* 0x000fc800078efcff */
[C---:B------:R-:W-:Y:S02]  /*1ee90*/  LOP3.LUT P0, RZ, R0.reuse, 0x20, RZ, 0xc0, !PT ;  /* 0x0000002000ff7812 */ /* 0x040fe4000780c0ff */
[----:B------:R-:W-:-:S11]  /*1eea0*/  LOP3.LUT R0, R0, 0xffffbfff, RZ, 0xc0, !PT ;  /* 0xffffbfff00007812 */ /* 0x000fd600078ec0ff */
[----:B------:R-:W-:-:S04]  /*1eeb0*/  @P0 LOP3.LUT R0, R0, 0x4000, RZ, 0xfc, !PT ;  /* 0x0000400000000812 */ /* 0x000fc800078efcff */
[----:B------:R-:W-:-:S04]  /*1eec0*/  LOP3.LUT P0, RZ, R0, 0x40, RZ, 0xc0, !PT ;  /* 0x0000004000ff7812 */ /* 0x000fc8000780c0ff */
[----:B------:R-:W-:Y:S02]  /*1eed0*/  FSEL R111, R111, -INF , P0 ;  /* 0xff8000006f6f7808 */ /* 0x000fe40000000000 */
[----:B------:R-:W-:-:S03]  /*1eee0*/  LOP3.LUT P0, RZ, R0, 0x4000, RZ, 0xc0, !PT ;  /* 0x0000400000ff7812 */ /* 0x000fc6000780c0ff */
[----:B------:R0:W-:Y:S01]  /*1eef0*/  STL [R1+0x25c], R111 ;  /* 0x00025c6f01007387 */ /* 0x0001e20000100800 */
[----:B------:R-:W-:Y:S02]  /*1ef00*/  FSEL R93, R93, -INF , P0 ;  /* 0xff8000005d5d7808 */ /* 0x000fe40000000000 */
[----:B------:R-:W-:Y:S01]  /*1ef10*/  LOP3.LUT P0, RZ, R0, 0x2000, RZ, 0xc0, !PT ;  /* 0x0000200000ff7812 */ /* 0x000fe2000780c0ff */
[----:B0-----:R-:W0:Y:S03]  /*1ef20*/  S2R R111, SR_TID.X ;  /* 0x00000000006f7919 */ /* 0x001e260000002100 */
[----:B------:R-:W-:Y:S02]  /*1ef30*/  FSEL R90, R90, -INF , P0 ;  /* 0xff8000005a5a7808 */ /* 0x000fe40000000000 */
[C---:B------:R-:W-:Y:S02]  /*1ef40*/  LOP3.LUT P0, RZ, R0.reuse, 0x1000, RZ, 0xc0, !PT ;  /* 0x0000100000ff7812 */ /* 0x040fe4000780c0ff */
[----:B------:R-:W-:-:S02]  /*1ef50*/  LOP3.LUT P5, RZ, R0, 0x2, RZ, 0xc0, !PT ;  /* 0x0000000200ff7812 */ /* 0x000fc400078ac0ff */
[----:B------:R-:W-:Y:S02]  /*1ef60*/  LOP3.LUT P6, RZ, R0, 0x1, RZ, 0xc0, !PT ;  /* 0x0000000100ff7812 */ /* 0x000fe400078cc0ff */
[----:B------:R-:W-:Y:S01]  /*1ef70*/  FSEL R55, R55, -INF , P0 ;  /* 0xff80000037377808 */ /* 0x000fe20000000000 */
[----:B------:R1:W-:Y:S01]  /*1ef80*/  STL [R1+0x258], R93 ;  /* 0x0002585d01007387 */ /* 0x0003e20000100800 */
[----:B------:R-:W-:Y:S02]  /*1ef90*/  FSEL R36, R36, -INF , P5 ;  /* 0xff80000024247808 */ /* 0x000fe40002800000 */
[----:B------:R-:W-:Y:S01]  /*1efa0*/  FSEL R6, R6, -INF , P6 ;  /* 0xff80000006067808 */ /* 0x000fe20003000000 */
[----:B------:R-:W-:Y:S01]  /*1efb0*/  STL [R1+0x254], R90 ;  /* 0x0002545a01007387 */ /* 0x000fe20000100800 */
[----:B------:R-:W-:-:S03]  /*1efc0*/  LOP3.LUT P0, RZ, R0, 0x800, RZ, 0xc0, !PT ;  /* 0x0000080000ff7812 */ /* 0x000fc6000780c0ff */
[----:B------:R0:W-:Y:S04]  /*1efd0*/  STL [R1+0x250], R55 ;  /* 0x0002503701007387 */ /* 0x0001e80000100800 */
[----:B-1----:R-:W1:Y:S01]  /*1efe0*/  S2R R93, SR_TID.X ;  /* 0x00000000005d7919 */ /* 0x002e620000002100 */
[----:B0-----:R-:W-:Y:S02]  /*1eff0*/  SHF.L.U32 R55, R111, 0x2, RZ ;  /* 0x000000026f377819 */ /* 0x001fe400000006ff */
[----:B-1----:R-:W-:Y:S01]  /*1f000*/  LOP3.LUT R93, R93, 0xff, RZ, 0xc0, !PT ;  /* 0x000000ff5d5d7812 */ /* 0x002fe200078ec0ff */
[----:B--2---:R-:W-:Y:S02]  /*1f010*/  @P1 FMUL R94, R94, 0.25 ;  /* 0x3e8000005e5e1820 */ /* 0x004fe40000400000 */
[----:B---3--:R-:W-:-:S02]  /*1f020*/  @P1 FMUL R95, R95, 0.25 ;  /* 0x3e8000005f5f1820 */ /* 0x008fc40000400000 */
        /* <DEDUP_REMOVED lines=9> */
[----:B------:R-:W-:Y:S01]  /*1f0c0*/  @P1 FMUL R104, R104, 0.25 ;  /* 0x3e80000068681820 */ /* 0x000fe20000400000 */
[----:B------:R-:W-:-:S04]  /*1f0d0*/  LOP3.LUT P1, RZ, R0, 0x4, RZ, 0xc0, !PT ;  /* 0x0000000400ff7812 */ /* 0x000fc8000782c0ff */
[----:B------:R-:W-:-:S05]  /*1f0e0*/  FSEL R54, R54, -INF , P1 ;  /* 0xff80000036367808 */ /* 0x000fca0000800000 */
[----:B------:R-:W-:Y:S04]  /*1f0f0*/  STL [R1+0x24c], R54 ;  /* 0x00024c3601007387 */ /* 0x000fe80000100800 */
[----:B------:R-:W-:Y:S01]  /*1f100*/  STL [R1+0x248], R36 ;  /* 0x0002482401007387 */ /* 0x000fe20000100800 */
[----:B------:R-:W-:-:S03]  /*1f110*/  @!P2 FMUL R103, R103, 16777216 ;  /* 0x4b8000006767a820 */ /* 0x000fc60000400000 */
[----:B------:R0:W-:Y:S01]  /*1f120*/  STL [R1+0x244], R6 ;  /* 0x0002440601007387 */ /* 0x0001e20000100800 */
[----:B------:R-:W-:Y:S02]  /*1f130*/  @!P2 FMUL R107, R107, 16777216 ;  /* 0x4b8000006b6ba820 */ /* 0x000fe40000400000 */
[----:B------:R-:W-:Y:S02]  /*1f140*/  @!P2 FMUL R101, R101, 16777216 ;  /* 0x4b8000006565a820 */ /* 0x000fe40000400000 */
[----:B------:R-:W-:Y:S01]  /*1f150*/  @!P2 FMUL R105, R105, 16777216 ;  /* 0x4b8000006969a820 */ /* 0x000fe20000400000 */
[----:B0-----:R-:W-:Y:S01]  /*1f160*/  FSEL R6, R7, -INF , P0 ;  /* 0xff80000007067808 */ /* 0x001fe20000000000 */
[----:B------:R-:W-:Y:S01]  /*1f170*/  FMUL R7, R75, R103 ;  /* 0x000000674b077220 */ /* 0x000fe20000400000 */
[----:B------:R-:W-:Y:S01]  /*1f180*/  LOP3.LUT R54, R91, 0x70, R55, 0x78, !PT ;  /* 0x000000705b367812 */ /* 0x000fe200078e7837 */
[----:B------:R-:W-:Y:S01]  /*1f190*/  FMUL R101, R75, R101 ;  /* 0x000000654b657220 */ /* 0x000fe20000400000 */
[----:B------:R-:W-:Y:S01]  /*1f1a0*/  LOP3.LUT R36, R111, 0x18, RZ, 0xc0, !PT ;  /* 0x000000186f247812 */ /* 0x000fe200078ec0ff */
[----:B------:R0:W-:Y:S01]  /*1f1b0*/  STL [R1+0x240], R6 ;  /* 0x0002400601007387 */ /* 0x0001e20000100800 */
[----:B------:R-:W-:-:S03]  /*1f1c0*/  FMUL R105, R75, R105 ;  /* 0x000000694b697220 */ /* 0x000fc60000400000 */
[----:B------:R-:W-:Y:S02]  /*1f1d0*/  IMAD R54, R36, 0x1000, R54 ;  /* 0x0000100024367824 */ /* 0x000fe400078e0236 */
[----:B0-----:R-:W-:Y:S01]  /*1f1e0*/  FMUL R6, R75, R107 ;  /* 0x0000006b4b067220 */ /* 0x001fe20000400000 */
[----:B------:R-:W-:Y:S01]  /*1f1f0*/  F2FP.PACK_AB R7, R7, R105 ;  /* 0x000000690707723e */ /* 0x000fe200000000ff */
[----:B------:R-:W-:-:S03]  /*1f200*/  @!P2 FMUL R100, R100, 16777216 ;  /* 0x4b8000006464a820 */ /* 0x000fc60000400000 */
[----:B------:R-:W-:Y:S01]  /*1f210*/  F2FP.PACK_AB R6, R6, R101 ;  /* 0x000000650606723e */ /* 0x000fe200000000ff */
[----:B------:R-:W-:Y:S02]  /*1f220*/  @!P2 FMUL R104, R104, 16777216 ;  /* 0x4b8000006868a820 */ /* 0x000fe40000400000 */
[----:B------:R-:W-:Y:S02]  /*1f230*/  @!P2 FMUL R99, R99, 16777216 ;  /* 0x4b8000006363a820 */ /* 0x000fe40000400000 */
[----:B------:R-:W-:Y:S02]  /*1f240*/  @!P2 FMUL R97, R97, 16777216 ;  /* 0x4b8000006161a820 */ /* 0x000fe40000400000 */
[----:B------:R-:W-:Y:S02]  /*1f250*/  @!P2 FMUL R96, R96, 16777216 ;  /* 0x4b8000006060a820 */ /* 0x000fe40000400000 */
[----:B------:R-:W-:Y:S02]  /*1f260*/  @!P2 FMUL R95, R95, 16777216 ;  /* 0x4b8000005f5fa820 */ /* 0x000fe40000400000 */
[----:B------:R-:W-:-:S02]  /*1f270*/  @!P2 FMUL R94, R94, 16777216 ;  /* 0x4b8000005e5ea820 */ /* 0x000fc40000400000 */
[----:B------:R-:W-:Y:S01]  /*1f280*/  @!P2 FMUL R102, R102, 16777216 ;  /* 0x4b8000006666a820 */ /* 0x000fe20000400000 */
[----:B------:R0:W-:Y:S01]  /*1f290*/  STS.128 [R54], R4 ;  /* 0x0000000436007388 */ /* 0x0001e20000000c00 */
[C---:B------:R-:W-:Y:S02]  /*1f2a0*/  FMUL R94, R75.reuse, R94 ;  /* 0x0000005e4b5e7220 */ /* 0x040fe40000400000 */
[C---:B------:R-:W-:Y:S02]  /*1f2b0*/  FMUL R96, R75.reuse, R96 ;  /* 0x000000604b607220 */ /* 0x040fe40000400000 */
[C---:B------:R-:W-:Y:S02]  /*1f2c0*/  FMUL R99, R75.reuse, R99 ;  /* 0x000000634b637220 */ /* 0x040fe40000400000 */
[C---:B0-----:R-:W-:Y:S02]  /*1f2d0*/  FMUL R7, R75.reuse, R100 ;  /* 0x000000644b077220 */ /* 0x041fe40000400000 */
[----:B------:R-:W-:-:S02]  /*1f2e0*/  FMUL R6, R75, R104 ;  /* 0x000000684b067220 */ /* 0x000fc40000400000 */
[C---:B------:R-:W-:Y:S02]  /*1f2f0*/  FMUL R5, R75.reuse, R97 ;  /* 0x000000614b057220 */ /* 0x040fe40000400000 */
[C---:B------:R-:W-:Y:S02]  /*1f300*/  FMUL R4, R75.reuse, R95 ;  /* 0x0000005f4b047220 */ /* 0x040fe40000400000 */
[----:B------:R-:W-:Y:S01]  /*1f310*/  FMUL R75, R75, R102 ;  /* 0x000000664b4b7220 */ /* 0x000fe20000400000 */
[----:B------:R-:W-:Y:S02]  /*1f320*/  F2FP.PACK_AB R5, R5, R96 ;  /* 0x000000600505723e */ /* 0x000fe400000000ff */
[----:B------:R-:W-:Y:S02]  /*1f330*/  F2FP.PACK_AB R4, R4, R94 ;  /* 0x0000005e0404723e */ /* 0x000fe400000000ff */
[----:B------:R-:W-:Y:S02]  /*1f340*/  F2FP.PACK_AB R6, R6, R99 ;  /* 0x000000630606723e */ /* 0x000fe400000000ff */
[----:B------:R-:W-:-:S02]  /*1f350*/  F2FP.PACK_AB R7, R7, R75 ;  /* 0x0000004b0707723e */ /* 0x000fc400000000ff */
[----:B------:R-:W-:-:S03]  /*1f360*/  SHF.L.U32 R75, R111, 0xe, RZ ;  /* 0x0000000e6f4b7819 */ /* 0x000fc600000006ff */
[----:B------:R0:W-:Y:S01]  /*1f370*/  STS.128 [R54+0x800], R4 ;  /* 0x0008000436007388 */ /* 0x0001e20000000c00 */
[----:B------:R-:W-:Y:S02]  /*1f380*/  LOP3.LUT R75, R75, 0x18000, RZ, 0xc0, !PT ;  /* 0x000180004b4b7812 */ /* 0x000fe400078ec0ff */
[----:B------:R-:W-:-:S03]  /*1f390*/  ISETP.GE.U32.AND P0, PT, R93, 0x80, PT ;  /* 0x000000805d00780c */ /* 0x000fc60003f06070 */
[----:B------:R-:W-:Y:S01]  /*1f3a0*/  IMAD R75, R93, 0x10, R75 ;  /* 0x000000105d4b7824 */ /* 0x000fe200078e024b */
[----:B0-----:R-:W-:-:S05]  /*1f3b0*/  FSEL R4, R10, -INF , P3 ;  /* 0xff8000000a047808 */ /* 0x001fca0001800000 */
[----:B------:R-:W-:Y:S04]  /*1f3c0*/  STL [R1+0x21c], R4 ;  /* 0x00021c0401007387 */ /* 0x000fe80000100800 */
[----:B------:R-:W2:Y:S04]  /*1f3d0*/  LDL.LU R107, [R1+0x10] ;  /* 0x00001000016b7983 */ /* 0x000ea80000300800 */
[----:B------:R-:W2:Y:S04]  /*1f3e0*/  LDL.LU R103, [R1+0x8] ;  /* 0x0000080001677983 */ /* 0x000ea80000300800 */
[----:B------:R-:W3:Y:S04]  /*1f3f0*/  LDL.LU R90, [R1+0x14] ;  /* 0x00001400015a7983 */ /* 0x000ee80000300800 */
[----:B------:R-:W3:Y:S01]  /*1f400*/  LDL.LU R93, [R1+0xc] ;  /* 0x00000c00015d7983 */ /* 0x000ee20000300800 */
[----:B------:R-:W-:-:S02]  /*1f410*/  F2FP.PACK_AB R16, R16, R20 ;  /* 0x000000141010723e */ /* 0x000fc400000000ff */
[----:B------:R-:W-:Y:S02]  /*1f420*/  F2FP.PACK_AB R17, R17, R21 ;  /* 0x000000151111723e */ /* 0x000fe400000000ff */
[----:B------:R-:W-:Y:S02]  /*1f430*/  F2FP.PACK_AB R20, R19, R56 ;  /* 0x000000381314723e */ /* 0x000fe400000000ff */
[----:B------:R-:W-:Y:S02]  /*1f440*/  F2FP.PACK_AB R21, R14, R18 ;  /* 0x000000120e15723e */ /* 0x000fe400000000ff */
[----:B------:R-:W-:Y:S02]  /*1f450*/  F2FP.PACK_AB R18, R57, R58 ;  /* 0x0000003a3912723e */ /* 0x000fe400000000ff */
[----:B------:R-:W-:Y:S02]  /*1f460*/  F2FP.PACK_AB R19, R24, R25 ;  /* 0x000000191813723e */ /* 0x000fe400000000ff */
[----:B------:R-:W-:-:S02]  /*1f470*/  F2FP.PACK_AB R22, R22, R15 ;  /* 0x0000000f1616723e */ /* 0x000fc400000000ff */
[----:B------:R-:W-:Y:S02]  /*1f480*/  F2FP.PACK_AB R12, R12, R62 ;  /* 0x0000003e0c0c723e */ /* 0x000fe400000000ff */
[----:B------:R-:W-:Y:S02]  /*1f490*/  F2FP.PACK_AB R13, R13, R61 ;  /* 0x0000003d0d0d723e */ /* 0x000fe400000000ff */
[----:B------:R-:W-:Y:S02]  /*1f4a0*/  F2FP.PACK_AB R14, R59, R60 ;  /* 0x0000003c3b0e723e */ /* 0x000fe400000000ff */
[----:B------:R-:W-:Y:S01]  /*1f4b0*/  F2FP.PACK_AB R15, R32, R33 ;  /* 0x00000021200f723e */ /* 0x000fe200000000ff */
[----:B------:R0:W-:Y:S01]  /*1f4c0*/  STS.128 [R54+0x900], R16 ;  /* 0x0009001036007388 */ /* 0x0001e20000000c00 */
[----:B------:R-:W-:-:S03]  /*1f4d0*/  F2FP.PACK_AB R23, R23, R52 ;  /* 0x000000341717723e */ /* 0x000fc600000000ff */
[----:B------:R1:W-:Y:S04]  /*1f4e0*/  STS.128 [R54+0x100], R12 ;  /* 0x0001000c36007388 */ /* 0x0003e80000000c00 */
[----:B0-----:R-:W4:Y:S04]  /*1f4f0*/  LDL.LU R17, [R1+0x20] ;  /* 0x0000200001117983 */ /* 0x001f280000300800 */
[----:B------:R-:W4:Y:S04]  /*1f500*/  LDL.LU R18, [R1+0x18] ;  /* 0x0000180001127983 */ /* 0x000f280000300800 */
[----:B------:R-:W4:Y:S04]  /*1f510*/  LDL.LU R19, [R1+0x24] ;  /* 0x0000240001137983 */ /* 0x000f280000300800 */
[----:B-1----:R-:W4:Y:S04]  /*1f520*/  LDL.LU R13, [R1+0x1c] ;  /* 0x00001c00010d7983 */ /* 0x002f280000300800 */
[----:B------:R-:W4:Y:S04]  /*1f530*/  LDL.LU R14, [R1+0x30] ;  /* 0x00003000010e7983 */ /* 0x000f280000300800 */
[----:B------:R-:W4:Y:S04]  /*1f540*/  LDL.LU R15, [R1+0x28] ;  /* 0x00002800010f7983 */ /* 0x000f280000300800 */
[----:B------:R-:W4:Y:S04]  /*1f550*/  LDL.LU R52, [R1+0x34] ;  /* 0x0000340001347983 */ /* 0x000f280000300800 */
[----:B------:R-:W4:Y:S04]  /*1f560*/  LDL.LU R33, [R1+0x2c] ;  /* 0x00002c0001217983 */ /* 0x000f280000300800 */
[----:B------:R-:W4:Y:S04]  /*1f570*/  LDL.LU R32, [R1] ;  /* 0x0000000001207983 */ /* 0x000f280000300800 */
[----:B------:R-:W4:Y:S04]  /*1f580*/  LDL.LU R58, [R1+0x4] ;  /* 0x00000400013a7983 */ /* 0x000f280000300800 */
[----:B------:R-:W4:Y:S04]  /*1f590*/  LDL.LU R57, [R1+0x40] ;  /* 0x0000400001397983 */ /* 0x000f280000300800 */
[----:B------:R-:W4:Y:S01]  /*1f5a0*/  LDL.LU R60, [R1+0x38] ;  /* 0x00003800013c7983 */ /* 0x000f220000300800 */
[----:B------:R-:W-:-:S03]  /*1f5b0*/  F2FP.PACK_AB R11, R11, R69 ;  /* 0x000000450b0b723e */ /* 0x000fc600000000ff */
[----:B------:R-:W4:Y:S01]  /*1f5c0*/  LDL.LU R59, [R1+0x44] ;  /* 0x00004400013b7983 */ /* 0x000f220000300800 */
[----:B------:R-:W-:-:S03]  /*1f5d0*/  F2FP.PACK_AB R7, R70, R71 ;  /* 0x000000474607723e */ /* 0x000fc600000000ff */
[----:B------:R-:W4:Y:S04]  /*1f5e0*/  LDL.LU R61, [R1+0x3c] ;  /* 0x00003c00013d7983 */ /* 0x000f280000300800 */
        /* <DEDUP_REMOVED lines=24> */
[----:B------:R0:W-:Y:S04]  /*1f770*/  STS.128 [R54+0x880], R8 ;  /* 0x0008800836007388 */ /* 0x0001e80000000c00 */
[----:B------:R-:W4:Y:S04]  /*1f780*/  LDL.LU R102, [R1+0xa8] ;  /* 0x0000a80001667983 */ /* 0x000f280000300800 */
[----:B------:R-:W4:Y:S04]  /*1f790*/  LDL.LU R95, [R1+0xa0] ;  /* 0x0000a000015f7983 */ /* 0x000f280000300800 */
[----:B------:R-:W4:Y:S01]  /*1f7a0*/  LDL.LU R97, [R1+0x80] ;  /* 0x0000800001617983 */ /* 0x000f220000300800 */
[----:B0-----:R-:W-:-:S03]  /*1f7b0*/  F2FP.PACK_AB R8, R68, R67 ;  /* 0x000000434408723e */ /* 0x001fc600000000ff */
[----:B------:R-:W4:Y:S01]  /*1f7c0*/  LDL.LU R104, [R1+0x7c] ;  /* 0x00007c0001687983 */ /* 0x000f220000300800 */
[----:B------:R-:W-:Y:S02]  /*1f7d0*/  F2FP.PACK_AB R9, R86, R84 ;  /* 0x000000545609723e */ /* 0x000fe400000000ff */
[----:B------:R-:W-:Y:S01]  /*1f7e0*/  F2FP.PACK_AB R10, R98, R88 ;  /* 0x00000058620a723e */ /* 0x000fe200000000ff */
[----:B------:R-:W4:Y:S01]  /*1f7f0*/  LDL.LU R100, [R1+0xb4] ;  /* 0x0000b40001647983 */ /* 0x000f220000300800 */
[----:B------:R-:W-:-:S03]  /*1f800*/  F2FP.PACK_AB R11, R110, R108 ;  /* 0x0000006c6e0b723e */ /* 0x000fc600000000ff */
[----:B------:R-:W4:Y:S04]  /*1f810*/  LDL.LU R91, [R1+0xac] ;  /* 0x0000ac00015b7983 */ /* 0x000f280000300800 */
[----:B------:R2:W-:Y:S04]  /*1f820*/  STS.128 [R54+0xa80], R8 ;  /* 0x000a800836007388 */ /* 0x0005e80000000c00 */
[----:B------:R-:W4:Y:S04]  /*1f830*/  LDL.LU R105, [R1+0xb8] ;  /* 0x0000b80001697983 */ /* 0x000f280000300800 */
[----:B------:R-:W4:Y:S01]  /*1f840*/  LDL.LU R101, [R1+0xb0] ;  /* 0x0000b00001657983 */ /* 0x000f220000300800 */
[----:B--2---:R-:W-:-:S03]  /*1f850*/  F2FP.PACK_AB R8, R107, R103 ;  /* 0x000000676b08723e */ /* 0x004fc600000000ff */
[----:B------:R-:W2:Y:S04]  /*1f860*/  LDL.LU R107, [R1+0x94] ;  /* 0x00009400016b7983 */ /* 0x000ea80000300800 */
[----:B------:R-:W2:Y:S01]  /*1f870*/  LDL.LU R103, [R1+0x88] ;  /* 0x0000880001677983 */ /* 0x000ea20000300800 */
[----:B---3--:R-:W-:-:S03]  /*1f880*/  F2FP.PACK_AB R12, R90, R93 ;  /* 0x0000005d5a0c723e */ /* 0x008fc600000000ff */
[----:B------:R-:W3:Y:S04]  /*1f890*/  LDL.LU R90, [R1+0xc4] ;  /* 0x0000c400015a7983 */ /* 0x000ee80000300800 */
[----:B------:R-:W3:Y:S01]  /*1f8a0*/  LDL.LU R93, [R1+0xbc] ;  /* 0x0000bc00015d7983 */ /* 0x000ee20000300800 */
[----:B------:R-:W-:-:S03]  /*1f8b0*/  F2FP.PACK_AB R36, R38, R45 ;  /* 0x0000002d2624723e */ /* 0x000fc600000000ff */
[----:B------:R0:W-:Y:S01]  /*1f8c0*/  STS.128 [R54+0x80], R4 ;  /* 0x0000800436007388 */ /* 0x0001e20000000c00 */
[----:B------:R-:W-:Y:S02]  /*1f8d0*/  F2FP.PACK_AB R45, R40, R42 ;  /* 0x0000002a282d723e */ /* 0x000fe400000000ff */
[----:B------:R-:W-:Y:S02]  /*1f8e0*/  F2FP.PACK_AB R37, R37, R43 ;  /* 0x0000002b2525723e */ /* 0x000fe400000000ff */
[----:B------:R-:W-:Y:S02]  /*1f8f0*/  F2FP.PACK_AB R27, R27, R30 ;  /* 0x0000001e1b1b723e */ /* 0x000fe400000000ff */
[----:B------:R-:W-:Y:S02]  /*1f900*/  F2FP.PACK_AB R26, R26, R31 ;  /* 0x0000001f1a1a723e */ /* 0x000fe400000000ff */
[----:B0-----:R-:W-:Y:S02]  /*1f910*/  F2FP.PACK_AB R5, R85, R83 ;  /* 0x000000535505723e */ /* 0x001fe400000000ff */
[----:B------:R-:W3:Y:S04]  /*1f920*/  LDL.LU R85, [R1+0xc8] ;  /* 0x0000c80001557983 */ /* 0x000ee80000300800 */
[----:B------:R-:W3:Y:S01]  /*1f930*/  LDL.LU R42, [R1+0xc0] ;  /* 0x0000c000012a7983 */ /* 0x000ee20000300800 */
[----:B------:R-:W-:-:S03]  /*1f940*/  F2FP.PACK_AB R4, R66, R65 ;  /* 0x000000414204723e */ /* 0x000fc600000000ff */
[----:B------:R-:W3:Y:S04]  /*1f950*/  LDL.LU R40, [R1+0xd4] ;  /* 0x0000d40001287983 */ /* 0x000ee80000300800 */
[----:B------:R-:W3:Y:S04]  /*1f960*/  LDL.LU R43, [R1+0xcc] ;  /* 0x0000cc00012b7983 */ /* 0x000ee80000300800 */
[----:B------:R-:W3:Y:S01]  /*1f970*/  LDL.LU R67, [R1+0xd8] ;  /* 0x0000d80001437983 */ /* 0x000ee20000300800 */
[----:B------:R-:W-:-:S03]  /*1f980*/  F2FP.PACK_AB R6, R89, R87 ;  /* 0x000000575906723e */ /* 0x000fc600000000ff */
[----:B------:R-:W3:Y:S01]  /*1f990*/  LDL.LU R68, [R1+0xd0] ;  /* 0x0000d00001447983 */ /* 0x000ee20000300800 */
[----:B------:R-:W-:-:S03]  /*1f9a0*/  F2FP.PACK_AB R7, R109, R106 ;  /* 0x0000006a6d07723e */ /* 0x000fc600000000ff */
[----:B------:R-:W3:Y:S01]  /*1f9b0*/  LDL.LU R65, [R1+0xe4] ;  /* 0x0000e40001417983 */ /* 0x000ee20000300800 */
[----:B------:R-:W-:-:S03]  /*1f9c0*/  F2FP.PACK_AB R25, R34, R35 ;  /* 0x000000232219723e */ /* 0x000fc600000000ff */
[----:B------:R-:W3:Y:S01]  /*1f9d0*/  LDL.LU R66, [R1+0xdc] ;  /* 0x0000dc0001427983 */ /* 0x000ee20000300800 */
[----:B------:R-:W-:-:S03]  /*1f9e0*/  F2FP.PACK_AB R24, R48, R51 ;  /* 0x000000333018723e */ /* 0x000fc600000000ff */
[----:B------:R-:W3:Y:S01]  /*1f9f0*/  LDL.LU R30, [R1+0xe8] ;  /* 0x0000e800011e7983 */ /* 0x000ee20000300800 */
[----:B----4-:R-:W-:-:S03]  /*1fa00*/  F2FP.PACK_AB R10, R14, R15 ;  /* 0x0000000f0e0a723e */ /* 0x010fc600000000ff */
[----:B------:R-:W4:Y:S04]  /*1fa10*/  LDL.LU R31, [R1+0xe0] ;  /* 0x0000e000011f7983 */ /* 0x000f280000300800 */
[----:B------:R-:W4:Y:S01]  /*1fa20*/  LDL.LU R35, [R1+0xf4] ;  /* 0x0000f40001237983 */ /* 0x000f220000300800 */
[----:B------:R-:W-:-:S03]  /*1fa30*/  F2FP.PACK_AB R14, R52, R33 ;  /* 0x00000021340e723e */ /* 0x000fc600000000ff */
[----:B------:R-:W4:Y:S04]  /*1fa40*/  LDL.LU R34, [R1+0xec] ;  /* 0x0000ec0001227983 */ /* 0x000f280000300800 */
[----:B------:R-:W4:Y:S04]  /*1fa50*/  LDL.LU R51, [R1+0xf8] ;  /* 0x0000f80001337983 */ /* 0x000f280000300800 */
[----:B------:R0:W-:Y:S04]  /*1fa60*/  STS.128 [R54+0x280], R4 ;  /* 0x0002800436007388 */ /* 0x0001e80000000c00 */
[----:B------:R-:W4:Y:S01]  /*1fa70*/  LDL.LU R48, [R1+0xf0] ;  /* 0x0000f00001307983 */ /* 0x000f220000300800 */
[----:B------:R-:W-:-:S03]  /*1fa80*/  F2FP.PACK_AB R11, R57, R60 ;  /* 0x0000003c390b723e */ /* 0x000fc600000000ff */
[----:B------:R-:W4:Y:S04]  /*1fa90*/  LDL.LU R52, [R1+0x104] ;  /* 0x0001040001347983 */ /* 0x000f280000300800 */
[----:B------:R-:W4:Y:S01]  /*1faa0*/  LDL.LU R33, [R1+0xfc] ;  /* 0x0000fc0001217983 */ /* 0x000f220000300800 */
[----:B0-----:R-:W-:Y:S02]  /*1fab0*/  F2FP.PACK_AB R4, R115, R113 ;  /* 0x000000717304723e */ /* 0x001fe400000000ff */
[----:B------:R-:W-:Y:S02]  /*1fac0*/  F2FP.PACK_AB R115, R32, R124 ;  /* 0x0000007c2073723e */ /* 0x000fe400000000ff */
[----:B------:R-:W-:Y:S01]  /*1fad0*/  F2FP.PACK_AB R7, R58, R125 ;  /* 0x0000007d3a07723e */ /* 0x000fe200000000ff */
[----:B------:R-:W4:Y:S01]  /*1fae0*/  LDL.LU R32, [R1+0x108] ;  /* 0x0001080001207983 */ /* 0x000f220000300800 */
[----:B------:R-:W-:-:S03]  /*1faf0*/  F2FP.PACK_AB R15, R59, R61 ;  /* 0x0000003d3b0f723e */ /* 0x000fc600000000ff */
[----:B------:R-:W4:Y:S01]  /*1fb00*/  LDL.LU R58, [R1+0x100] ;  /* 0x00010000013a7983 */ /* 0x000f220000300800 */
[----:B------:R-:W-:-:S03]  /*1fb10*/  F2FP.PACK_AB R16, R56, R62 ;  /* 0x0000003e3810723e */ /* 0x000fc600000000ff */
        /* <DEDUP_REMOVED lines=16> */
[----:B------:R-:W4:Y:S04]  /*1fc20*/  LDL.LU R73, [R1+0x12c] ;  /* 0x00012c0001497983 */ /* 0x000f280000300800 */
[----:B------:R0:W-:Y:S04]  /*1fc30*/  STS.128 [R54+0x180], R20 ;  /* 0x0001801436007388 */ /* 0x0001e80000000c00 */
[----:B------:R-:W4:Y:S04]  /*1fc40*/  LDL.LU R72, [R1+0x138] ;  /* 0x0001380001487983 */ /* 0x000f280000300800 */
[----:B------:R-:W4:Y:S04]  /*1fc50*/  LDL.LU R76, [R1+0x130] ;  /* 0x00013000014c7983 */ /* 0x000f280000300800 */
[----:B------:R1:W-:Y:S01]  /*1fc60*/  STS.128 [R54+0xb00], R4 ;  /* 0x000b000436007388 */ /* 0x0003e20000000c00 */
[----:B0-----:R-:W-:-:S03]  /*1fc70*/  F2FP.PACK_AB R20, R74, R77 ;  /* 0x0000004d4a14723e */ /* 0x001fc600000000ff */
[----:B------:R-:W4:Y:S04]  /*1fc80*/  LDL.LU R74, [R1+0x144] ;  /* 0x00014400014a7983 */ /* 0x000f280000300800 */
[----:B------:R-:W4:Y:S01]  /*1fc90*/  LDL.LU R77, [R1+0x13c] ;  /* 0x00013c00014d7983 */ /* 0x000f220000300800 */
[----:B------:R-:W-:-:S03]  /*1fca0*/  F2FP.PACK_AB R21, R81, R99 ;  /* 0x000000635115723e */ /* 0x000fc600000000ff */
[----:B------:R0:W-:Y:S01]  /*1fcb0*/  STS.128 [R54+0x380], R8 ;  /* 0x0003800836007388 */ /* 0x0001e20000000c00 */
[----:B-1----:R-:W-:-:S03]  /*1fcc0*/  F2FP.PACK_AB R4, R79, R78 ;  /* 0x0000004e4f04723e */ /* 0x002fc600000000ff */
[----:B------:R-:W4:Y:S04]  /*1fcd0*/  LDL.LU R79, [R1+0x148] ;  /* 0x00014800014f7983 */ /* 0x000f280000300800 */
[----:B------:R-:W4:Y:S01]  /*1fce0*/  LDL.LU R78, [R1+0x140] ;  /* 0x00014000014e7983 */ /* 0x000f220000300800 */
[----:B------:R-:W-:Y:S02]  /*1fcf0*/  F2FP.PACK_AB R5, R96, R94 ;  /* 0x0000005e6005723e */ /* 0x000fe400000000ff */
[----:B0-----:R-:W-:Y:S02]  /*1fd00*/  F2FP.PACK_AB R8, R80, R82 ;  /* 0x000000525008723e */ /* 0x001fe400000000ff */
        /* <DEDUP_REMOVED lines=13> */
[----:B------:R-:W4:Y:S04]  /*1fde0*/  LDL.LU R104, [R1+0x160] ;  /* 0x0001600001687983 */ /* 0x000f280000300800 */
[----:B------:R-:W4:Y:S04]  /*1fdf0*/  LDL.LU R100, [R1+0x198] ;  /* 0x0001980001647983 */ /* 0x000f280000300800 */
[----:B------:R-:W4:Y:S04]  /*1fe00*/  LDL.LU R91, [R1+0x194] ;  /* 0x00019400015b7983 */ /* 0x000f280000300800 */
[----:B------:R-:W4:Y:S04]  /*1fe10*/  LDL.LU R105, [R1+0x174] ;  /* 0x0001740001697983 */ /* 0x000f280000300800 */
[----:B------:R-:W4:Y:S01]  /*1fe20*/  LDL.LU R101, [R1+0x16c] ;  /* 0x00016c0001657983 */ /* 0x000f220000300800 */
[----:B--2---:R-:W-:-:S03]  /*1fe30*/  F2FP.PACK_AB R23, R107, R103 ;  /* 0x000000676b17723e */ /* 0x004fc600000000ff */
[----:B------:R-:W2:Y:S04]  /*1fe40*/  LDL.LU R107, [R1+0x178] ;  /* 0x00017800016b7983 */ /* 0x000ea80000300800 */
[----:B------:R-:W2:Y:S01]  /*1fe50*/  LDL.LU R103, [R1+0x170] ;  /* 0x0001700001677983 */ /* 0x000ea20000300800 */
[----:B---3--:R-:W-:-:S03]  /*1fe60*/  F2FP.PACK_AB R7, R90, R93 ;  /* 0x0000005d5a07723e */ /* 0x008fc600000000ff */
[----:B------:R-:W3:Y:S04]  /*1fe70*/  LDL.LU R90, [R1+0x1ac] ;  /* 0x0001ac00015a7983 */ /* 0x000ee80000300800 */
[----:B------:R-:W3:Y:S04]  /*1fe80*/  LDL.LU R93, [R1+0x1a4] ;  /* 0x0001a400015d7983 */ /* 0x000ee80000300800 */
[----:B------:R0:W-:Y:S04]  /*1fe90*/  STS.128 [R54+0xb80], R12 ;  /* 0x000b800c36007388 */ /* 0x0001e80000000c00 */
[----:B------:R1:W-:Y:S04]  /*1fea0*/  STS.128 [R54+0x400], R16 ;  /* 0x0004001036007388 */ /* 0x0003e80000000c00 */
[----:B------:R0:W-:Y:S02]  /*1feb0*/  STS.128 [R54+0x980], R24 ;  /* 0x0009801836007388 */ /* 0x0001e40000000c00 */
[----:B0-----:R-:W-:-:S02]  /*1fec0*/  F2FP.PACK_AB R12, R40, R43 ;  /* 0x0000002b280c723e */ /* 0x001fc400000000ff */
[----:B------:R-:W2:Y:S04]  /*1fed0*/  LDL.LU R40, [R1+0x184] ;  /* 0x0001840001287983 */ /* 0x000ea80000300800 */
[----:B------:R-:W2:Y:S01]  /*1fee0*/  LDL.LU R43, [R1+0x17c] ;  /* 0x00017c00012b7983 */ /* 0x000ea20000300800 */
[----:B-1----:R-:W-:-:S03]  /*1fef0*/  F2FP.PACK_AB R16, R67, R68 ;  /* 0x000000444310723e */ /* 0x002fc600000000ff */
[----:B------:R-:W2:Y:S04]  /*1ff00*/  LDL.LU R67, [R1+0x188] ;  /* 0x0001880001437983 */ /* 0x000ea80000300800 */
[----:B------:R-:W2:Y:S01]  /*1ff10*/  LDL.LU R68, [R1+0x180] ;  /* 0x0001800001447983 */ /* 0x000ea20000300800 */
[----:B------:R-:W-:-:S03]  /*1ff20*/  F2FP.PACK_AB R13, R65, R66 ;  /* 0x00000042410d723e */ /* 0x000fc600000000ff */
[----:B------:R-:W2:Y:S04]  /*1ff30*/  LDL.LU R65, [R1+0x224] ;  /* 0x0002240001417983 */ /* 0x000ea80000300800 */
[----:B------:R-:W2:Y:S01]  /*1ff40*/  LDL.LU R66, [R1+0x1b8] ;  /* 0x0001b80001427983 */ /* 0x000ea20000300800 */
[----:B----4-:R-:W-:-:S03]  /*1ff50*/  F2FP.PACK_AB R17, R30, R31 ;  /* 0x0000001f1e11723e */ /* 0x010fc600000000ff */
[----:B------:R-:W4:Y:S04]  /*1ff60*/  LDL.LU R30, [R1+0x1a0] ;  /* 0x0001a000011e7983 */ /* 0x000f280000300800 */
[----:B------:R-:W4:Y:S01]  /*1ff70*/  LDL.LU R31, [R1+0x19c] ;  /* 0x00019c00011f7983 */ /* 0x000f220000300800 */
[----:B------:R-:W-:Y:S02]  /*1ff80*/  F2FP.PACK_AB R14, R35, R34 ;  /* 0x00000022230e723e */ /* 0x000fe400000000ff */
[----:B------:R-:W-:Y:S02]  /*1ff90*/  F2FP.PACK_AB R18, R51, R48 ;  /* 0x000000303312723e */ /* 0x000fe400000000ff */
[----:B------:R-:W2:Y:S04]  /*1ffa0*/  LDL.LU R51, [R1+0x1b0] ;  /* 0x0001b00001337983 */ /* 0x000ea80000300800 */
[----:B------:R-:W2:Y:S01]  /*1ffb0*/  LDL.LU R48, [R1+0x1a8] ;  /* 0x0001a80001307983 */ /* 0x000ea20000300800 */
[----:B------:R-:W-:-:S03]  /*1ffc0*/  F2FP.PACK_AB R15, R52, R33 ;  /* 0x00000021340f723e */ /* 0x000fc600000000ff */
[----:B------:R-:W2:Y:S04]  /*1ffd0*/  LDL.LU R52, [R1+0x1bc] ;  /* 0x0001bc0001347983 */ /* 0x000ea80000300800 */
[----:B------:R3:W-:Y:S01]  /*1ffe0*/  STS.128 [R54+0x500], R12 ;  /* 0x0005000c36007388 */ /* 0x0007e20000000c00 */
[----:B------:R-:W-:-:S03]  /*1fff0*/  F2FP.PACK_AB R19, R32, R58 ;  /* 0x0000003a2013723e */ /* 0x000fc600000000ff */
[----:B------:R-:W2:Y:S01]  /*20000*/  LDL.LU R58, [R1+0x1b4] ;  /* 0x0001b400013a7983 */ /* 0x000ea20000300800 */
[----:B------:R-:W-:-:S03]  /*20010*/  F2FP.PACK_AB R24, R57, R60 ;  /* 0x0000003c3918723e */ /* 0x000fc600000000ff */
[----:B------:R-:W2:Y:S04]  /*20020*/  LDL.LU R57, [R1+0x22c] ;  /* 0x00022c0001397983 */ /* 0x000ea80000300800 */
[----:B------:R-:W2:Y:S01]  /*20030*/  LDL.LU R60, [R1+0x228] ;  /* 0x00022800013c7983 */ /* 0x000ea20000300800 */
[----:B---3--:R-:W-:-:S03]  /*20040*/  F2FP.PACK_AB R14, R90, R93 ;  /* 0x0000005d5a0e723e */ /* 0x008fc600000000ff */
[----:B------:R-:W3:Y:S04]  /*20050*/  LDL.LU R90, [R1+0x238] ;  /* 0x00023800015a7983 */ /* 0x000ee80000300800 */
[----:B------:R-:W3:Y:S01]  /*20060*/  LDL.LU R93, [R1+0x230] ;  /* 0x00023000015d7983 */ /* 0x000ee20000300800 */
[----:B------:R-:W-:Y:S02]  /*20070*/  F2FP.PACK_AB R32, R59, R61 ;  /* 0x0000003d3b20723e */ /* 0x000fe400000000ff */
[----:B------:R-:W-:Y:S01]  /*20080*/  F2FP.PACK_AB R25, R56, R62 ;  /* 0x0000003e3819723e */ /* 0x000fe200000000ff */
        /* <DEDUP_REMOVED lines=18> */
[----:B------:R0:W-:Y:S04]  /*201b0*/  STS.128 [R54+0x480], R4 ;  /* 0x0004800436007388 */ /* 0x0001e80000000c00 */
[----:B------:R-:W4:Y:S04]  /*201c0*/  LDL.LU R79, [R1+0x58c] ;  /* 0x00058c00014f7983 */ /* 0x000f280000300800 */
[----:B------:R-:W4:Y:S01]  /*201d0*/  LDL.LU R78, [R1+0x57c] ;  /* 0x00057c00014e7983 */ /* 0x000f220000300800 */
[----:B------:R-:W-:-:S03]  /*201e0*/  F2FP.PACK_AB R12, R96, R94 ;  /* 0x0000005e600c723e */ /* 0x000fc600000000ff */
[----:B------:R1:W-:Y:S01]  /*201f0*/  STS.128 [R54+0xc80], R8 ;  /* 0x000c800836007388 */ /* 0x0003e20000000c00 */
[----:B0-----:R-:W-:-:S03]  /*20200*/  F2FP.PACK_AB R4, R80, R82 ;  /* 0x000000525004723e */ /* 0x001fc600000000ff */
[----:B------:R-:W4:Y:S04]  /*20210*/  LDL.LU R80, [R1+0x438] ;  /* 0x0004380001507983 */ /* 0x000f280000300800 */
[----:B------:R-:W4:Y:S01]  /*20220*/  LDL.LU R82, [R1+0x430] ;  /* 0x0004300001527983 */ /* 0x000f220000300800 */
[----:B------:R-:W-:Y:S02]  /*20230*/  F2FP.PACK_AB R5, R102, R95 ;  /* 0x0000005f6605723e */ /* 0x000fe400000000ff */
[----:B-1----:R-:W-:Y:S02]  /*20240*/  F2FP.PACK_AB R8, R81, R99 ;  /* 0x000000635108723e */ /* 0x002fe400000000ff */
        /* <DEDUP_REMOVED lines=11> */
[----:B--2---:R-:W-:-:S03]  /*20300*/  F2FP.PACK_AB R10, R107, R103 ;  /* 0x000000676b0a723e */ /* 0x004fc600000000ff */
[----:B------:R-:W2:Y:S04]  /*20310*/  LDL.LU R100, [R1+0x51c] ;  /* 0x00051c0001647983 */ /* 0x000ea80000300800 */
[----:B------:R-:W2:Y:S04]  /*20320*/  LDL.LU R91, [R1+0x514] ;  /* 0x00051400015b7983 */ /* 0x000ea80000300800 */
[----:B------:R-:W2:Y:S04]  /*20330*/  LDL.LU R105, [R1+0x5c0] ;  /* 0x0005c00001697983 */ /* 0x000ea80000300800 */
[----:B------:R-:W2:Y:S04]  /*20340*/  LDL.LU R101, [R1+0x5b8] ;  /* 0x0005b80001657983 */ /* 0x000ea80000300800 */
[----:B------:R-:W2:Y:S04]  /*20350*/  LDL.LU R107, [R1+0x5c4] ;  /* 0x0005c400016b7983 */ /* 0x000ea80000300800 */
[----:B------:R-:W2:Y:S01]  /*20360*/  LDL.LU R103, [R1+0x5bc] ;  /* 0x0005bc0001677983 */ /* 0x000ea20000300800 */
[----:B------:R-:W-:-:S05]  /*20370*/  F2FP.PACK_AB R7, R40, R43 ;  /* 0x0000002b2807723e */ /* 0x000fca00000000ff */
[----:B------:R3:W-:Y:S02]  /*20380*/  STS.128 [R54+0x600], R4 ;  /* 0x0006000436007388 */ /* 0x0007e40000000c00 */
[----:B---3--:R-:W-:Y:S02]  /*20390*/  F2FP.PACK_AB R4, R90, R93 ;  /* 0x0000005d5a04723e */ /* 0x008fe400000000ff */
[----:B------:R0:W3:Y:S04]  /*203a0*/  LDL R90, [R1+0x214] ;  /* 0x00021400015a7983 */ /* 0x0000e80000100800 */
[----:B------:R-:W3:Y:S01]  /*203b0*/  LDL R93, [R1+0x220] ;  /* 0x00022000015d7983 */ /* 0x000ee20000100800 */
[----:B------:R-:W-:Y:S02]  /*203c0*/  F2FP.PACK_AB R11, R67, R68 ;  /* 0x00000044430b723e */ /* 0x000fe400000000ff */
[----:B------:R-:W-:Y:S01]  /*203d0*/  F2FP.PACK_AB R15, R65, R66 ;  /* 0x00000042410f723e */ /* 0x000fe200000000ff */
[----:B------:R4:W-:Y:S01]  /*203e0*/  STS.128 [R54+0xc00], R20 ;  /* 0x000c001436007388 */ /* 0x0009e20000000c00 */
[----:B------:R-:W-:-:S02]  /*203f0*/  F2FP.PACK_AB R38, R46, R41 ;  /* 0x000000292e26723e */ /* 0x000fc400000000ff */
[----:B------:R-:W-:Y:S01]  /*20400*/  F2FP.PACK_AB R44, R39, R44 ;  /* 0x0000002c272c723e */ /* 0x000fe200000000ff */
[----:B------:R1:W-:Y:S01]  /*20410*/  STS.128 [R54+0xd00], R16 ;  /* 0x000d001036007388 */ /* 0x0003e20000000c00 */
[----:B------:R-:W-:Y:S02]  /*20420*/  F2FP.PACK_AB R46, R49, R47 ;  /* 0x0000002f312e723e */ /* 0x000fe400000000ff */
[----:B------:R-:W-:Y:S01]  /*20430*/  F2FP.PACK_AB R112, R114, R112 ;  /* 0x000000707270723e */ /* 0x000fe200000000ff */
[----:B------:R0:W-:Y:S01]  /*20440*/  STS.128 [R54+0xe00], R8 ;  /* 0x000e000836007388 */ /* 0x0001e20000000c00 */
[----:B------:R-:W-:Y:S02]  /*20450*/  F2FP.PACK_AB R39, R53, R50 ;  /* 0x000000323527723e */ /* 0x000fe400000000ff */
[----:B------:R-:W-:Y:S01]  /*20460*/  F2FP.PACK_AB R47, R64, R63 ;  /* 0x0000003f402f723e */ /* 0x000fe200000000ff */
[----:B------:R0:W-:Y:S01]  /*20470*/  STS.128 [R54+0x680], R12 ;  /* 0x0006800c36007388 */ /* 0x0001e20000000c00 */
[----:B------:R-:W-:-:S02]  /*20480*/  F2FP.PACK_AB R113, R118, R116 ;  /* 0x000000747671723e */ /* 0x000fc400000000ff */
[----:B------:R-:W-:Y:S02]  /*20490*/  F2FP.PACK_AB R114, R122, R120 ;  /* 0x000000787a72723e */ /* 0x000fe400000000ff */
[----:B----4-:R-:W-:Y:S02]  /*204a0*/  F2FP.PACK_AB R20, R69, R71 ;  /* 0x000000474514723e */ /* 0x010fe400000000ff */
[----:B-1----:R-:W-:Y:S02]  /*204b0*/  F2FP.PACK_AB R16, R30, R31 ;  /* 0x0000001f1e10723e */ /* 0x002fe400000000ff */
[----:B------:R-:W-:Y:S02]  /*204c0*/  F2FP.PACK_AB R17, R51, R48 ;  /* 0x000000303311723e */ /* 0x000fe400000000ff */
[----:B------:R-:W-:Y:S02]  /*204d0*/  F2FP.PACK_AB R18, R52, R58 ;  /* 0x0000003a3412723e */ /* 0x000fe400000000ff */
[----:B------:R-:W-:-:S02]  /*204e0*/  F2FP.PACK_AB R19, R57, R60 ;  /* 0x0000003c3913723e */ /* 0x000fc400000000ff */
[----:B0-----:R-:W-:Y:S02]  /*204f0*/  F2FP.PACK_AB R8, R59, R61 ;  /* 0x0000003d3b08723e */ /* 0x001fe400000000ff */
[----:B------:R-:W-:Y:S02]  /*20500*/  F2FP.PACK_AB R12, R56, R62 ;  /* 0x0000003e380c723e */ /* 0x000fe400000000ff */
[----:B------:R-:W-:Y:S02]  /*20510*/  F2FP.PACK_AB R5, R70, R73 ;  /* 0x000000494605723e */ /* 0x000fe400000000ff */
[----:B------:R-:W-:Y:S02]  /*20520*/  F2FP.PACK_AB R9, R72, R76 ;  /* 0x0000004c4809723e */ /* 0x000fe400000000ff */
[----:B------:R-:W-:Y:S01]  /*20530*/  F2FP.PACK_AB R13, R74, R77 ;  /* 0x0000004d4a0d723e */ /* 0x000fe200000000ff */
[----:B------:R-:W-:Y:S04]  /*20540*/  STS.128 [R54+0x200], R36 ;  /* 0x0002002436007388 */ /* 0x000fe80000000c00 */
[----:B------:R-:W-:Y:S01]  /*20550*/  STS.128 [R54+0xa00], R44 ;  /* 0x000a002c36007388 */ /* 0x000fe20000000c00 */
[----:B------:R-:W-:-:S03]  /*20560*/  F2FP.PACK_AB R21, R79, R78 ;  /* 0x0000004e4f15723e */ /* 0x000fc600000000ff */
[----:B------:R-:W-:Y:S04]  /*20570*/  STS.128 [R54+0x300], R112 ;  /* 0x0003007036007388 */ /* 0x000fe80000000c00 */
[----:B------:R0:W-:Y:S04]  /*20580*/  STS.128 [R54+0x580], R24 ;  /* 0x0005801836007388 */ /* 0x0001e80000000c00 */
[----:B------:R-:W-:Y:S01]  /*20590*/  STS.128 [R54+0xd80], R32 ;  /* 0x000d802036007388 */ /* 0x000fe20000000c00 */
[----:B------:R-:W-:-:S03]  /*205a0*/  F2FP.PACK_AB R6, R80, R82 ;  /* 0x000000525006723e */ /* 0x000fc600000000ff */
[----:B------:R-:W-:Y:S01]  /*205b0*/  STS.128 [R54+0xe80], R16 ;  /* 0x000e801036007388 */ /* 0x000fe20000000c00 */
[----:B------:R-:W-:Y:S02]  /*205c0*/  F2FP.PACK_AB R10, R81, R99 ;  /* 0x00000063510a723e */ /* 0x000fe400000000ff */
[----:B------:R-:W-:Y:S02]  /*205d0*/  F2FP.PACK_AB R14, R96, R94 ;  /* 0x0000005e600e723e */ /* 0x000fe400000000ff */
[----:B------:R-:W-:Y:S02]  /*205e0*/  F2FP.PACK_AB R22, R102, R95 ;  /* 0x0000005f6616723e */ /* 0x000fe400000000ff */
[----:B------:R-:W-:Y:S02]  /*205f0*/  F2FP.PACK_AB R7, R97, R104 ;  /* 0x000000686107723e */ /* 0x000fe400000000ff */
[----:B--2---:R-:W-:-:S03]  /*20600*/  F2FP.PACK_AB R11, R100, R91 ;  /* 0x0000005b640b723e */ /* 0x004fc600000000ff */
[----:B------:R-:W-:Y:S01]  /*20610*/  STS.128 [R54+0x700], R4 ;  /* 0x0007000436007388 */ /* 0x000fe20000000c00 */
[----:B------:R-:W-:-:S03]  /*20620*/  F2FP.PACK_AB R15, R105, R101 ;  /* 0x00000065690f723e */ /* 0x000fc600000000ff */
[----:B------:R-:W-:Y:S01]  /*20630*/  STS.128 [R54+0xf00], R8 ;  /* 0x000f000836007388 */ /* 0x000fe20000000c00 */
[----:B------:R-:W-:-:S03]  /*20640*/  F2FP.PACK_AB R23, R107, R103 ;  /* 0x000000676b17723e */ /* 0x000fc600000000ff */
[----:B------:R-:W-:Y:S04]  /*20650*/  STS.128 [R54+0x780], R12 ;  /* 0x0007800c36007388 */ /* 0x000fe80000000c00 */
[----:B------:R1:W-:Y:S04]  /*20660*/  STS.128 [R54+0xf80], R20 ;  /* 0x000f801436007388 */ /* 0x0003e80000000c00 */
[----:B------:R-:W-:Y:S01]  /*20670*/  BAR.SYNC.DEFER_BLOCKING 0x0 ;  /* 0x0000000000007b1d */ /* 0x000fe20000010000 */
[----:B------:R-:W-:Y:S02]  /*20680*/  LOP3.LUT R74, R75, 0x20, RZ, 0x3c, !PT ;  /* 0x000000204b4a7812 */ /* 0x000fe400078e3cff */
[----:B------:R-:W-:-:S03]  /*20690*/  ISETP.GE.U32.AND P1, PT, R92, 0x7f800000, PT ;  /* 0x7f8000005c00780c */ /* 0x000fc60003f26070 */
[----:B------:R-:W2:Y:S04]  /*206a0*/  LDS.128 R32, [R75] ;  /* 0x000000004b207984 */ /* 0x000ea80000000c00 */
[----:B------:R-:W4:Y:S06]  /*206b0*/  LDS.128 R4, [R74] ;  /* 0x000000004a047984 */ /* 0x000f2c0000000c00 */
[----:B0-----:R-:W-:-:S02]  /*206c0*/  @P1 MOV R25, 0x7f800000 ;  /* 0x7f80000000191802 */ /* 0x001fc40000000f00 */
[C---:B------:R-:W-:Y:S01]  /*206d0*/  LOP3.LUT R77, R75.reuse, 0x40, RZ, 0x3c, !PT ;  /* 0x000000404b4d7812 */ /* 0x040fe200078e3cff */
[----:B------:R-:W0:Y:S01]  /*206e0*/  LDS.128 R16, [R75+0x1000] ;  /* 0x001000004b107984 */ /* 0x000e220000000c00 */
[----:B------:R-:W-:Y:S01]  /*206f0*/  LOP3.LUT R83, R75, 0x60, RZ, 0x3c, !PT ;  /* 0x000000604b537812 */ /* 0x000fe200078e3cff */
[----:B------:R-:W-:Y:S01]  /*20700*/  FADD R24, R28, R29 ;  /* 0x0000001d1c187221 */ /* 0x000fe20000000000 */
[----:B-1----:R-:W-:Y:S01]  /*20710*/  LOP3.LUT R20, R55, 0x180, RZ, 0xc0, !PT ;  /* 0x0000018037147812 */ /* 0x002fe200078ec0ff */
[----:B------:R-:W-:Y:S04]  /*20720*/  LDS.128 R40, [R75+0x3000] ;  /* 0x003000004b287984 */ /* 0x000fe80000000c00 */
[----:B------:R-:W-:Y:S04]  /*20730*/  LDS.128 R8, [R83] ;  /* 0x0000000053087984 */ /* 0x000fe80000000c00 */
[----:B------:R-:W-:Y:S04]  /*20740*/  LDS.128 R48, [R75+0x4000] ;  /* 0x004000004b307984 */ /* 0x000fe80000000c00 */
[----:B------:R-:W-:Y:S04]  /*20750*/  LDS.128 R120, [R74+0x3000] ;  /* 0x003000004a787984 */ /* 0x000fe80000000c00 */
[----:B------:R-:W-:Y:S04]  /*20760*/  LDS.128 R60, [R75+0x5000] ;  /* 0x005000004b3c7984 */ /* 0x000fe80000000c00 */
[----:B------:R-:W-:Y:S04]  /*20770*/  LDS.128 R68, [R75+0x6000] ;  /* 0x006000004b447984 */ /* 0x000fe80000000c00 */
[----:B------:R-:W-:Y:S04]  /*20780*/  LDS.128 R84, [R75+0x7000] ;  /* 0x007000004b547984 */ /* 0x000fe80000000c00 */
[----:B--2---:R-:W-:Y:S01]  /*20790*/  STL [R1+0x20c], R35 ;  /* 0x00020c2301007387 */ /* 0x004fe20000100800 */
[----:B----4-:R-:W-:Y:S01]  /*207a0*/  MOV R118, R4 ;  /* 0x0000000400767202 */ /* 0x010fe20000000f00 */
[----:B------:R-:W-:Y:S01]  /*207b0*/  IMAD.MOV.U32 R107, RZ, RZ, R5 ;  /* 0x000000ffff6b7224 */ /* 0x000fe200078e0005 */
[----:B------:R-:W-:-:S02]  /*207c0*/  MOV R94, R6 ;  /* 0x00000006005e7202 */ /* 0x000fc40000000f00 */
[----:B0-----:R-:W-:Y:S01]  /*207d0*/  MOV R117, R16 ;  /* 0x0000001000757202 */ /* 0x001fe20000000f00 */
[----:B------:R-:W-:Y:S01]  /*207e0*/  IMAD.MOV.U32 R106, RZ, RZ, R17 ;  /* 0x000000ffff6a7224 */ /* 0x000fe200078e0011 */
[----:B------:R-:W-:Y:S01]  /*207f0*/  MOV R98, R18 ;  /* 0x0000001200627202 */ /* 0x000fe20000000f00 */
[----:B---3--:R-:W-:-:S05]  /*20800*/  @P1 FFMA.FTZ R90, R92, R25, +INF ;  /* 0x7f8000005c5a1423 */ /* 0x008fca0000010019 */
[----:B------:R0:W-:Y:S04]  /*20810*/  @P1 STL [R1+0x214], R90 ;  /* 0x0002145a01001387 */ /* 0x0001e80000100800 */
[----:B------:R-:W-:Y:S04]  /*20820*/  STL [R1+0x7c], R7 ;  /* 0x00007c0701007387 */ /* 0x000fe80000100800 */
[----:B------:R-:W1:Y:S04]  /*20830*/  LDS.128 R4, [R77] ;  /* 0x000000004d047984 */ /* 0x000e680000000c00 */
[----:B0-----:R-:W0:Y:S01]  /*20840*/  S2R R90, SR_TID.X ;  /* 0x00000000005a7919 */ /* 0x001e220000002100 */
[----:B------:R-:W-:-:S13]  /*20850*/  ISETP.GE.U32.AND P1, PT, R93, 0x7f800000, PT ;  /* 0x7f8000005d00780c */ /* 0x000fda0003f26070 */
[----:B------:R-:W-:-:S04]  /*20860*/  @P1 IMAD.MOV.U32 R13, RZ, RZ, 0x7f800000 ;  /* 0x7f800000ff0d1424 */ /* 0x000fc800078e00ff */
[----:B------:R-:W-:Y:S01]  /*20870*/  @P1 FFMA.FTZ R24, R93, R13, +INF ;  /* 0x7f8000005d181423 */ /* 0x000fe2000001000d */
[----:B0-----:R-:W-:-:S04]  /*20880*/  SHF.R.U32.HI R26, RZ, 0x7, R90 ;  /* 0x00000007ff1a7819 */ /* 0x001fc8000001165a */
[----:B------:R-:W-:-:S05]  /*20890*/  SGXT.U32 R26, R26, 0x1 ;  /* 0x000000011a1a781a */ /* 0x000fca0000000000 */
[----:B------:R-:W-:Y:S01]  /*208a0*/  IMAD R12, R26, c[0x0][0x1c8], RZ ;  /* 0x000072001a0c7a24 */ /* 0x000fe200078e02ff */
[----:B-1----:R0:W-:Y:S04]  /*208b0*/  STL [R1+0xb30], R7 ;  /* 0x000b300701007387 */ /* 0x0021e80000100800 */
[----:B------:R-:W-:Y:S04]  /*208c0*/  STL [R1+0xb50], R11 ;  /* 0x000b500b01007387 */ /* 0x000fe80000100800 */
[----:B------:R-:W-:Y:S04]  /*208d0*/  STL [R1+0x210], R24 ;  /* 0x0002101801007387 */ /* 0x000fe80000100800 */
[----:B------:R-:W1:Y:S01]  /*208e0*/  LDS.128 R24, [R74+0x1000] ;  /* 0x001000004a187984 */ /* 0x000e620000000c00 */
[----:B------:R-:W-:Y:S01]  /*208f0*/  IMAD.MOV.U32 R93, RZ, RZ, c[0x0][0x1c8] ;  /* 0x00007200ff5d7624 */ /* 0x000fe200078e00ff */
[----:B------:R-:W-:-:S02]  /*20900*/  LEA R16, P1, R12, R3, 0x1 ;  /* 0x000000030c107211 */ /* 0x000fc400078208ff */
[----:B------:R-:W-:Y:S01]  /*20910*/  SHF.L.U32 R13, R111, 0x4, RZ ;  /* 0x000000046f0d7819 */ /* 0x000fe200000006ff */
[----:B------:R-:W-:Y:S01]  /*20920*/  IMAD R14, R93, 0x2, R12 ;  /* 0x000000025d0e7824 */ /* 0x000fe200078e020c */
[----:B------:R2:W-:Y:S01]  /*20930*/  STL.64 [R1+0x1f8], R18 ;  /* 0x0001f81201007387 */ /* 0x0005e20000100a00 */
[----:B------:R-:W-:Y:S02]  /*20940*/  LEA.HI.X.SX32 R17, R12, R2, 0x1, P1 ;  /* 0x000000020c117211 */ /* 0x000fe400008f0eff */
[----:B------:R-:W-:Y:S02]  /*20950*/  LOP3.LUT R13, R13, 0x70, RZ, 0xc0, !PT ;  /* 0x000000700d0d7812 */ /* 0x000fe400078ec0ff */
[C---:B------:R-:W-:Y:S01]  /*20960*/  LEA R22, P1, R14.reuse, R3, 0x1 ;  /* 0x000000030e167211 */ /* 0x040fe200078208ff */
[----:B------:R-:W-:Y:S01]  /*20970*/  IMAD.MOV.U32 R119, RZ, RZ, R32 ;  /* 0x000000ffff777224 */ /* 0x000fe200078e0020 */
[----:B0-----:R-:W-:Y:S01]  /*20980*/  IADD3 R7, R13, R20, RZ ;  /* 0x000000140d077210 */ /* 0x001fe20007ffe0ff */
[----:B--2---:R-:W-:Y:S01]  /*20990*/  IMAD R18, R93, 0x2, R14 ;  /* 0x000000025d127824 */ /* 0x004fe200078e020e */
[----:B------:R-:W-:-:S02]  /*209a0*/  LEA.HI.X.SX32 R23, R14, R2, 0x1, P1 ;  /* 0x000000020e177211 */ /* 0x000fc400008f0eff */
[----:B------:R-:W-:Y:S02]  /*209b0*/  STG.E.U16 [R16.64], R119 ;  /* 0x0000007710007986 */ /* 0x000fe4000c101504 */
[C---:B------:R-:W-:Y:S02]  /*209c0*/  LEA R20, P1, R18.reuse, R3, 0x1 ;  /* 0x0000000312147211 */ /* 0x040fe400078208ff */
[----:B------:R-:W0:Y:S01]  /*209d0*/  LDS.128 R12, [R77+0x1000] ;  /* 0x001000004d0c7984 */ /* 0x000e220000000c00 */
[----:B------:R-:W-:Y:S01]  /*209e0*/  MOV R108, R33 ;  /* 0x00000021006c7202 */ /* 0x000fe20000000f00 */
[----:B------:R-:W-:Y:S01]  /*209f0*/  IMAD.MOV.U32 R95, RZ, RZ, R34 ;  /* 0x000000ffff5f7224 */ /* 0x000fe200078e0022 */
[----:B------:R-:W-:Y:S01]  /*20a00*/  LEA.HI.X.SX32 R21, R18, R2, 0x1, P1 ;  /* 0x0000000212157211 */ /* 0x000fe200008f0eff */
[----:B------:R-:W2:Y:S01]  /*20a10*/  LDS.128 R32, [R75+0x2000] ;  /* 0x002000004b207984 */ /* 0x000ea20000000c00 */
[----:B-1----:R-:W-:Y:S01]  /*20a20*/  MOV R116, R24 ;  /* 0x0000001800747202 */ /* 0x002fe20000000f00 */
[----:B------:R-:W-:-:S02]  /*20a30*/  IMAD R24, R93, 0x2, R18 ;  /* 0x000000025d187824 */ /* 0x000fc400078e0212 */
[----:B------:R-:W1:Y:S04]  /*20a40*/  LDS.128 R16, [R83+0x1000] ;  /* 0x0010000053107984 */ /* 0x000e680000000c00 */
[----:B------:R3:W-:Y:S04]  /*20a50*/  STL.64 [R1+0x28], R26 ;  /* 0x0000281a01007387 */ /* 0x0007e80000100a00 */
[----:B------:R-:W-:Y:S04]  /*20a60*/  STL [R1+0x218], R7 ;  /* 0x0002180701007387 */ /* 0x000fe80000100800 */
[----:B0-----:R-:W-:Y:S01]  /*20a70*/  STL [R1+0xb78], R15 ;  /* 0x000b780f01007387 */ /* 0x001fe20000100800 */
[----:B--2---:R-:W-:Y:S01]  /*20a80*/  IMAD.MOV.U32 R115, RZ, RZ, R32 ;  /* 0x000000ffff737224 */ /* 0x004fe200078e0020 */
[----:B------:R-:W-:Y:S01]  /*20a90*/  MOV R104, R33 ;  /* 0x0000002100687202 */ /* 0x000fe20000000f00 */
[----:B------:R-:W-:Y:S01]  /*20aa0*/  IMAD.MOV.U32 R96, RZ, RZ, R34 ;  /* 0x000000ffff607224 */ /* 0x000fe200078e0022 */
[----:B-1----:R-:W-:Y:S04]  /*20ab0*/  STL [R1+0xb90], R19 ;  /* 0x000b901301007387 */ /* 0x002fe80000100800 */
[----:B------:R-:W-:Y:S04]  /*20ac0*/  STL.64 [R1+0x1e8], R34 ;  /* 0x0001e82201007387 */ /* 0x000fe80000100a00 */
[----:B------:R-:W0:Y:S01]  /*20ad0*/  LDS.128 R32, [R74+0x2000] ;  /* 0x002000004a207984 */ /* 0x000e220000000c00 */
[----:B------:R-:W-:-:S02]  /*20ae0*/  MOV R97, R26 ;  /* 0x0000001a00617202 */ /* 0x000fc40000000f00 */
[----:B---3--:R-:W-:Y:S01]  /*20af0*/  LEA R26, P1, R24, R3, 0x1 ;  /* 0x00000003181a7211 */ /* 0x008fe200078208ff */
[----:B------:R-:W-:Y:S01]  /*20b00*/  STG.E.U16 [R22.64], R118 ;  /* 0x0000007616007986 */ /* 0x000fe2000c101504 */
[----:B------:R-:W-:-:S03]  /*20b10*/  LEA R28, R93, R24, 0x1 ;  /* 0x000000185d1c7211 */ /* 0x000fc600078e08ff */
[----:B------:R-:W-:Y:S01]  /*20b20*/  STG.E.U16 [R20.64], R4 ;  /* 0x0000000414007986 */ /* 0x000fe2000c101504 */
[----:B------:R-:W-:-:S03]  /*20b30*/  LEA.HI.X.SX32 R27, R24, R2, 0x1, P1 ;  /* 0x00000002181b7211 */ /* 0x000fc600008f0eff */
[----:B------:R-:W1:Y:S01]  /*20b40*/  LDS.128 R20, [R77+0x2000] ;  /* 0x002000004d147984 */ /* 0x000e620000000c00 */
[----:B------:R-:W-:Y:S01]  /*20b50*/  LEA R24, P1, R28, R3, 0x1 ;  /* 0x000000031c187211 */ /* 0x000fe200078208ff */
[----:B------:R-:W-:-:S03]  /*20b60*/  IMAD.MOV.U32 R105, RZ, RZ, R25 ;  /* 0x000000ffff697224 */ /* 0x000fc600078e0019 */
[----:B------:R-:W-:Y:S01]  /*20b70*/  LEA.HI.X.SX32 R25, R28, R2, 0x1, P1 ;  /* 0x000000021c197211 */ /* 0x000fe200008f0eff */
[----:B------:R-:W-:Y:S01]  /*20b80*/  STG.E.U16 [R26.64], R8 ;  /* 0x000000081a007986 */ /* 0x000fe2000c101504 */
[----:B------:R-:W-:-:S03]  /*20b90*/  LEA R30, R93, R28, 0x1 ;  /* 0x0000001c5d1e7211 */ /* 0x000fc600078e08ff */
[----:B------:R-:W-:Y:S04]  /*20ba0*/  STG.E.U16 [R24.64], R117 ;  /* 0x0000007518007986 */ /* 0x000fe8000c101504 */
[----:B------:R-:W2:Y:S01]  /*20bb0*/  LDS.128 R24, [R83+0x2000] ;  /* 0x0020000053187984 */ /* 0x000ea20000000c00 */
[----:B------:R-:W-:Y:S02]  /*20bc0*/  IMAD R28, R93, 0x2, R30 ;  /* 0x000000025d1c7824 */ /* 0x000fe400078e021e */
[----:B0-----:R-:W-:Y:S01]  /*20bd0*/  IMAD.MOV.U32 R114, RZ, RZ, R32 ;  /* 0x000000ffff727224 */ /* 0x001fe200078e0020 */
[----:B------:R-:W-:Y:S01]  /*20be0*/  LEA R32, P1, R30, R3, 0x1 ;  /* 0x000000031e207211 */ /* 0x000fe200078208ff */
[----:B------:R0:W-:Y:S01]  /*20bf0*/  STL.64 [R1+0x18], R34 ;  /* 0x0000182201007387 */ /* 0x0001e20000100a00 */
[----:B------:R-:W-:-:S02]  /*20c00*/  MOV R103, R33 ;  /* 0x0000002100677202 */ /* 0x000fc40000000f00 */
[----:B------:R-:W-:Y:S02]  /*20c10*/  LEA.HI.X.SX32 R33, R30, R2, 0x1, P1 ;  /* 0x000000021e217211 */ /* 0x000fe400008f0eff */
[CC--:B------:R-:W-:Y:S02]  /*20c20*/  LEA R30, P1, R28.reuse, R3.reuse, 0x1 ;  /* 0x000000031c1e7211 */ /* 0x0c0fe400078208ff */
[C---:B0-----:R-:W-:Y:S02]  /*20c30*/  LEA R34, R93.reuse, R28, 0x1 ;  /* 0x0000001c5d227211 */ /* 0x041fe400078e08ff */
[-C--:B------:R-:W-:Y:S02]  /*20c40*/  LEA.HI.X.SX32 R31, R28, R2.reuse, 0x1, P1 ;  /* 0x000000021c1f7211 */ /* 0x080fe400008f0eff */
[CC--:B------:R-:W-:Y:S01]  /*20c50*/  LEA R28, P1, R34.reuse, R3.reuse, 0x1 ;  /* 0x00000003221c7211 */ /* 0x0c0fe200078208ff */
[C---:B------:R-:W-:Y:S01]  /*20c60*/  IMAD R36, R93.reuse, 0x2, R34 ;  /* 0x000000025d247824 */ /* 0x040fe200078e0222 */
[----:B------:R0:W-:Y:S02]  /*20c70*/  STG.E.U16 [R32.64], R116 ;  /* 0x0000007420007986 */ /* 0x0001e4000c101504 */
[----:B------:R-:W-:Y:S01]  /*20c80*/  LEA.HI.X.SX32 R29, R34, R2, 0x1, P1 ;  /* 0x00000002221d7211 */ /* 0x000fe200008f0eff */
[----:B------:R-:W-:Y:S01]  /*20c90*/  IMAD R34, R93, 0x2, R36 ;  /* 0x000000025d227824 */ /* 0x000fe200078e0224 */
[----:B------:R-:W-:Y:S01]  /*20ca0*/  MOV R113, R40 ;  /* 0x0000002800717202 */ /* 0x000fe20000000f00 */
[----:B------:R-:W-:Y:S01]  /*20cb0*/  STG.E.U16 [R30.64], R12 ;  /* 0x0000000c1e007986 */ /* 0x000fe2000c101504 */
[----:B0-----:R-:W-:-:S02]  /*20cc0*/  LEA R32, P1, R36, R3, 0x1 ;  /* 0x0000000324207211 */ /* 0x001fc400078208ff */
[----:B------:R-:W-:Y:S02]  /*20cd0*/  LEA R40, R93, R34, 0x1 ;  /* 0x000000225d287211 */ /* 0x000fe400078e08ff */
[-C--:B------:R-:W-:Y:S02]  /*20ce0*/  LEA.HI.X.SX32 R33, R36, R2.reuse, 0x1, P1 ;  /* 0x0000000224217211 */ /* 0x080fe400008f0eff */
[CC--:B------:R-:W-:Y:S01]  /*20cf0*/  LEA R38, P1, R34.reuse, R3.reuse, 0x1 ;  /* 0x0000000322267211 */ /* 0x0c0fe200078208ff */
[----:B------:R-:W-:Y:S03]  /*20d00*/  STG.E.U16 [R28.64], R16 ;  /* 0x000000101c007986 */ /* 0x000fe6000c101504 */
[----:B------:R-:W-:Y:S01]  /*20d10*/  LEA.HI.X.SX32 R39, R34, R2, 0x1, P1 ;  /* 0x0000000222277211 */ /* 0x000fe200008f0eff */
[----:B-1----:R0:W-:Y:S01]  /*20d20*/  STL [R1+0xbb0], R23 ;  /* 0x000bb01701007387 */ /* 0x0021e20000100800 */
[----:B------:R-:W-:-:S03]  /*20d30*/  LEA R36, P1, R40, R3, 0x1 ;  /* 0x0000000328247211 */ /* 0x000fc600078208ff */
[----:B------:R-:W1:Y:S04]  /*20d40*/  LDS.128 R28, [R77+0x3000] ;  /* 0x003000004d1c7984 */ /* 0x000e680000000c00 */
[----:B------:R-:W-:Y:S01]  /*20d50*/  STG.E.U16 [R32.64], R115 ;  /* 0x0000007320007986 */ /* 0x000fe2000c101504 */
[----:B0-----:R-:W-:Y:S01]  /*20d60*/  MOV R23, R42 ;  /* 0x0000002a00177202 */ /* 0x001fe20000000f00 */
[----:B------:R-:W-:Y:S02]  /*20d70*/  IMAD R42, R93, 0x2, R40 ;  /* 0x000000025d2a7824 */ /* 0x000fe400078e0228 */
[----:B------:R-:W0:Y:S01]  /*20d80*/  LDS.128 R32, [R83+0x3000] ;  /* 0x0030000053207984 */ /* 0x000e220000000c00 */
[----:B------:R-:W-:Y:S02]  /*20d90*/  LEA.HI.X.SX32 R37, R40, R2, 0x1, P1 ;  /* 0x0000000228257211 */ /* 0x000fe400008f0eff */
[----:B------:R-:W-:-:S02]  /*20da0*/  LEA R44, P1, R42, R3, 0x1 ;  /* 0x000000032a2c7211 */ /* 0x000fc400078208ff */
[C---:B------:R-:W-:Y:S01]  /*20db0*/  LEA R40, R93.reuse, R42, 0x1 ;  /* 0x0000002a5d287211 */ /* 0x040fe200078e08ff */
[----:B------:R-:W-:Y:S01]  /*20dc0*/  IMAD.MOV.U32 R19, RZ, RZ, R50 ;  /* 0x000000ffff137224 */ /* 0x000fe200078e0032 */
[----:B------:R-:W-:Y:S01]  /*20dd0*/  LEA.HI.X.SX32 R45, R42, R2, 0x1, P1 ;  /* 0x000000022a2d7211 */ /* 0x000fe200008f0eff */
[----:B--2---:R-:W-:Y:S01]  /*20de0*/  STL [R1+0xbd0], R27 ;  /* 0x000bd01b01007387 */ /* 0x004fe20000100800 */
[----:B------:R-:W-:Y:S02]  /*20df0*/  LEA R50, P1, R40, R3, 0x1 ;  /* 0x0000000328327211 */ /* 0x000fe400078208ff */
[----:B------:R-:W-:Y:S01]  /*20e00*/  LEA R46, R93, R40, 0x1 ;  /* 0x000000285d2e7211 */ /* 0x000fe200078e08ff */
[----:B------:R-:W-:Y:S01]  /*20e10*/  STL [R1+0x1cc], R43 ;  /* 0x0001cc2b01007387 */ /* 0x000fe20000100800 */
[----:B------:R-:W-:-:S03]  /*20e20*/  IMAD.MOV.U32 R102, RZ, RZ, R41 ;  /* 0x000000ffff667224 */ /* 0x000fc600078e0029 */
[----:B------:R-:W-:Y:S01]  /*20e30*/  STG.E.U16 [R38.64], R114 ;  /* 0x0000007226007986 */ /* 0x000fe2000c101504 */
[----:B------:R-:W-:-:S03]  /*20e40*/  IMAD.MOV.U32 R112, RZ, RZ, R48 ;  /* 0x000000ffff707224 */ /* 0x000fc600078e0030 */
[----:B------:R2:W-:Y:S01]  /*20e50*/  STL [R1+0x1ac], R51 ;  /* 0x0001ac3301007387 */ /* 0x0005e20000100800 */
[----:B------:R-:W-:-:S03]  /*20e60*/  IMAD R52, R93, 0x2, R46 ;  /* 0x000000025d347824 */ /* 0x000fc600078e022e */
[----:B------:R-:W-:Y:S04]  /*20e70*/  STG.E.U16 [R36.64], R20 ;  /* 0x0000001424007986 */ /* 0x000fe8000c101504 */
[----:B------:R-:W3:Y:S01]  /*20e80*/  LDS.128 R36, [R74+0x4000] ;  /* 0x004000004a247984 */ /* 0x000ee20000000c00 */
[-C--:B--2---:R-:W-:Y:S02]  /*20e90*/  LEA.HI.X.SX32 R51, R40, R2.reuse, 0x1, P1 ;  /* 0x0000000228337211 */ /* 0x084fe400008f0eff */
[C---:B------:R-:W-:Y:S01]  /*20ea0*/  LEA R48, P1, R46.reuse, R3, 0x1 ;  /* 0x000000032e307211 */ /* 0x040fe200078208ff */
[----:B------:R-:W2:Y:S01]  /*20eb0*/  LDS.128 R40, [R77+0x4000] ;  /* 0x004000004d287984 */ /* 0x000ea20000000c00 */
[----:B------:R-:W-:Y:S02]  /*20ec0*/  MOV R101, R49 ;  /* 0x0000003100657202 */ /* 0x000fe40000000f00 */
[----:B------:R-:W-:Y:S01]  /*20ed0*/  LEA.HI.X.SX32 R49, R46, R2, 0x1, P1 ;  /* 0x000000022e317211 */ /* 0x000fe200008f0eff */
[----:B------:R-:W-:Y:S01]  /*20ee0*/  STG.E.U16 [R44.64], R24 ;  /* 0x000000182c007986 */ /* 0x000fe2000c101504 */
[----:B------:R-:W-:-:S02]  /*20ef0*/  LEA R53, R93, R52, 0x1 ;  /* 0x000000345d357211 */ /* 0x000fc400078e08ff */
[CC--:B------:R-:W-:Y:S01]  /*20f00*/  LEA R54, P1, R52.reuse, R3.reuse, 0x1 ;  /* 0x0000000334367211 */ /* 0x0c0fe200078208ff */
[----:B------:R-:W4:Y:S02]  /*20f10*/  LDS.128 R44, [R83+0x4000] ;  /* 0x00400000532c7984 */ /* 0x000f240000000c00 */
[----:B------:R-:W-:Y:S01]  /*20f20*/  IMAD R57, R93, 0x2, R53 ;  /* 0x000000025d397824 */ /* 0x000fe200078e0235 */
[-C--:B------:R-:W-:Y:S02]  /*20f30*/  LEA.HI.X.SX32 R55, R52, R2.reuse, 0x1, P1 ;  /* 0x0000000234377211 */ /* 0x080fe400008f0eff */
[-C--:B------:R-:W-:Y:S01]  /*20f40*/  LEA R52, P1, R53, R3.reuse, 0x1 ;  /* 0x0000000335347211 */ /* 0x080fe200078208ff */
[----:B------:R-:W-:Y:S01]  /*20f50*/  STG.E.U16 [R50.64], R113 ;  /* 0x0000007132007986 */ /* 0x000fe2000c101504 */
[----:B------:R-:W-:Y:S02]  /*20f60*/  IMAD R59, R93, 0x2, R57 ;  /* 0x000000025d3b7824 */ /* 0x000fe400078e0239 */
[----:B------:R-:W-:Y:S01]  /*20f70*/  LEA.HI.X.SX32 R53, R53, R2, 0x1, P1 ;  /* 0x0000000235357211 */ /* 0x000fe200008f0eff */
[----:B------:R-:W-:Y:S01]  /*20f80*/  STG.E.U16 [R48.64], R120 ;  /* 0x0000007830007986 */ /* 0x000fe2000c101504 */
[----:B------:R-:W-:-:S03]  /*20f90*/  LEA R56, P1, R57, R3, 0x1 ;  /* 0x0000000339387211 */ /* 0x000fc600078208ff */
[----:B------:R-:W4:Y:S01]  /*20fa0*/  LDS.128 R48, [R74+0x5000] ;  /* 0x005000004a307984 */ /* 0x000f220000000c00 */
[----:B------:R-:W-:Y:S02]  /*20fb0*/  MOV R15, R62 ;  /* 0x0000003e000f7202 */ /* 0x000fe40000000f00 */
[----:B------:R-:W-:Y:S02]  /*20fc0*/  LEA.HI.X.SX32 R57, R57, R2, 0x1, P1 ;  /* 0x0000000239397211 */ /* 0x000fe400008f0eff */
[----:B------:R-:W-:Y:S01]  /*20fd0*/  LEA R62, P1, R59, R3, 0x1 ;  /* 0x000000033b3e7211 */ /* 0x000fe200078208ff */
[----:B-1----:R-:W-:Y:S01]  /*20fe0*/  STG.E.U16 [R54.64], R28 ;  /* 0x0000001c36007986 */ /* 0x002fe2000c101504 */
[----:B------:R-:W-:Y:S02]  /*20ff0*/  LEA R58, R93, R59, 0x1 ;  /* 0x0000003b5d3a7211 */ /* 0x000fe400078e08ff */
[----:B------:R-:W-:Y:S01]  /*21000*/  MOV R111, R60 ;  /* 0x0000003c006f7202 */ /* 0x000fe20000000f00 */
[----:B------:R1:W-:Y:S04]  /*21010*/  STL [R1+0xec], R63 ;  /* 0x0000ec3f01007387 */ /* 0x0003e80000100800 */
[----:B0-----:R-:W-:Y:S04]  /*21020*/  STG.E.U16 [R52.64], R32 ;  /* 0x0000002034007986 */ /* 0x001fe8000c101504 */
[----:B------:R-:W0:Y:S01]  /*21030*/  LDS.128 R52, [R77+0x5000] ;  /* 0x005000004d347984 */ /* 0x000e220000000c00 */
[----:B-1----:R-:W-:-:S02]  /*21040*/  LEA.HI.X.SX32 R63, R59, R2, 0x1, P1 ;  /* 0x000000023b3f7211 */ /* 0x002fc400008f0eff */
[CC--:B------:R-:W-:Y:S01]  /*21050*/  LEA R60, P1, R58.reuse, R3.reuse, 0x1 ;  /* 0x000000033a3c7211 */ /* 0x0c0fe200078208ff */
[----:B------:R-:W-:Y:S01]  /*21060*/  IMAD.MOV.U32 R100, RZ, RZ, R61 ;  /* 0x000000ffff647224 */ /* 0x000fe200078e003d */
[----:B------:R-:W-:Y:S01]  /*21070*/  STG.E.U16 [R56.64], R112 ;  /* 0x0000007038007986 */ /* 0x000fe2000c101504 */
[----:B------:R-:W-:Y:S01]  /*21080*/  IMAD R65, R93, 0x2, R58 ;  /* 0x000000025d417824 */ /* 0x000fe200078e023a */
[-C--:B------:R-:W-:Y:S02]  /*21090*/  LEA.HI.X.SX32 R61, R58, R2.reuse, 0x1, P1 ;  /* 0x000000023a3d7211 */ /* 0x080fe400008f0eff */
[----:B------:R-:W1:Y:S02]  /*210a0*/  LDS.128 R56, [R83+0x5000] ;  /* 0x0050000053387984 */ /* 0x000e640000000c00 */
[----:B------:R-:W-:Y:S02]  /*210b0*/  LEA R64, P1, R65, R3, 0x1 ;  /* 0x0000000341407211 */ /* 0x000fe400078208ff */
[----:B------:R-:W-:Y:S01]  /*210c0*/  LEA R66, R93, R65, 0x1 ;  /* 0x000000415d427211 */ /* 0x000fe200078e08ff */
[----:B---3--:R-:W-:Y:S01]  /*210d0*/  STG.E.U16 [R62.64], R36 ;  /* 0x000000243e007986 */ /* 0x008fe2000c101504 */
[----:B------:R-:W-:Y:S01]  /*210e0*/  LEA.HI.X.SX32 R65, R65, R2, 0x1, P1 ;  /* 0x0000000241417211 */ /* 0x000fe200008f0eff */
[----:B------:R-:W-:Y:S01]  /*210f0*/  IMAD.MOV.U32 R110, RZ, RZ, R68 ;  /* 0x000000ffff6e7224 */ /* 0x000fe200078e0044 */
[----:B------:R-:W-:Y:S01]  /*21100*/  LEA R68, P1, R66, R3, 0x1 ;  /* 0x0000000342447211 */ /* 0x000fe200078208ff */
[----:B------:R-:W-:Y:S01]  /*21110*/  IMAD.MOV.U32 R11, RZ, RZ, R70 ;  /* 0x000000ffff0b7224 */ /* 0x000fe200078e0046 */
[----:B--2---:R-:W-:Y:S01]  /*21120*/  STG.E.U16 [R60.64], R40 ;  /* 0x000000283c007986 */ /* 0x004fe2000c101504 */
[----:B------:R-:W-:-:S03]  /*21130*/  LEA R70, R93, R66, 0x1 ;  /* 0x000000425d467211 */ /* 0x000fc600078e08ff */
[----:B------:R-:W2:Y:S01]  /*21140*/  LDS.128 R60, [R74+0x6000] ;  /* 0x006000004a3c7984 */ /* 0x000ea20000000c00 */
[----:B------:R-:W-:Y:S01]  /*21150*/  MOV R99, R69 ;  /* 0x0000004500637202 */ /* 0x000fe20000000f00 */
[----:B------:R-:W-:Y:S01]  /*21160*/  IMAD R78, R93, 0x2, R70 ;  /* 0x000000025d4e7824 */ /* 0x000fe200078e0246 */
[----:B------:R-:W-:Y:S01]  /*21170*/  LEA.HI.X.SX32 R69, R66, R2, 0x1, P1 ;  /* 0x0000000242457211 */ /* 0x000fe200008f0eff */
[----:B----4-:R-:W-:Y:S01]  /*21180*/  STG.E.U16 [R64.64], R44 ;  /* 0x0000002c40007986 */ /* 0x010fe2000c101504 */
[----:B------:R-:W-:-:S03]  /*21190*/  LEA R72, P1, R70, R3, 0x1 ;  /* 0x0000000346487211 */ /* 0x000fc600078208ff */
[----:B------:R-:W3:Y:S01]  /*211a0*/  LDS.128 R64, [R77+0x6000] ;  /* 0x006000004d407984 */ /* 0x000ee20000000c00 */
[----:B------:R-:W-:Y:S02]  /*211b0*/  LEA.HI.X.SX32 R73, R70, R2, 0x1, P1 ;  /* 0x0000000246497211 */ /* 0x000fe400008f0eff */
[----:B------:R-:W-:Y:S01]  /*211c0*/  LEA R80, P1, R78, R3, 0x1 ;  /* 0x000000034e507211 */ /* 0x000fe200078208ff */
[----:B------:R-:W-:Y:S01]  /*211d0*/  STL [R1+0x9c], R71 ;  /* 0x00009c4701007387 */ /* 0x000fe20000100800 */
[----:B------:R-:W-:-:S03]  /*211e0*/  LEA R76, R93, R78, 0x1 ;  /* 0x0000004e5d4c7211 */ /* 0x000fc600078e08ff */
[----:B------:R-:W-:Y:S04]  /*211f0*/  STG.E.U16 [R68.64], R111 ;  /* 0x0000006f44007986 */ /* 0x000fe8000c101504 */
[----:B------:R-:W4:Y:S01]  /*21200*/  LDS.128 R68, [R83+0x6000] ;  /* 0x0060000053447984 */ /* 0x000f220000000c00 */
[----:B------:R-:W-:Y:S02]  /*21210*/  LEA.HI.X.SX32 R81, R78, R2, 0x1, P1 ;  /* 0x000000024e517211 */ /* 0x000fe400008f0eff */
[----:B------:R-:W-:Y:S01]  /*21220*/  LEA R88, P1, R76, R3, 0x1 ;  /* 0x000000034c587211 */ /* 0x000fe200078208ff */
[----:B------:R-:W-:Y:S01]  /*21230*/  STG.E.U16 [R72.64], R48 ;  /* 0x0000003048007986 */ /* 0x000fe2000c101504 */
[----:B------:R-:W-:-:S03]  /*21240*/  LEA R82, R93, R76, 0x1 ;  /* 0x0000004c5d527211 */ /* 0x000fc600078e08ff */
[----:B------:R-:W2:Y:S01]  /*21250*/  LDS.128 R72, [R74+0x7000] ;  /* 0x007000004a487984 */ /* 0x000ea20000000c00 */
[----:B------:R-:W-:Y:S01]  /*21260*/  IMAD.MOV.U32 R7, RZ, RZ, R86 ;  /* 0x000000ffff077224 */ /* 0x000fe200078e0056 */
[----:B------:R-:W-:Y:S02]  /*21270*/  LEA.HI.X.SX32 R89, R76, R2, 0x1, P1 ;  /* 0x000000024c597211 */ /* 0x000fe400008f0eff */
[----:B------:R-:W-:Y:S01]  /*21280*/  MOV R27, R85 ;  /* 0x00000055001b7202 */ /* 0x000fe20000000f00 */
[----:B------:R-:W2:Y:S01]  /*21290*/  LDS.128 R76, [R77+0x7000] ;  /* 0x007000004d4c7984 */ /* 0x000ea20000000c00 */
[----:B------:R-:W-:Y:S01]  /*212a0*/  LEA R86, P1, R82, R3, 0x1 ;  /* 0x0000000352567211 */ /* 0x000fe200078208ff */
[----:B------:R-:W-:Y:S02]  /*212b0*/  IMAD R85, R93, 0x2, R82 ;  /* 0x000000025d557824 */ /* 0x000fe400078e0252 */
[----:B------:R1:W-:Y:S01]  /*212c0*/  STL [R1+0x3c], R87 ;  /* 0x00003c5701007387 */ /* 0x0003e20000100800 */
[----:B------:R-:W-:-:S03]  /*212d0*/  IMAD.MOV.U32 R109, RZ, RZ, R84 ;  /* 0x000000ffff6d7224 */ /* 0x000fc600078e0054 */
[----:B0-----:R-:W-:Y:S01]  /*212e0*/  STG.E.U16 [R80.64], R52 ;  /* 0x0000003450007986 */ /* 0x001fe2000c101504 */
[----:B------:R-:W-:Y:S02]  /*212f0*/  LEA R90, R93, R85, 0x1 ;  /* 0x000000555d5a7211 */ /* 0x000fe400078e08ff */
[-C--:B-1----:R-:W-:Y:S02]  /*21300*/  LEA.HI.X.SX32 R87, R82, R2.reuse, 0x1, P1 ;  /* 0x0000000252577211 */ /* 0x082fe400008f0eff */
[----:B------:R-:W0:Y:S01]  /*21310*/  LDS.128 R80, [R83+0x7000] ;  /* 0x0070000053507984 */ /* 0x000e220000000c00 */
[----:B------:R-:W-:Y:S01]  /*21320*/  LEA R84, P1, R85, R3, 0x1 ;  /* 0x0000000355547211 */ /* 0x000fe200078208ff */
[----:B------:R-:W-:Y:S02]  /*21330*/  IMAD R91, R93, 0x2, R90 ;  /* 0x000000025d5b7824 */ /* 0x000fe400078e025a */
[----:B------:R1:W-:Y:S01]  /*21340*/  STG.E.U16 [R88.64], R56 ;  /* 0x0000003858007986 */ /* 0x0003e2000c101504 */
[----:B------:R-:W-:-:S03]  /*21350*/  LEA.HI.X.SX32 R85, R85, R2, 0x1, P1 ;  /* 0x0000000255557211 */ /* 0x000fc600008f0eff */
[----:B------:R3:W-:Y:S01]  /*21360*/  STG.E.U16 [R86.64], R110 ;  /* 0x0000006e56007986 */ /* 0x0007e2000c101504 */
[----:B-1----:R-:W-:-:S04]  /*21370*/  LEA R88, P1, R90, R3, 0x1 ;  /* 0x000000035a587211 */ /* 0x002fc800078208ff */
[-C--:B------:R-:W-:Y:S02]  /*21380*/  LEA.HI.X.SX32 R89, R90, R2.reuse, 0x1, P1 ;  /* 0x000000025a597211 */ /* 0x080fe400008f0eff */
[----:B---3--:R-:W-:Y:S02]  /*21390*/  LEA R86, P1, R91, R3, 0x1 ;  /* 0x000000035b567211 */ /* 0x008fe400078208ff */
[----:B------:R-:W-:Y:S01]  /*213a0*/  LEA R90, R93, R91, 0x1 ;  /* 0x0000005b5d5a7211 */ /* 0x000fe200078e08ff */
[----:B--2---:R1:W-:Y:S01]  /*213b0*/  STG.E.U16 [R84.64], R60 ;  /* 0x0000003c54007986 */ /* 0x0043e2000c101504 */
[----:B------:R-:W-:-:S03]  /*213c0*/  LEA.HI.X.SX32 R87, R91, R2, 0x1, P1 ;  /* 0x000000025b577211 */ /* 0x000fc600008f0eff */
[----:B------:R-:W-:Y:S01]  /*213d0*/  IMAD R91, R93, 0x2, R90 ;  /* 0x000000025d5b7824 */ /* 0x000fe200078e025a */
[----:B------:R2:W-:Y:S01]  /*213e0*/  STG.E.U16 [R88.64], R64 ;  /* 0x0000004058007986 */ /* 0x0005e2000c101504 */
[----:B-1----:R-:W-:-:S04]  /*213f0*/  LEA R84, P1, R90, R3, 0x1 ;  /* 0x000000035a547211 */ /* 0x002fc800078208ff */
[-C--:B------:R-:W-:Y:S02]  /*21400*/  LEA.HI.X.SX32 R85, R90, R2.reuse, 0x1, P1 ;  /* 0x000000025a557211 */ /* 0x080fe400008f0eff */
[----:B--2---:R-:W-:Y:S02]  /*21410*/  LEA R88, P1, R91, R3, 0x1 ;  /* 0x000000035b587211 */ /* 0x004fe400078208ff */
[----:B------:R-:W-:Y:S01]  /*21420*/  LEA R90, R93, R91, 0x1 ;  /* 0x0000005b5d5a7211 */ /* 0x000fe200078e08ff */
[----:B----4-:R1:W-:Y:S01]  /*21430*/  STG.E.U16 [R86.64], R68 ;  /* 0x0000004456007986 */ /* 0x0103e2000c101504 */
[----:B------:R-:W-:-:S03]  /*21440*/  LEA.HI.X.SX32 R89, R91, R2, 0x1, P1 ;  /* 0x000000025b597211 */ /* 0x000fc600008f0eff */
[----:B------:R-:W-:Y:S01]  /*21450*/  IMAD R91, R93, 0x2, R90 ;  /* 0x000000025d5b7824 */ /* 0x000fe200078e025a */
[----:B------:R2:W-:Y:S01]  /*21460*/  STG.E.U16 [R84.64], R109 ;  /* 0x0000006d54007986 */ /* 0x0005e2000c101504 */
[----:B-1----:R-:W-:-:S03]  /*21470*/  LEA R86, P1, R90, R3, 0x1 ;  /* 0x000000035a567211 */ /* 0x002fc600078208ff */
[----:B------:R1:W-:Y:S01]  /*21480*/  STG.E.U16 [R88.64], R72 ;  /* 0x0000004858007986 */ /* 0x0003e2000c101504 */
[----:B------:R-:W-:Y:S02]  /*21490*/  LEA.HI.X.SX32 R87, R90, R2, 0x1, P1 ;  /* 0x000000025a577211 */ /* 0x000fe400008f0eff */
[----:B--2---:R-:W-:-:S03]  /*214a0*/  LEA R84, P1, R91, R3, 0x1 ;  /* 0x000000035b547211 */ /* 0x004fc600078208ff */
[----:B------:R2:W-:Y:S01]  /*214b0*/  STG.E.U16 [R86.64], R76 ;  /* 0x0000004c56007986 */ /* 0x0005e2000c101504 */
[----:B-1----:R-:W-:Y:S02]  /*214c0*/  LEA R88, R93, R91, 0x1 ;  /* 0x0000005b5d587211 */ /* 0x002fe400078e08ff */
[----:B------:R-:W-:-:S03]  /*214d0*/  LEA.HI.X.SX32 R85, R91, R2, 0x1, P1 ;  /* 0x000000025b557211 */ /* 0x000fc600008f0eff */
[----:B------:R-:W-:Y:S01]  /*214e0*/  IMAD R89, R93, 0x2, R88 ;  /* 0x000000025d597824 */ /* 0x000fe200078e0258 */
[C---:B--2---:R-:W-:Y:S01]  /*214f0*/  LEA R86, P1, R88.reuse, R3, 0x1 ;  /* 0x0000000358567211 */ /* 0x044fe200078208ff */
[----:B0-----:R0:W-:Y:S01]  /*21500*/  STG.E.U16 [R84.64], R80 ;  /* 0x0000005054007986 */ /* 0x0011e2000c101504 */
[----:B------:R-:W-:Y:S02]  /*21510*/  PRMT R8, R119, 0x7632, R8 ;  /* 0x0000763277087816 */ /* 0x000fe40000000008 */
[----:B------:R-:W-:Y:S02]  /*21520*/  LEA.HI.X.SX32 R87, R88, R2, 0x1, P1 ;  /* 0x0000000258577211 */ /* 0x000fe400008f0eff */
[----:B------:R-:W-:Y:S02]  /*21530*/  LEA R88, R93, R89, 0x1 ;  /* 0x000000595d587211 */ /* 0x000fe400078e08ff */
[----:B------:R-:W-:Y:S01]  /*21540*/  PRMT R4, R118, 0x7632, R4 ;  /* 0x0000763276047816 */ /* 0x000fe20000000004 */
[----:B------:R1:W-:Y:S01]  /*21550*/  STG.E.U16 [R86.64], R8 ;  /* 0x0000000856007986 */ /* 0x0003e2000c101504 */
[----:B0-----:R-:W-:-:S04]  /*21560*/  LEA R84, P1, R89, R3, 0x1 ;  /* 0x0000000359547211 */ /* 0x001fc800078208ff */
[----:B------:R-:W-:Y:S01]  /*21570*/  LEA.HI.X.SX32 R85, R89, R2, 0x1, P1 ;  /* 0x0000000259557211 */ /* 0x000fe200008f0eff */
[----:B------:R-:W-:Y:S01]  /*21580*/  IMAD R89, R93, 0x2, R88 ;  /* 0x000000025d597824 */ /* 0x000fe200078e0258 */
[----:B-1----:R-:W-:-:S03]  /*21590*/  LEA R86, P1, R88, R3, 0x1 ;  /* 0x0000000358567211 */ /* 0x002fc600078208ff */
[----:B------:R0:W-:Y:S01]  /*215a0*/  STG.E.U16 [R84.64], R4 ;  /* 0x0000000454007986 */ /* 0x0001e2000c101504 */
[----:B------:R-:W-:Y:S02]  /*215b0*/  PRMT R8, R4, 0x7632, R8 ;  /* 0x0000763204087816 */ /* 0x000fe40000000008 */
[----:B------:R-:W-:Y:S02]  /*215c0*/  LEA.HI.X.SX32 R87, R88, R2, 0x1, P1 ;  /* 0x0000000258577211 */ /* 0x000fe400008f0eff */
[----:B------:R-:W-:-:S03]  /*215d0*/  PRMT R12, R8, 0x7632, R12 ;  /* 0x00007632080c7816 */ /* 0x000fc6000000000c */
[----:B------:R1:W-:Y:S01]  /*215e0*/  STG.E.U16 [R86.64], R8 ;  /* 0x0000000856007986 */ /* 0x0003e2000c101504 */
[----:B0-----:R-:W-:Y:S02]  /*215f0*/  LEA R84, P1, R89, R3, 0x1 ;  /* 0x0000000359547211 */ /* 0x001fe400078208ff */
[----:B------:R-:W-:Y:S02]  /*21600*/  LEA R4, R93, R89, 0x1 ;  /* 0x000000595d047211 */ /* 0x000fe400078e08ff */
[----:B------:R-:W-:Y:S02]  /*21610*/  LEA.HI.X.SX32 R85, R89, R2, 0x1, P1 ;  /* 0x0000000259557211 */ /* 0x000fe400008f0eff */
[----:B-1----:R-:W-:Y:S01]  /*21620*/  LEA R86, P1, R4, R3, 0x1 ;  /* 0x0000000304567211 */ /* 0x002fe200078208ff */
[----:B------:R-:W-:Y:S02]  /*21630*/  IMAD R8, R93, 0x2, R4 ;  /* 0x000000025d087824 */ /* 0x000fe400078e0204 */
[----:B------:R0:W-:Y:S01]  /*21640*/  STG.E.U16 [R84.64], R12 ;  /* 0x0000000c54007986 */ /* 0x0001e2000c101504 */
[----:B------:R-:W-:-:S02]  /*21650*/  PRMT R16, R117, 0x7632, R16 ;  /* 0x0000763275107816 */ /* 0x000fc40000000010 */
[----:B------:R-:W-:Y:S02]  /*21660*/  LEA.HI.X.SX32 R87, R4, R2, 0x1, P1 ;  /* 0x0000000204577211 */ /* 0x000fe400008f0eff */
[----:B------:R-:W-:-:S03]  /*21670*/  LEA R4, R93, R8, 0x1 ;  /* 0x000000085d047211 */ /* 0x000fc600078e08ff */
[----:B------:R1:W-:Y:S01]  /*21680*/  STG.E.U16 [R86.64], R16 ;  /* 0x0000001056007986 */ /* 0x0003e2000c101504 */
[-C--:B0-----:R-:W-:Y:S02]  /*21690*/  LEA R84, P1, R8, R3.reuse, 0x1 ;  /* 0x0000000308547211 */ /* 0x081fe400078208ff */
[----:B------:R-:W-:Y:S02]  /*216a0*/  PRMT R12, R116, 0x7632, R12 ;  /* 0x00007632740c7816 */ /* 0x000fe4000000000c */
[----:B------:R-:W-:Y:S01]  /*216b0*/  LEA.HI.X.SX32 R85, R8, R2, 0x1, P1 ;  /* 0x0000000208557211 */ /* 0x000fe200008f0eff */
[----:B------:R-:W-:Y:S01]  /*216c0*/  IMAD R8, R93, 0x2, R4 ;  /* 0x000000025d087824 */ /* 0x000fe200078e0204 */
[----:B-1----:R-:W-:-:S03]  /*216d0*/  LEA R86, P1, R4, R3, 0x1 ;  /* 0x0000000304567211 */ /* 0x002fc600078208ff */
[----:B------:R0:W-:Y:S01]  /*216e0*/  STG.E.U16 [R84.64], R12 ;  /* 0x0000000c54007986 */ /* 0x0001e2000c101504 */
[----:B------:R-:W-:Y:S02]  /*216f0*/  LEA.HI.X.SX32 R87, R4, R2, 0x1, P1 ;  /* 0x0000000204577211 */ /* 0x000fe400008f0eff */
[C---:B------:R-:W-:Y:S02]  /*21700*/  LEA R4, R93.reuse, R8, 0x1 ;  /* 0x000000085d047211 */ /* 0x040fe400078e08ff */
[----:B------:R-:W-:Y:S02]  /*21710*/  PRMT R16, R16, 0x7632, R16 ;  /* 0x0000763210107816 */ /* 0x000fe40000000010 */
[----:B0-----:R-:W-:Y:S02]  /*21720*/  LEA R84, P1, R8, R3, 0x1 ;  /* 0x0000000308547211 */ /* 0x001fe400078208ff */
[----:B------:R-:W-:Y:S02]  /*21730*/  PRMT R12, R12, 0x7632, R12 ;  /* 0x000076320c0c7816 */ /* 0x000fe4000000000c */
[----:B------:R-:W-:Y:S01]  /*21740*/  LEA.HI.X.SX32 R85, R8, R2, 0x1, P1 ;  /* 0x0000000208557211 */ /* 0x000fe200008f0eff */
[----:B------:R-:W-:-:S02]  /*21750*/  IMAD R8, R93, 0x2, R4 ;  /* 0x000000025d087824 */ /* 0x000fc400078e0204 */
[----:B------:R0:W-:Y:S04]  /*21760*/  STG.E.U16 [R86.64], R12 ;  /* 0x0000000c56007986 */ /* 0x0001e8000c101504 */
[----:B------:R1:W-:Y:S01]  /*21770*/  STG.E.U16 [R84.64], R16 ;  /* 0x0000001054007986 */ /* 0x0003e2000c101504 */
[----:B0-----:R-:W-:-:S04]  /*21780*/  LEA R86, P1, R4, R3, 0x1 ;  /* 0x0000000304567211 */ /* 0x001fc800078208ff */
[----:B------:R-:W-:Y:S02]  /*21790*/  LEA.HI.X.SX32 R87, R4, R2, 0x1, P1 ;  /* 0x0000000204577211 */ /* 0x000fe400008f0eff */
[----:B-1----:R-:W-:Y:S02]  /*217a0*/  PRMT R16, R115, 0x7632, R16 ;  /* 0x0000763273107816 */ /* 0x002fe40000000010 */
[----:B------:R-:W-:Y:S02]  /*217b0*/  LEA R84, P1, R8, R3, 0x1 ;  /* 0x0000000308547211 */ /* 0x000fe400078208ff */
[C---:B------:R-:W-:Y:S01]  /*217c0*/  LEA R4, R93.reuse, R8, 0x1 ;  /* 0x000000085d047211 */ /* 0x040fe200078e08ff */
[----:B------:R0:W-:Y:S01]  /*217d0*/  STG.E.U16 [R86.64], R16 ;  /* 0x0000001056007986 */ /* 0x0001e2000c101504 */
[----:B------:R-:W-:Y:S02]  /*217e0*/  PRMT R12, R114, 0x7632, R12 ;  /* 0x00007632720c7816 */ /* 0x000fe4000000000c */
[----:B------:R-:W-:Y:S01]  /*217f0*/  LEA.HI.X.SX32 R85, R8, R2, 0x1, P1 ;  /* 0x0000000208557211 */ /* 0x000fe200008f0eff */
[----:B------:R-:W-:Y:S01]  /*21800*/  IMAD R8, R93, 0x2, R4 ;  /* 0x000000025d087824 */ /* 0x000fe200078e0204 */
[----:B------:R-:W-:-:S03]  /*21810*/  PRMT R20, R20, 0x7632, R20 ;  /* 0x0000763214147816 */ /* 0x000fc60000000014 */
[----:B------:R1:W-:Y:S01]  /*21820*/  STG.E.U16 [R84.64], R12 ;  /* 0x0000000c54007986 */ /* 0x0003e2000c101504 */
[----:B0-----:R-:W-:-:S04]  /*21830*/  LEA R86, P1, R4, R3, 0x1 ;  /* 0x0000000304567211 */ /* 0x001fc800078208ff */
[----:B------:R-:W-:Y:S02]  /*21840*/  LEA.HI.X.SX32 R87, R4, R2, 0x1, P1 ;  /* 0x0000000204577211 */ /* 0x000fe400008f0eff */
[C---:B------:R-:W-:Y:S02]  /*21850*/  LEA R4, R93.reuse, R8, 0x1 ;  /* 0x000000085d047211 */ /* 0x040fe400078e08ff */
[----:B-1----:R-:W-:Y:S01]  /*21860*/  LEA R84, P1, R8, R3, 0x1 ;  /* 0x0000000308547211 */ /* 0x002fe200078208ff */
        /* <DEDUP_REMOVED lines=69> */
[C---:B-1----:R-:W-:Y:S01]  /*21cc0*/  LEA R84, P1, R8.reuse, R3, 0x1 ;  /* 0x0000000308547211 */ /* 0x042fe200078208ff */
[----:B------:R0:W-:Y:S03]  /*21cd0*/  STG.E.U16 [R86.64], R12 ;  /* 0x0000000c56007986 */ /* 0x0001e6000c101504 */
[----:B------:R-:W-:Y:S01]  /*21ce0*/  LEA.HI.X.SX32 R85, R8, R2, 0x1, P1 ;  /* 0x0000000208557211 */ /* 0x000fe200008f0eff */
[----:B------:R-:W-:Y:S01]  /*21cf0*/  IMAD R8, R93, 0x2, R4 ;  /* 0x000000025d087824 */ /* 0x000fe200078e0204 */
[----:B------:R-:W-:-:S02]  /*21d00*/  PRMT R60, R60, 0x7632, R60 ;  /* 0x000076323c3c7816 */ /* 0x000fc4000000003c */
[----:B0-----:R-:W-:-:S04]  /*21d10*/  LEA R86, P1, R4, R3, 0x1 ;  /* 0x0000000304567211 */ /* 0x001fc800078208ff */
[----:B------:R-:W-:Y:S02]  /*21d20*/  LEA.HI.X.SX32 R87, R4, R2, 0x1, P1 ;  /* 0x0000000204577211 */ /* 0x000fe400008f0eff */
[-C--:B------:R-:W-:Y:S02]  /*21d30*/  LEA R88, P1, R8, R3.reuse, 0x1 ;  /* 0x0000000308587211 */ /* 0x080fe400078208ff */
[C---:B------:R-:W-:Y:S01]  /*21d40*/  LEA R4, R93.reuse, R8, 0x1 ;  /* 0x000000085d047211 */ /* 0x040fe200078e08ff */
[----:B------:R0:W-:Y:S01]  /*21d50*/  STG.E.U16 [R84.64], R60 ;  /* 0x0000003c54007986 */ /* 0x0001e2000c101504 */
[----:B------:R-:W-:Y:S02]  /*21d60*/  PRMT R64, R64, 0x7632, R64 ;  /* 0x0000763240407816 */ /* 0x000fe40000000040 */
[----:B------:R-:W-:Y:S01]  /*21d70*/  LEA.HI.X.SX32 R89, R8, R2, 0x1, P1 ;  /* 0x0000000208597211 */ /* 0x000fe200008f0eff */
[----:B------:R-:W-:Y:S01]  /*21d80*/  IMAD R8, R93, 0x2, R4 ;  /* 0x000000025d087824 */ /* 0x000fe200078e0204 */
[----:B------:R-:W-:Y:S01]  /*21d90*/  PRMT R68, R68, 0x7632, R68 ;  /* 0x0000763244447816 */ /* 0x000fe20000000044 */
[----:B------:R1:W-:Y:S01]  /*21da0*/  STG.E.U16 [R86.64], R64 ;  /* 0x0000004056007986 */ /* 0x0003e2000c101504 */
[----:B0-----:R-:W-:-:S04]  /*21db0*/  LEA R84, P1, R4, R3, 0x1 ;  /* 0x0000000304547211 */ /* 0x001fc800078208ff */
[----:B------:R-:W-:Y:S02]  /*21dc0*/  LEA.HI.X.SX32 R85, R4, R2, 0x1, P1 ;  /* 0x0000000204557211 */ /* 0x000fe400008f0eff */
[-C--:B-1----:R-:W-:Y:S02]  /*21dd0*/  LEA R86, P1, R8, R3.reuse, 0x1 ;  /* 0x0000000308567211 */ /* 0x082fe400078208ff */
[----:B------:R-:W-:Y:S01]  /*21de0*/  LEA R4, R93, R8, 0x1 ;  /* 0x000000085d047211 */ /* 0x000fe200078e08ff */
[----:B------:R0:W-:Y:S01]  /*21df0*/  STG.E.U16 [R88.64], R68 ;  /* 0x0000004458007986 */ /* 0x0001e2000c101504 */
[----:B------:R-:W-:Y:S02]  /*21e00*/  PRMT R12, R109, 0x7632, R12 ;  /* 0x000076326d0c7816 */ /* 0x000fe4000000000c */
[----:B------:R-:W-:Y:S02]  /*21e10*/  PRMT R72, R72, 0x7632, R72 ;  /* 0x0000763248487816 */ /* 0x000fe40000000048 */
[----:B------:R-:W-:Y:S01]  /*21e20*/  LEA.HI.X.SX32 R87, R8, R2, 0x1, P1 ;  /* 0x0000000208577211 */ /* 0x000fe200008f0eff */
[----:B------:R-:W-:Y:S01]  /*21e30*/  IMAD R8, R93, 0x2, R4 ;  /* 0x000000025d087824 */ /* 0x000fe200078e0204 */
[----:B------:R-:W-:Y:S01]  /*21e40*/  STG.E.U16 [R84.64], R12 ;  /* 0x0000000c54007986 */ /* 0x000fe2000c101504 */
[----:B0-----:R-:W-:-:S03]  /*21e50*/  LEA R88, P1, R4, R3, 0x1 ;  /* 0x0000000304587211 */ /* 0x001fc600078208ff */
[----:B------:R0:W-:Y:S01]  /*21e60*/  STG.E.U16 [R86.64], R72 ;  /* 0x0000004856007986 */ /* 0x0001e2000c101504 */
[----:B------:R-:W-:Y:S02]  /*21e70*/  LEA.HI.X.SX32 R89, R4, R2, 0x1, P1 ;  /* 0x0000000204597211 */ /* 0x000fe400008f0eff */
[----:B------:R-:W-:Y:S02]  /*21e80*/  LEA R4, R93, R8, 0x1 ;  /* 0x000000085d047211 */ /* 0x000fe400078e08ff */
[----:B------:R-:W-:Y:S02]  /*21e90*/  PRMT R76, R76, 0x7632, R76 ;  /* 0x000076324c4c7816 */ /* 0x000fe4000000004c */
[----:B0-----:R-:W-:-:S04]  /*21ea0*/  LEA R86, P1, R8, R3, 0x1 ;  /* 0x0000000308567211 */ /* 0x001fc800078208ff */
[-C--:B------:R-:W-:Y:S01]  /*21eb0*/  LEA.HI.X.SX32 R87, R8, R2.reuse, 0x1, P1 ;  /* 0x0000000208577211 */ /* 0x080fe200008f0eff */
[C---:B------:R-:W-:Y:S01]  /*21ec0*/  IMAD R8, R93.reuse, 0x2, R4 ;  /* 0x000000025d087824 */ /* 0x040fe200078e0204 */
[-C--:B------:R-:W-:Y:S01]  /*21ed0*/  LEA R84, P1, R4, R3.reuse, 0x1 ;  /* 0x0000000304547211 */ /* 0x080fe200078208ff */
[----:B------:R0:W-:Y:S01]  /*21ee0*/  STG.E.U16 [R88.64], R76 ;  /* 0x0000004c58007986 */ /* 0x0001e2000c101504 */
[----:B------:R-:W-:Y:S02]  /*21ef0*/  PRMT R80, R80, 0x7632, R80 ;  /* 0x0000763250507816 */ /* 0x000fe40000000050 */
[----:B------:R-:W-:Y:S02]  /*21f00*/  LEA.HI.X.SX32 R85, R4, R2, 0x1, P1 ;  /* 0x0000000204557211 */ /* 0x000fe400008f0eff */
[----:B------:R-:W-:Y:S01]  /*21f10*/  LEA R4, R93, R8, 0x1 ;  /* 0x000000085d047211 */ /* 0x000fe200078e08ff */
[----:B------:R1:W-:Y:S01]  /*21f20*/  STG.E.U16 [R86.64], R80 ;  /* 0x0000005056007986 */ /* 0x0003e2000c101504 */
[----:B0-----:R-:W-:-:S04]  /*21f30*/  LEA R88, P1, R8, R3, 0x1 ;  /* 0x0000000308587211 */ /* 0x001fc800078208ff */
[-C--:B------:R-:W-:Y:S01]  /*21f40*/  LEA.HI.X.SX32 R89, R8, R2.reuse, 0x1, P1 ;  /* 0x0000000208597211 */ /* 0x080fe200008f0eff */
[C---:B------:R-:W-:Y:S01]  /*21f50*/  IMAD R8, R93.reuse, 0x2, R4 ;  /* 0x000000025d087824 */ /* 0x040fe200078e0204 */
[CC--:B-1----:R-:W-:Y:S01]  /*21f60*/  LEA R86, P1, R4.reuse, R3.reuse, 0x1 ;  /* 0x0000000304567211 */ /* 0x0c2fe200078208ff */
[----:B------:R0:W-:Y:S03]  /*21f70*/  STG.E.U16 [R84.64], R108 ;  /* 0x0000006c54007986 */ /* 0x0001e6000c101504 */
        /* <DEDUP_REMOVED lines=114> */
[----:B------:R-:W-:Y:S01]  /*226a0*/  STG.E.U16 [R86.64], R73 ;  /* 0x0000004956007986 */ /* 0x000fe2000c101504 */
[----:B0-----:R-:W-:-:S03]  /*226b0*/  LEA R88, P1, R8, R3, 0x1 ;  /* 0x0000000308587211 */ /* 0x001fc600078208ff */
[----:B------:R0:W-:Y:S01]  /*226c0*/  STG.E.U16 [R84.64], R77 ;  /* 0x0000004d54007986 */ /* 0x0001e2000c101504 */
[----:B------:R-:W-:Y:S01]  /*226d0*/  LEA.HI.X.SX32 R89, R8, R2, 0x1, P1 ;  /* 0x0000000208597211 */ /* 0x000fe200008f0eff */
[----:B------:R-:W-:Y:S01]  /*226e0*/  IMAD R8, R93, 0x2, R4 ;  /* 0x000000025d087824 */ /* 0x000fe200078e0204 */
[----:B------:R-:W-:Y:S02]  /*226f0*/  PRMT R5, R108, 0x7632, R5 ;  /* 0x000076326c057816 */ /* 0x000fe40000000005 */
[----:B0-----:R-:W-:-:S04]  /*22700*/  LEA R84, P1, R4, R3, 0x1 ;  /* 0x0000000304547211 */ /* 0x001fc800078208ff */
[----:B------:R-:W-:Y:S02]  /*22710*/  LEA.HI.X.SX32 R85, R4, R2, 0x1, P1 ;  /* 0x0000000204557211 */ /* 0x000fe400008f0eff */
[C---:B------:R-:W-:Y:S02]  /*22720*/  LEA R86, P1, R8.reuse, R3, 0x1 ;  /* 0x0000000308567211 */ /* 0x040fe400078208ff */
[----:B------:R-:W-:Y:S01]  /*22730*/  LEA R4, R93, R8, 0x1 ;  /* 0x000000085d047211 */ /* 0x000fe200078e08ff */
[----:B------:R-:W-:Y:S01]  /*22740*/  STG.E.U16 [R88.64], R81 ;  /* 0x0000005158007986 */ /* 0x000fe2000c101504 */
[----:B------:R-:W-:-:S03]  /*22750*/  LEA.HI.X.SX32 R87, R8, R2, 0x1, P1 ;  /* 0x0000000208577211 */ /* 0x000fc600008f0eff */
[----:B------:R0:W-:Y:S01]  /*22760*/  STG.E.U16 [R84.64], R5 ;  /* 0x0000000554007986 */ /* 0x0001e2000c101504 */
[----:B------:R-:W-:Y:S01]  /*22770*/  IMAD R8, R93, 0x2, R4 ;  /* 0x000000025d087824 */ /* 0x000fe200078e0204 */
[----:B------:R-:W-:Y:S02]  /*22780*/  PRMT R20, R9, 0x7632, R20 ;  /* 0x0000763209147816 */ /* 0x000fe40000000014 */
[----:B------:R-:W-:Y:S02]  /*22790*/  PRMT R13, R107, 0x7632, R13 ;  /* 0x000076326b0d7816 */ /* 0x000fe4000000000d */
[----:B------:R-:W-:Y:S02]  /*227a0*/  LEA R9, R93, R8, 0x1 ;  /* 0x000000085d097211 */ /* 0x000fe400078e08ff */
[----:B0-----:R-:W-:-:S04]  /*227b0*/  LEA R84, P1, R4, R3, 0x1 ;  /* 0x0000000304547211 */ /* 0x001fc800078208ff */
[-C--:B------:R-:W-:Y:S02]  /*227c0*/  LEA.HI.X.SX32 R85, R4, R2.reuse, 0x1, P1 ;  /* 0x0000000204557211 */ /* 0x080fe400008f0eff */
[CC--:B------:R-:W-:Y:S02]  /*227d0*/  LEA R4, P1, R8.reuse, R3.reuse, 0x1 ;  /* 0x0000000308047211 */ /* 0x0c0fe400078208ff */
[----:B------:R-:W-:Y:S01]  /*227e0*/  PRMT R17, R5, 0x7632, R17 ;  /* 0x0000763205117816 */ /* 0x000fe20000000011 */
[----:B------:R-:W-:Y:S01]  /*227f0*/  IMAD R12, R93, 0x2, R9 ;  /* 0x000000025d0c7824 */ /* 0x000fe200078e0209 */
[----:B------:R-:W-:Y:S02]  /*22800*/  LEA.HI.X.SX32 R5, R8, R2, 0x1, P1 ;  /* 0x0000000208057211 */ /* 0x000fe400008f0eff */
[----:B------:R-:W-:Y:S01]  /*22810*/  LEA R8, P1, R9, R3, 0x1 ;  /* 0x0000000309087211 */ /* 0x000fe200078208ff */
[----:B------:R-:W-:Y:S01]  /*22820*/  STG.E.U16 [R86.64], R13 ;  /* 0x0000000d56007986 */ /* 0x000fe2000c101504 */
[----:B------:R-:W-:-:S02]  /*22830*/  PRMT R21, R106, 0x7632, R21 ;  /* 0x000076326a157816 */ /* 0x000fc40000000015 */
[----:B------:R-:W-:Y:S01]  /*22840*/  LEA.HI.X.SX32 R9, R9, R2, 0x1, P1 ;  /* 0x0000000209097211 */ /* 0x000fe200008f0eff */
[----:B------:R-:W-:Y:S01]  /*22850*/  STG.E.U16 [R84.64], R17 ;  /* 0x0000001154007986 */ /* 0x000fe2000c101504 */
[----:B------:R-:W-:-:S03]  /*22860*/  LEA R16, R93, R12, 0x1 ;  /* 0x0000000c5d107211 */ /* 0x000fc600078e08ff */
[----:B------:R0:W-:Y:S01]  /*22870*/  STG.E.U16 [R4.64], R20 ;  /* 0x0000001404007986 */ /* 0x0001e2000c101504 */
[----:B------:R-:W-:-:S03]  /*22880*/  PRMT R24, R105, 0x7632, R24 ;  /* 0x0000763269187816 */ /* 0x000fc60000000018 */
[----:B------:R1:W-:Y:S01]  /*22890*/  STG.E.U16 [R8.64], R21 ;  /* 0x0000001508007986 */ /* 0x0003e2000c101504 */
[----:B0-----:R-:W-:-:S04]  /*228a0*/  LEA R4, P1, R12, R3, 0x1 ;  /* 0x000000030c047211 */ /* 0x001fc800078208ff */
[----:B------:R-:W-:Y:S01]  /*228b0*/  LEA.HI.X.SX32 R5, R12, R2, 0x1, P1 ;  /* 0x000000020c057211 */ /* 0x000fe200008f0eff */
[----:B------:R-:W-:Y:S01]  /*228c0*/  IMAD R12, R93, 0x2, R16 ;  /* 0x000000025d0c7824 */ /* 0x000fe200078e0210 */
[----:B-1----:R-:W-:-:S03]  /*228d0*/  LEA R8, P1, R16, R3, 0x1 ;  /* 0x0000000310087211 */ /* 0x002fc600078208ff */
[----:B------:R0:W-:Y:S01]  /*228e0*/  STG.E.U16 [R4.64], R24 ;  /* 0x0000001804007986 */ /* 0x0001e2000c101504 */
[----:B------:R-:W-:Y:S02]  /*228f0*/  LEA.HI.X.SX32 R9, R16, R2, 0x1, P1 ;  /* 0x0000000210097211 */ /* 0x000fe400008f0eff */
[----:B------:R-:W-:Y:S02]  /*22900*/  PRMT R16, R13, 0x7632, R16 ;  /* 0x000076320d107816 */ /* 0x000fe40000000010 */
        /* <DEDUP_REMOVED lines=10> */
[----:B------:R-:W-:Y:S02]  /*229b0*/  LEA R13, R93, R12, 0x1 ;  /* 0x0000000c5d0d7211 */ /* 0x000fe400078e08ff */
[----:B------:R-:W-:Y:S01]  /*229c0*/  PRMT R24, R103, 0x7632, R24 ;  /* 0x0000763267187816 */ /* 0x000fe20000000018 */
[----:B------:R1:W-:Y:S01]  /*229d0*/  STG.E.U16 [R8.64], R21 ;  /* 0x0000001508007986 */ /* 0x0003e2000c101504 */
[----:B0-----:R-:W-:Y:S01]  /*229e0*/  LEA R4, P1, R12, R3, 0x1 ;  /* 0x000000030c047211 */ /* 0x001fe200078208ff */
[----:B------:R-:W-:-:S03]  /*229f0*/  IMAD R17, R93, 0x2, R13 ;  /* 0x000000025d117824 */ /* 0x000fc600078e020d */
[----:B------:R-:W-:Y:S02]  /*22a00*/  LEA.HI.X.SX32 R5, R12, R2, 0x1, P1 ;  /* 0x000000020c057211 */ /* 0x000fe400008f0eff */
        /* <DEDUP_REMOVED lines=32> */
[----:B------:R-:W-:Y:S02]  /*22c10*/  LEA R16, R93, R20, 0x1 ;  /* 0x000000145d107211 */ /* 0x000fe400078e08ff */
[-C--:B------:R-:W-:Y:S02]  /*22c20*/  LEA.HI.X.SX32 R9, R21, R2.reuse, 0x1, P1 ;  /* 0x0000000215097211 */ /* 0x080fe400008f0eff */
[----:B------:R-:W-:Y:S01]  /*22c30*/  PRMT R21, R101, 0x7632, R21 ;  /* 0x0000763265157816 */ /* 0x000fe20000000015 */
[----:B------:R-:W-:Y:S01]  /*22c40*/  IMAD R12, R93, 0x2, R16 ;  /* 0x000000025d0c7824 */ /* 0x000fe200078e0210 */
[----:B------:R-:W-:Y:S02]  /*22c50*/  PRMT R37, R37, 0x7632, R37 ;  /* 0x0000763225257816 */ /* 0x000fe40000000025 */
[C---:B0-----:R-:W-:Y:S01]  /*22c60*/  LEA R4, P1, R20.reuse, R3, 0x1 ;  /* 0x0000000314047211 */ /* 0x041fe200078208ff */
[----:B------:R0:W-:Y:S03]  /*22c70*/  STG.E.U16 [R8.64], R21 ;  /* 0x0000001508007986 */ /* 0x0001e6000c101504 */
[----:B------:R-:W-:-:S02]  /*22c80*/  LEA.HI.X.SX32 R5, R20, R2, 0x1, P1 ;  /* 0x0000000214057211 */ /* 0x000fc400008f0eff */
[----:B------:R-:W-:Y:S02]  /*22c90*/  PRMT R41, R41, 0x7632, R41 ;  /* 0x0000763229297816 */ /* 0x000fe40000000029 */
[----:B------:R-:W-:Y:S01]  /*22ca0*/  LEA R13, R93, R12, 0x1 ;  /* 0x0000000c5d0d7211 */ /* 0x000fe200078e08ff */
[----:B------:R1:W-:Y:S01]  /*22cb0*/  STG.E.U16 [R4.64], R37 ;  /* 0x0000002504007986 */ /* 0x0003e2000c101504 */
[----:B0-----:R-:W-:-:S04]  /*22cc0*/  LEA R8, P1, R16, R3, 0x1 ;  /* 0x0000000310087211 */ /* 0x001fc800078208ff */
[----:B------:R-:W-:Y:S02]  /*22cd0*/  LEA.HI.X.SX32 R9, R16, R2, 0x1, P1 ;  /* 0x0000000210097211 */ /* 0x000fe400008f0eff */
[----:B-1----:R-:W-:-:S03]  /*22ce0*/  LEA R4, P1, R12, R3, 0x1 ;  /* 0x000000030c047211 */ /* 0x002fc600078208ff */
[----:B------:R0:W-:Y:S01]  /*22cf0*/  STG.E.U16 [R8.64], R41 ;  /* 0x0000002908007986 */ /* 0x0001e2000c101504 */
[----:B------:R-:W-:Y:S01]  /*22d00*/  PRMT R45, R45, 0x7632, R45 ;  /* 0x000076322d2d7816 */ /* 0x000fe2000000002d */
[C---:B------:R-:W-:Y:S01]  /*22d10*/  IMAD R25, R93.reuse, 0x2, R13 ;  /* 0x000000025d197824 */ /* 0x040fe200078e020d */
[----:B------:R-:W-:Y:S02]  /*22d20*/  LEA.HI.X.SX32 R5, R12, R2, 0x1, P1 ;  /* 0x000000020c057211 */ /* 0x000fe400008f0eff */
        /* <DEDUP_REMOVED lines=8> */
[----:B------:R-:W-:Y:S01]  /*22db0*/  IMAD R28, R93, 0x2, R17 ;  /* 0x000000025d1c7824 */ /* 0x000fe200078e0211 */
[----:B------:R-:W-:Y:S02]  /*22dc0*/  LEA.HI.X.SX32 R5, R25, R2, 0x1, P1 ;  /* 0x0000000219057211 */ /* 0x000fe400008f0eff */
[----:B------:R-:W-:-:S03]  /*22dd0*/  PRMT R53, R53, 0x7632, R53 ;  /* 0x0000763235357816 */ /* 0x000fc60000000035 */
[----:B------:R1:W-:Y:S01]  /*22de0*/  STG.E.U16 [R4.64], R49 ;  /* 0x0000003104007986 */ /* 0x0003e2000c101504 */
[-C--:B0-----:R-:W-:Y:S02]  /*22df0*/  LEA R8, P1, R17, R3.reuse, 0x1 ;  /* 0x0000000311087211 */ /* 0x081fe400078208ff */
[----:B------:R-:W-:Y:S02]  /*22e00*/  LEA R32, R93, R28, 0x1 ;  /* 0x0000001c5d207211 */ /* 0x000fe400078e08ff */
[----:B------:R-:W-:Y:S02]  /*22e10*/  LEA.HI.X.SX32 R9, R17, R2, 0x1, P1 ;  /* 0x0000000211097211 */ /* 0x000fe400008f0eff */
[----:B-1----:R-:W-:-:S03]  /*22e20*/  LEA R4, P1, R28, R3, 0x1 ;  /* 0x000000031c047211 */ /* 0x002fc600078208ff */
[----:B------:R0:W-:Y:S01]  /*22e30*/  STG.E.U16 [R8.64], R53 ;  /* 0x0000003508007986 */ /* 0x0001e2000c101504 */
[----:B------:R-:W-:Y:S02]  /*22e40*/  PRMT R57, R57, 0x7632, R57 ;  /* 0x0000763239397816 */ /* 0x000fe40000000039 */
[----:B------:R-:W-:Y:S01]  /*22e50*/  LEA.HI.X.SX32 R5, R28, R2, 0x1, P1 ;  /* 0x000000021c057211 */ /* 0x000fe200008f0eff */
[----:B------:R-:W-:Y:S01]  /*22e60*/  IMAD R29, R93, 0x2, R32 ;  /* 0x000000025d1d7824 */ /* 0x000fe200078e0220 */
[----:B0-----:R-:W-:-:S03]  /*22e70*/  LEA R8, P1, R32, R3, 0x1 ;  /* 0x0000000320087211 */ /* 0x001fc600078208ff */
        /* <DEDUP_REMOVED lines=8> */
[----:B------:R-:W-:-:S05]  /*22f00*/  LEA.HI.X.SX32 R5, R29, R2, 0x1, P1 ;  /* 0x000000021d057211 */ /* 0x000fca00008f0eff */
[----:B------:R1:W-:Y:S01]  /*22f10*/  STG.E.U16 [R4.64], R61 ;  /* 0x0000003d04007986 */ /* 0x0003e2000c101504 */
[----:B0-----:R-:W-:-:S04]  /*22f20*/  LEA R8, P1, R24, R3, 0x1 ;  /* 0x0000000318087211 */ /* 0x001fc800078208ff */
[----:B------:R-:W-:Y:S02]  /*22f30*/  LEA.HI.X.SX32 R9, R24, R2, 0x1, P1 ;  /* 0x0000000218097211 */ /* 0x000fe400008f0eff */
[C---:B-1----:R-:W-:Y:S02]  /*22f40*/  LEA R4, P1, R20.reuse, R3, 0x1 ;  /* 0x0000000314047211 */ /* 0x042fe400078208ff */
[----:B------:R-:W-:Y:S02]  /*22f50*/  LEA R16, R93, R20, 0x1 ;  /* 0x000000145d107211 */ /* 0x000fe400078e08ff */
[----:B------:R-:W-:Y:S02]  /*22f60*/  LEA.HI.X.SX32 R5, R20, R2, 0x1, P1 ;  /* 0x0000000214057211 */ /* 0x000fe400008f0eff */
[----:B------:R-:W-:Y:S02]  /*22f70*/  PRMT R20, R27, 0x7632, R20 ;  /* 0x000076321b147816 */ /* 0x000fe40000000014 */
[----:B------:R-:W2:Y:S04]  /*22f80*/  LDL.LU R27, [R1+0x18] ;  /* 0x00001800011b7983 */ /* 0x000ea80000300800 */
[----:B------:R-:W3:Y:S01]  /*22f90*/  LDL.LU R111, [R1+0x48] ;  /* 0x00004800016f7983 */ /* 0x000ee20000300800 */
        /* <DEDUP_REMOVED lines=13> */
[----:B------:R-:W-:-:S04]  /*23070*/  PRMT R65, R65, 0x7632, R65 ;  /* 0x0000763241417816 */ /* 0x000fc80000000041 */
[C---:B------:R-:W-:Y:S01]  /*23080*/  LEA R33, R93.reuse, R36, 0x1 ;  /* 0x000000245d217211 */ /* 0x040fe200078e08ff */
[----:B------:R0:W-:Y:S04]  /*23090*/  STG.E.U16 [R8.64], R65 ;  /* 0x0000004108007986 */ /* 0x0001e8000c101504 */
[----:B------:R-:W-:Y:S01]  /*230a0*/  IMAD R32, R93, 0x2, R33 ;  /* 0x000000025d207824 */ /* 0x000fe200078e0221 */
[----:B------:R-:W-:-:S04]  /*230b0*/  PRMT R69, R69, 0x7632, R69 ;  /* 0x0000763245457816 */ /* 0x000fc80000000045 */
[C---:B------:R-:W-:Y:S02]  /*230c0*/  LEA R29, R93.reuse, R32, 0x1 ;  /* 0x000000205d1d7211 */ /* 0x040fe400078e08ff */
[CC--:B0-----:R-:W-:Y:S01]  /*230d0*/  LEA R8, P1, R16.reuse, R3.reuse, 0x1 ;  /* 0x0000000310087211 */ /* 0x0c1fe200078208ff */
[----:B------:R0:W-:Y:S03]  /*230e0*/  STG.E.U16 [R4.64], R69 ;  /* 0x0000004504007986 */ /* 0x0001e6000c101504 */
[----:B------:R-:W-:Y:S01]  /*230f0*/  LEA.HI.X.SX32 R9, R16, R2, 0x1, P1 ;  /* 0x0000000210097211 */ /* 0x000fe200008f0eff */
[----:B------:R-:W-:Y:S01]  /*23100*/  IMAD R16, R93, 0x2, R29 ;  /* 0x000000025d107824 */ /* 0x000fe200078e021d */
[----:B0-----:R-:W-:-:S04]  /*23110*/  LEA R4, P1, R12, R3, 0x1 ;  /* 0x000000030c047211 */ /* 0x001fc800078208ff */
[----:B------:R-:W-:Y:S02]  /*23120*/  LEA R24, R93, R16, 0x1 ;  /* 0x000000105d187211 */ /* 0x000fe400078e08ff */
[-C--:B------:R-:W-:Y:S02]  /*23130*/  LEA.HI.X.SX32 R5, R12, R2.reuse, 0x1, P1 ;  /* 0x000000020c057211 */ /* 0x080fe400008f0eff */
[C---:B------:R-:W-:Y:S01]  /*23140*/  LEA R12, P1, R13.reuse, R3, 0x1 ;  /* 0x000000030d0c7211 */ /* 0x040fe200078208ff */
[----:B------:R0:W-:Y:S03]  /*23150*/  STG.E.U16 [R8.64], R20 ;  /* 0x0000001408007986 */ /* 0x0001e6000c101504 */
[----:B------:R-:W-:Y:S02]  /*23160*/  LEA.HI.X.SX32 R13, R13, R2, 0x1, P1 ;  /* 0x000000020d0d7211 */ /* 0x000fe400008f0eff */
[----:B------:R-:W-:-:S02]  /*23170*/  PRMT R73, R73, 0x7632, R73 ;  /* 0x0000763249497816 */ /* 0x000fc40000000049 */
[----:B0-----:R-:W-:Y:S01]  /*23180*/  LEA R8, P1, R21, R3, 0x1 ;  /* 0x0000000315087211 */ /* 0x001fe200078208ff */
[----:B------:R-:W-:-:S03]  /*23190*/  IMAD R20, R93, 0x2, R24 ;  /* 0x000000025d147824 */ /* 0x000fc600078e0218 */
[----:B------:R-:W-:Y:S02]  /*231a0*/  LEA.HI.X.SX32 R9, R21, R2, 0x1, P1 ;  /* 0x0000000215097211 */ /* 0x000fe400008f0eff */
[C---:B------:R-:W-:Y:S01]  /*231b0*/  LEA R21, R93.reuse, R20, 0x1 ;  /* 0x000000145d157211 */ /* 0x040fe200078e08ff */
[----:B------:R0:W-:Y:S04]  /*231c0*/  STG.E.U16 [R4.64], R73 ;  /* 0x0000004904007986 */ /* 0x0001e8000c101504 */
[----:B------:R-:W-:Y:S01]  /*231d0*/  IMAD R37, R93, 0x2, R21 ;  /* 0x000000025d257824 */ /* 0x000fe200078e0215 */
[----:B------:R-:W-:Y:S02]  /*231e0*/  PRMT R77, R77, 0x7632, R77 ;  /* 0x000076324d4d7816 */ /* 0x000fe4000000004d */
[----:B0-----:R-:W-:-:S04]  /*231f0*/  LEA R4, P1, R40, R3, 0x1 ;  /* 0x0000000328047211 */ /* 0x001fc800078208ff */
[----:B------:R-:W-:Y:S02]  /*23200*/  LEA.HI.X.SX32 R5, R40, R2, 0x1, P1 ;  /* 0x0000000228057211 */ /* 0x000fe400008f0eff */
[----:B------:R-:W-:Y:S01]  /*23210*/  LEA R40, R93, R37, 0x1 ;  /* 0x000000255d287211 */ /* 0x000fe200078e08ff */
[----:B------:R0:W-:Y:S01]  /*23220*/  STG.E.U16 [R12.64], R77 ;  /* 0x0000004d0c007986 */ /* 0x0001e2000c101504 */
[----:B------:R-:W-:-:S03]  /*23230*/  PRMT R81, R81, 0x7632, R81 ;  /* 0x0000763251517816 */ /* 0x000fc60000000051 */
[----:B------:R-:W-:Y:S02]  /*23240*/  IMAD R41, R93, 0x2, R40 ;  /* 0x000000025d297824 */ /* 0x000fe400078e0228 */
[----:B------:R1:W-:Y:S01]  /*23250*/  STG.E.U16 [R8.64], R81 ;  /* 0x0000005108007986 */ /* 0x0003e2000c101504 */
[----:B0-----:R-:W-:-:S04]  /*23260*/  LEA R12, P1, R25, R3, 0x1 ;  /* 0x00000003190c7211 */ /* 0x001fc800078208ff */
[-C--:B------:R-:W-:Y:S02]  /*23270*/  LEA.HI.X.SX32 R13, R25, R2.reuse, 0x1, P1 ;  /* 0x00000002190d7211 */ /* 0x080fe400008f0eff */
[----:B-1----:R-:W-:Y:S02]  /*23280*/  LEA R8, P1, R17, R3, 0x1 ;  /* 0x0000000311087211 */ /* 0x002fe400078208ff */
[----:B------:R-:W-:Y:S01]  /*23290*/  LEA R25, R93, R41, 0x1 ;  /* 0x000000295d197211 */ /* 0x000fe200078e08ff */
[----:B------:R0:W-:Y:S01]  /*232a0*/  STG.E.U16 [R4.64], R95 ;  /* 0x0000005f04007986 */ /* 0x0001e2000c101504 */
[----:B------:R-:W-:-:S03]  /*232b0*/  LEA.HI.X.SX32 R9, R17, R2, 0x1, P1 ;  /* 0x0000000211097211 */ /* 0x000fc600008f0eff */
[----:B------:R-:W-:Y:S01]  /*232c0*/  IMAD R17, R93, 0x2, R25 ;  /* 0x000000025d117824 */ /* 0x000fe200078e0219 */
        /* <DEDUP_REMOVED lines=8> */
[----:B0-----:R-:W-:-:S04]  /*23350*/  LEA R8, P1, R48, R3, 0x1 ;  /* 0x0000000330087211 */ /* 0x001fc800078208ff */
[----:B------:R-:W-:Y:S02]  /*23360*/  LEA.HI.X.SX32 R9, R48, R2, 0x1, P1 ;  /* 0x0000000230097211 */ /* 0x000fe400008f0eff */
[C---:B------:R-:W-:Y:S01]  /*23370*/  LEA R48, R93.reuse, R45, 0x1 ;  /* 0x0000002d5d307211 */ /* 0x040fe200078e08ff */
[----:B------:R0:W-:Y:S04]  /*23380*/  STG.E.U16 [R4.64], R10 ;  /* 0x0000000a04007986 */ /* 0x0001e8000c101504 */
[----:B------:R-:W-:Y:S01]  /*23390*/  IMAD R53, R93, 0x2, R48 ;  /* 0x000000025d357824 */ /* 0x000fe200078e0230 */
[----:B------:R1:W-:Y:S01]  /*233a0*/  STG.E.U16 [R12.64], R98 ;  /* 0x000000620c007986 */ /* 0x0003e2000c101504 */
[----:B0-----:R-:W-:-:S03]  /*233b0*/  LEA R4, P1, R52, R3, 0x1 ;  /* 0x0000000334047211 */ /* 0x001fc600078208ff */
[----:B------:R-:W-:Y:S02]  /*233c0*/  LEA R56, R93, R53, 0x1 ;  /* 0x000000355d387211 */ /* 0x000fe400078e08ff */
[-C--:B------:R-:W-:Y:S02]  /*233d0*/  LEA.HI.X.SX32 R5, R52, R2.reuse, 0x1, P1 ;  /* 0x0000000234057211 */ /* 0x080fe400008f0eff */
[----:B-1----:R-:W-:Y:S01]  /*233e0*/  LEA R12, P1, R49, R3, 0x1 ;  /* 0x00000003310c7211 */ /* 0x002fe200078208ff */
[----:B------:R0:W-:Y:S01]  /*233f0*/  STG.E.U16 [R8.64], R97 ;  /* 0x0000006108007986 */ /* 0x0001e2000c101504 */
[----:B------:R-:W-:Y:S02]  /*23400*/  IMAD R57, R93, 0x2, R56 ;  /* 0x000000025d397824 */ /* 0x000fe400078e0238 */
[----:B------:R-:W-:Y:S01]  /*23410*/  LEA.HI.X.SX32 R13, R49, R2, 0x1, P1 ;  /* 0x00000002310d7211 */ /* 0x000fe200008f0eff */
[----:B------:R1:W-:Y:S02]  /*23420*/  STG.E.U16 [R4.64], R14 ;  /* 0x0000000e04007986 */ /* 0x0003e4000c101504 */
[----:B------:R-:W-:-:S02]  /*23430*/  LEA R61, R93, R57, 0x1 ;  /* 0x000000395d3d7211 */ /* 0x000fc400078e08ff */
[----:B0-----:R-:W-:-:S04]  /*23440*/  LEA R8, P1, R44, R3, 0x1 ;  /* 0x000000032c087211 */ /* 0x001fc800078208ff */
[-C--:B------:R-:W-:Y:S02]  /*23450*/  LEA.HI.X.SX32 R9, R44, R2.reuse, 0x1, P1 ;  /* 0x000000022c097211 */ /* 0x080fe400008f0eff */
[CC--:B-1----:R-:W-:Y:S01]  /*23460*/  LEA R4, P1, R36.reuse, R3.reuse, 0x1 ;  /* 0x0000000324047211 */ /* 0x0c2fe200078208ff */
[----:B------:R0:W-:Y:S01]  /*23470*/  STG.E.U16 [R12.64], R18 ;  /* 0x000000120c007986 */ /* 0x0001e2000c101504 */
[C---:B------:R-:W-:Y:S02]  /*23480*/  IMAD R64, R93.reuse, 0x2, R61 ;  /* 0x000000025d407824 */ /* 0x040fe400078e023d */
[----:B------:R-:W-:Y:S01]  /*23490*/  LEA.HI.X.SX32 R5, R36, R2, 0x1, P1 ;  /* 0x0000000224057211 */ /* 0x000fe200008f0eff */
[----:B------:R1:W-:Y:S02]  /*234a0*/  STG.E.U16 [R8.64], R96 ;  /* 0x0000006008007986 */ /* 0x0003e4000c101504 */
[----:B------:R-:W-:Y:S02]  /*234b0*/  LEA R65, R93, R64, 0x1 ;  /* 0x000000405d417211 */ /* 0x000fe400078e08ff */
[----:B0-----:R-:W-:-:S04]  /*234c0*/  LEA R12, P1, R33, R3, 0x1 ;  /* 0x00000003210c7211 */ /* 0x001fc800078208ff */
[----:B------:R-:W-:Y:S02]  /*234d0*/  LEA.HI.X.SX32 R13, R33, R2, 0x1, P1 ;  /* 0x00000002210d7211 */ /* 0x000fe400008f0eff */
[----:B-1----:R-:W-:Y:S01]  /*234e0*/  LEA R8, P1, R32, R3, 0x1 ;  /* 0x0000000320087211 */ /* 0x002fe200078208ff */
[----:B------:R-:W-:-:S03]  /*234f0*/  IMAD R69, R93, 0x2, R65 ;  /* 0x000000025d457824 */ /* 0x000fc600078e0241 */
[----:B------:R-:W-:Y:S02]  /*23500*/  LEA.HI.X.SX32 R9, R32, R2, 0x1, P1 ;  /* 0x0000000220097211 */ /* 0x000fe400008f0eff */
[----:B------:R-:W-:-:S05]  /*23510*/  LEA R52, R93, R69, 0x1 ;  /* 0x000000455d347211 */ /* 0x000fca00078e08ff */
[----:B------:R-:W-:Y:S01]  /*23520*/  IMAD R44, R93, 0x2, R52 ;  /* 0x000000025d2c7824 */ /* 0x000fe200078e0234 */
[----:B--2---:R0:W-:Y:S04]  /*23530*/  STG.E.U16 [R4.64], R27 ;  /* 0x0000001b04007986 */ /* 0x0041e8000c101504 */
[----:B------:R1:W-:Y:S01]  /*23540*/  STG.E.U16 [R12.64], R22 ;  /* 0x000000160c007986 */ /* 0x0003e2000c101504 */
[----:B0-----:R-:W-:-:S04]  /*23550*/  LEA R4, P1, R29, R3, 0x1 ;  /* 0x000000031d047211 */ /* 0x001fc800078208ff */
[----:B------:R-:W-:Y:S02]  /*23560*/  LEA.HI.X.SX32 R5, R29, R2, 0x1, P1 ;  /* 0x000000021d057211 */ /* 0x000fe400008f0eff */
[----:B-1----:R-:W-:-:S04]  /*23570*/  LEA R12, P1, R16, R3, 0x1 ;  /* 0x00000003100c7211 */ /* 0x002fc800078208ff */
[----:B------:R-:W-:Y:S02]  /*23580*/  LEA.HI.X.SX32 R13, R16, R2, 0x1, P1 ;  /* 0x00000002100d7211 */ /* 0x000fe400008f0eff */
[CC--:B------:R-:W-:Y:S01]  /*23590*/  LEA R32, P1, R24.reuse, R3.reuse, 0x1 ;  /* 0x0000000318207211 */ /* 0x0c0fe200078208ff */
[----:B------:R-:W-:Y:S01]  /*235a0*/  STG.E.U16 [R8.64], R26 ;  /* 0x0000001a08007986 */ /* 0x000fe2000c101504 */
[C---:B------:R-:W-:Y:S02]  /*235b0*/  LEA R29, R93.reuse, R44, 0x1 ;  /* 0x0000002c5d1d7211 */ /* 0x040fe400078e08ff */
[----:B------:R-:W-:Y:S01]  /*235c0*/  LEA.HI.X.SX32 R33, R24, R2, 0x1, P1 ;  /* 0x0000000218217211 */ /* 0x000fe200008f0eff */
[----:B------:R0:W-:Y:S02]  /*235d0*/  STG.E.U16 [R4.64], R23 ;  /* 0x0000001704007986 */ /* 0x0001e4000c101504 */
[----:B------:R-:W-:Y:S01]  /*235e0*/  IMAD R16, R93, 0x2, R29 ;  /* 0x000000025d107824 */ /* 0x000fe200078e021d */
[----:B0-----:R-:W-:-:S04]  /*235f0*/  LEA R4, P1, R20, R3, 0x1 ;  /* 0x0000000314047211 */ /* 0x001fc800078208ff */
[----:B------:R-:W-:Y:S02]  /*23600*/  LEA.HI.X.SX32 R5, R20, R2, 0x1, P1 ;  /* 0x0000000214057211 */ /* 0x000fe400008f0eff */
[-C--:B------:R-:W-:Y:S02]  /*23610*/  LEA R20, P1, R21, R3.reuse, 0x1 ;  /* 0x0000000315147211 */ /* 0x080fe400078208ff */
[----:B------:R-:W-:Y:S02]  /*23620*/  LEA R8, R93, R16, 0x1 ;  /* 0x000000105d087211 */ /* 0x000fe400078e08ff */
[----:B------:R-:W-:Y:S02]  /*23630*/  LEA.HI.X.SX32 R21, R21, R2, 0x1, P1 ;  /* 0x0000000215157211 */ /* 0x000fe400008f0eff */
[----:B------:R-:W-:Y:S01]  /*23640*/  LEA R36, P1, R37, R3, 0x1 ;  /* 0x0000000325247211 */ /* 0x000fe200078208ff */
[----:B------:R-:W-:Y:S01]  /*23650*/  STG.E.U16 [R12.64], R122 ;  /* 0x0000007a0c007986 */ /* 0x000fe2000c101504 */
[----:B------:R-:W-:-:S02]  /*23660*/  IMAD R24, R93, 0x2, R8 ;  /* 0x000000025d187824 */ /* 0x000fc400078e0208 */
[----:B------:R-:W-:Y:S01]  /*23670*/  LEA.HI.X.SX32 R37, R37, R2, 0x1, P1 ;  /* 0x0000000225257211 */ /* 0x000fe200008f0eff */
[----:B------:R0:W-:Y:S04]  /*23680*/  STG.E.U16 [R32.64], R30 ;  /* 0x0000001e20007986 */ /* 0x0001e8000c101504 */
[----:B------:R1:W-:Y:S01]  /*23690*/  STG.E.U16 [R4.64], R34 ;  /* 0x0000002204007986 */ /* 0x0003e2000c101504 */
[C---:B0-----:R-:W-:Y:S02]  /*236a0*/  LEA R32, P1, R40.reuse, R3, 0x1 ;  /* 0x0000000328207211 */ /* 0x041fe400078208ff */
[----:B------:R-:W-:Y:S02]  /*236b0*/  LEA R12, R93, R24, 0x1 ;  /* 0x000000185d0c7211 */ /* 0x000fe400078e08ff */
[----:B------:R-:W-:-:S02]  /*236c0*/  LEA.HI.X.SX32 R33, R40, R2, 0x1, P1 ;  /* 0x0000000228217211 */ /* 0x000fc400008f0eff */
[----:B------:R-:W-:Y:S01]  /*236d0*/  LEA R40, P1, R41, R3, 0x1 ;  /* 0x0000000329287211 */ /* 0x000fe200078208ff */
[----:B------:R-:W-:Y:S01]  /*236e0*/  STG.E.U16 [R20.64], R19 ;  /* 0x0000001314007986 */ /* 0x000fe2000c101504 */
[----:B------:R-:W-:Y:S02]  /*236f0*/  IMAD R9, R93, 0x2, R12 ;  /* 0x000000025d097824 */ /* 0x000fe400078e020c */
[----:B------:R-:W-:Y:S01]  /*23700*/  LEA.HI.X.SX32 R41, R41, R2, 0x1, P1 ;  /* 0x0000000229297211 */ /* 0x000fe200008f0eff */
[----:B------:R0:W-:Y:S02]  /*23710*/  STG.E.U16 [R36.64], R38 ;  /* 0x0000002624007986 */ /* 0x0001e4000c101504 */
[----:B-1----:R-:W-:Y:S02]  /*23720*/  LEA R4, R93, R9, 0x1 ;  /* 0x000000095d047211 */ /* 0x002fe400078e08ff */
[----:B------:R1:W-:Y:S01]  /*23730*/  STG.E.U16 [R32.64], R42 ;  /* 0x0000002a20007986 */ /* 0x0003e2000c101504 */
[----:B0-----:R-:W-:-:S04]  /*23740*/  LEA R36, P1, R25, R3, 0x1 ;  /* 0x0000000319247211 */ /* 0x001fc800078208ff */
[-C--:B------:R-:W-:Y:S02]  /*23750*/  LEA.HI.X.SX32 R37, R25, R2.reuse, 0x1, P1 ;  /* 0x0000000219257211 */ /* 0x080fe400008f0eff */
[-C--:B-1----:R-:W-:Y:S01]  /*23760*/  LEA R32, P1, R17, R3.reuse, 0x1 ;  /* 0x0000000311207211 */ /* 0x082fe200078208ff */
[----:B------:R0:W-:Y:S01]  /*23770*/  STG.E.U16 [R40.64], R46 ;  /* 0x0000002e28007986 */ /* 0x0001e2000c101504 */
[----:B------:R-:W-:Y:S02]  /*23780*/  IMAD R20, R93, 0x2, R4 ;  /* 0x000000025d147824 */ /* 0x000fe400078e0204 */
[----:B------:R-:W-:Y:S01]  /*23790*/  LEA.HI.X.SX32 R33, R17, R2, 0x1, P1 ;  /* 0x0000000211217211 */ /* 0x000fe200008f0eff */
[----:B------:R1:W-:Y:S02]  /*237a0*/  STG.E.U16 [R36.64], R15 ;  /* 0x0000000f24007986 */ /* 0x0003e4000c101504 */
[----:B------:R-:W-:Y:S02]  /*237b0*/  LEA R5, R93, R20, 0x1 ;  /* 0x000000145d057211 */ /* 0x000fe400078e08ff */
[----:B0-----:R-:W-:-:S04]  /*237c0*/  LEA R40, P1, R28, R3, 0x1 ;  /* 0x000000031c287211 */ /* 0x001fc800078208ff */
[-C--:B------:R-:W-:Y:S02]  /*237d0*/  LEA.HI.X.SX32 R41, R28, R2.reuse, 0x1, P1 ;  /* 0x000000021c297211 */ /* 0x080fe400008f0eff */
[----:B-1----:R-:W-:Y:S01]  /*237e0*/  LEA R36, P1, R45, R3, 0x1 ;  /* 0x000000032d247211 */ /* 0x002fe200078208ff */
        /* <DEDUP_REMOVED lines=23> */
[C---:B-1----:R-:W-:Y:S01]  /*23960*/  LEA R36, P1, R64.reuse, R3, 0x1 ;  /* 0x0000000340247211 */ /* 0x042fe200078208ff */
[----:B------:R0:W-:Y:S01]  /*23970*/  STG.E.U16 [R32.64], R70 ;  /* 0x0000004620007986 */ /* 0x0001e2000c101504 */
[C---:B------:R-:W-:Y:S02]  /*23980*/  IMAD R49, R93.reuse, 0x2, R45 ;  /* 0x000000025d317824 */ /* 0x040fe400078e022d */
        /* <DEDUP_REMOVED lines=9> */
[----:B------:R1:W-:Y:S01]  /*23a20*/  STG.E.U16 [R32.64], R78 ;  /* 0x0000004e20007986 */ /* 0x0003e2000c101504 */
[----:B------:R-:W-:Y:S02]  /*23a30*/  PRMT R18, R95, 0x7632, R18 ;  /* 0x000076325f127816 */ /* 0x000fe40000000012 */
[----:B------:R-:W-:-:S02]  /*23a40*/  LEA R56, R93, R53, 0x1 ;  /* 0x000000355d387211 */ /* 0x000fc400078e08ff */
[----:B0-----:R-:W-:-:S04]  /*23a50*/  LEA R36, P1, R52, R3, 0x1 ;  /* 0x0000000334247211 */ /* 0x001fc800078208ff */
[-C--:B------:R-:W-:Y:S02]  /*23a60*/  LEA.HI.X.SX32 R37, R52, R2.reuse, 0x1, P1 ;  /* 0x0000000234257211 */ /* 0x080fe400008f0eff */
[----:B-1----:R-:W-:Y:S01]  /*23a70*/  LEA R32, P1, R44, R3, 0x1 ;  /* 0x000000032c207211 */ /* 0x002fe200078208ff */
[----:B------:R-:W-:Y:S01]  /*23a80*/  STG.E.U16 [R40.64], R82 ;  /* 0x0000005228007986 */ /* 0x000fe2000c101504 */
[----:B------:R-:W-:Y:S01]  /*23a90*/  PRMT R10, R94, 0x7632, R10 ;  /* 0x000076325e0a7816 */ /* 0x000fe2000000000a */
[C---:B------:R-:W-:Y:S01]  /*23aa0*/  IMAD R60, R93.reuse, 0x2, R56 ;  /* 0x000000025d3c7824 */ /* 0x040fe200078e0238 */
[----:B------:R-:W-:Y:S01]  /*23ab0*/  LEA.HI.X.SX32 R33, R44, R2, 0x1, P1 ;  /* 0x000000022c217211 */ /* 0x000fe200008f0eff */
[----:B------:R0:W-:Y:S04]  /*23ac0*/  STG.E.U16 [R36.64], R18 ;  /* 0x0000001224007986 */ /* 0x0001e8000c101504 */
[----:B------:R-:W-:Y:S01]  /*23ad0*/  STL.64 [R1+0xbc8], R122 ;  /* 0x000bc87a01007387 */ /* 0x000fe20000100a00 */
[----:B------:R-:W-:-:S03]  /*23ae0*/  LEA R57, R93, R60, 0x1 ;  /* 0x0000003c5d397211 */ /* 0x000fc600078e08ff */
[----:B------:R1:W-:Y:S01]  /*23af0*/  STL.64 [R1+0xbc0], R30 ;  /* 0x000bc01e01007387 */ /* 0x0003e20000100a00 */
[----:B0-----:R-:W-:-:S03]  /*23b00*/  LEA R36, P1, R29, R3, 0x1 ;  /* 0x000000031d247211 */ /* 0x001fc600078208ff */
[----:B------:R-:W-:Y:S01]  /*23b10*/  STL.64 [R1+0xbb8], R34 ;  /* 0x000bb82201007387 */ /* 0x000fe20000100a00 */
[----:B------:R-:W-:-:S03]  /*23b20*/  LEA.HI.X.SX32 R37, R29, R2, 0x1, P1 ;  /* 0x000000021d257211 */ /* 0x000fc600008f0eff */
[----:B------:R-:W-:Y:S04]  /*23b30*/  STL.64 [R1+0xba8], R38 ;  /* 0x000ba82601007387 */ /* 0x000fe80000100a00 */
[----:B------:R0:W-:Y:S01]  /*23b40*/  STG.E.U16 [R32.64], R10 ;  /* 0x0000000a20007986 */ /* 0x0001e2000c101504 */
[----:B-1----:R-:W-:-:S03]  /*23b50*/  LEA R30, P2, R24, R3, 0x1 ;  /* 0x00000003181e7211 */ /* 0x002fc600078408ff */
[----:B------:R-:W-:Y:S04]  /*23b60*/  STL.64 [R1+0xba0], R42 ;  /* 0x000ba02a01007387 */ /* 0x000fe80000100a00 */
[----:B------:R-:W-:Y:S01]  /*23b70*/  STL.64 [R1+0xb98], R46 ;  /* 0x000b982e01007387 */ /* 0x000fe20000100a00 */
[----:B0-----:R-:W-:-:S03]  /*23b80*/  LEA R32, P1, R16, R3, 0x1 ;  /* 0x0000000310207211 */ /* 0x001fc600078208ff */
[----:B------:R-:W-:Y:S01]  /*23b90*/  STL.64 [R1+0xb88], R50 ;  /* 0x000b883201007387 */ /* 0x000fe20000100a00 */
[----:B------:R-:W-:Y:S01]  /*23ba0*/  IMAD R61, R93, 0x2, R57 ;  /* 0x000000025d3d7824 */ /* 0x000fe200078e0239 */
[----:B------:R-:W-:Y:S02]  /*23bb0*/  LEA.HI.X.SX32 R33, R16, R2, 0x1, P1 ;  /* 0x0000000210217211 */ /* 0x000fe400008f0eff */
[----:B------:R-:W-:Y:S01]  /*23bc0*/  STL.64 [R1+0xb80], R54 ;  /* 0x000b803601007387 */ /* 0x000fe20000100a00 */
[----:B------:R-:W-:-:S03]  /*23bd0*/  PRMT R16, R10, 0x7632, R16 ;  /* 0x000076320a107816 */ /* 0x000fc60000000010 */
[----:B------:R-:W-:Y:S01]  /*23be0*/  STL.64 [R1+0xb68], R58 ;  /* 0x000b683a01007387 */ /* 0x000fe20000100a00 */
[----:B---3--:R-:W-:-:S03]  /*23bf0*/  FSEL R10, R111, -INF , P4 ;  /* 0xff8000006f0a7808 */ /* 0x008fc60002000000 */
[----:B------:R-:W-:Y:S01]  /*23c00*/  STL.64 [R1+0xb70], R62 ;  /* 0x000b703e01007387 */ /* 0x000fe20000100a00 */
[----:B------:R-:W-:Y:S02]  /*23c10*/  LEA R80, P1, R8, R3, 0x1 ;  /* 0x0000000308507211 */ /* 0x000fe400078208ff */
[----:B------:R-:W-:Y:S01]  /*23c20*/  LEA.HI.X.SX32 R31, R24, R2, 0x1, P2 ;  /* 0x00000002181f7211 */ /* 0x000fe200010f0eff */
[----:B------:R-:W-:Y:S01]  /*23c30*/  STL.64 [R1+0xb60], R66 ;  /* 0x000b604201007387 */ /* 0x000fe20000100a00 */
[----:B------:R-:W-:-:S03]  /*23c40*/  LEA R64, R93, R61, 0x1 ;  /* 0x0000003d5d407211 */ /* 0x000fc600078e08ff */
[----:B------:R-:W-:Y:S01]  /*23c50*/  STL.64 [R1+0xb58], R70 ;  /* 0x000b584601007387 */ /* 0x000fe20000100a00 */
[----:B------:R-:W-:-:S03]  /*23c60*/  LEA.HI.X.SX32 R81, R8, R2, 0x1, P1 ;  /* 0x0000000208517211 */ /* 0x000fc600008f0eff */
[----:B------:R-:W-:Y:S01]  /*23c70*/  STL.64 [R1+0xb40], R74 ;  /* 0x000b404a01007387 */ /* 0x000fe20000100a00 */
[----:B------:R-:W-:-:S03]  /*23c80*/  LEA R34, P1, R12, R3, 0x1 ;  /* 0x000000030c227211 */ /* 0x000fc600078208ff */
[----:B------:R-:W-:Y:S04]  /*23c90*/  STL.64 [R1+0xb48], R78 ;  /* 0x000b484e01007387 */ /* 0x000fe80000100a00 */
[----:B------:R-:W-:Y:S04]  /*23ca0*/  STL.64 [R1+0xb38], R82 ;  /* 0x000b385201007387 */ /* 0x000fe80000100a00 */
[----:B------:R-:W-:Y:S01]  /*23cb0*/  STL [R1+0x1e4], R10 ;  /* 0x0001e40a01007387 */ /* 0x000fe20000100800 */
[----:B------:R-:W-:-:S03]  /*23cc0*/  IMAD R68, R93, 0x2, R64 ;  /* 0x000000025d447824 */ /* 0x000fc600078e0240 */
[----:B------:R0:W-:Y:S01]  /*23cd0*/  STL.64 [R1+0x1d0], R30 ;  /* 0x0001d01e01007387 */ /* 0x0001e20000100a00 */
[----:B------:R-:W-:Y:S02]  /*23ce0*/  LEA.HI.X.SX32 R35, R12, R2, 0x1, P1 ;  /* 0x000000020c237211 */ /* 0x000fe400008f0eff */
[-C--:B------:R-:W-:Y:S02]  /*23cf0*/  LEA R122, P1, R4, R3.reuse, 0x1 ;  /* 0x00000003047a7211 */ /* 0x080fe400078208ff */
[----:B------:R-:W-:Y:S02]  /*23d00*/  LEA R65, R93, R68, 0x1 ;  /* 0x000000445d417211 */ /* 0x000fe400078e08ff */
[----:B0-----:R-:W-:-:S04]  /*23d10*/  LEA R30, P2, R9, R3, 0x1 ;  /* 0x00000003091e7211 */ /* 0x001fc800078408ff */
[-C--:B------:R-:W-:Y:S01]  /*23d20*/  LEA.HI.X.SX32 R31, R9, R2.reuse, 0x1, P2 ;  /* 0x00000002091f7211 */ /* 0x080fe200010f0eff */
[----:B------:R0:W-:Y:S01]  /*23d30*/  STL.64 [R1+0x1c0], R34 ;  /* 0x0001c02201007387 */ /* 0x0001e20000100a00 */
[----:B------:R-:W-:-:S03]  /*23d40*/  LEA.HI.X.SX32 R123, R4, R2, 0x1, P1 ;  /* 0x00000002047b7211 */ /* 0x000fc600008f0eff */
[----:B------:R1:W-:Y:S01]  /*23d50*/  STL.64 [R1+0x1b8], R30 ;  /* 0x0001b81e01007387 */ /* 0x0003e20000100a00 */
[----:B------:R-:W-:Y:S01]  /*23d60*/  IMAD R69, R93, 0x2, R65 ;  /* 0x000000025d457824 */ /* 0x000fe200078e0241 */
[CC--:B0-----:R-:W-:Y:S02]  /*23d70*/  LEA R34, P1, R5.reuse, R3.reuse, 0x1 ;  /* 0x0000000305227211 */ /* 0x0c1fe400078208ff */
[CC--:B-1----:R-:W-:Y:S02]  /*23d80*/  LEA R30, P2, R20.reuse, R3.reuse, 0x1 ;  /* 0x00000003141e7211 */ /* 0x0c2fe400078408ff */
[-C--:B------:R-:W-:Y:S02]  /*23d90*/  LEA.HI.X.SX32 R35, R5, R2.reuse, 0x1, P1 ;  /* 0x0000000205237211 */ /* 0x080fe400008f0eff */
[----:B------:R-:W-:Y:S02]  /*23da0*/  LEA.HI.X.SX32 R31, R20, R2, 0x1, P2 ;  /* 0x00000002141f7211 */ /* 0x000fe400010f0eff */
[----:B------:R-:W-:-:S02]  /*23db0*/  LEA R38, P2, R21, R3, 0x1 ;  /* 0x0000000315267211 */ /* 0x000fc400078408ff */
[----:B------:R-:W-:Y:S02]  /*23dc0*/  LEA R42, P1, R25, R3, 0x1 ;  /* 0x00000003192a7211 */ /* 0x000fe400078208ff */
[----:B------:R-:W-:Y:S02]  /*23dd0*/  LEA R72, R93, R69, 0x1 ;  /* 0x000000455d487211 */ /* 0x000fe400078e08ff */
[----:B------:R-:W-:Y:S02]  /*23de0*/  PRMT R14, R6, 0x7632, R14 ;  /* 0x00007632060e7816 */ /* 0x000fe4000000000e */
[-C--:B------:R-:W-:Y:S02]  /*23df0*/  LEA.HI.X.SX32 R39, R21, R2.reuse, 0x1, P2 ;  /* 0x0000000215277211 */ /* 0x080fe400010f0eff */
[----:B------:R-:W-:Y:S02]  /*23e00*/  LEA.HI.X.SX32 R43, R25, R2, 0x1, P1 ;  /* 0x00000002192b7211 */ /* 0x000fe400008f0eff */
[----:B------:R-:W-:-:S02]  /*23e10*/  LEA R46, P2, R13, R3, 0x1 ;  /* 0x000000030d2e7211 */ /* 0x000fc400078408ff */
[----:B------:R-:W-:Y:S01]  /*23e20*/  LEA R50, P1, R17, R3, 0x1 ;  /* 0x0000000311327211 */ /* 0x000fe200078208ff */
[----:B------:R-:W-:Y:S01]  /*23e30*/  IMAD R40, R93, 0x2, R72 ;  /* 0x000000025d287824 */ /* 0x000fe200078e0248 */
[----:B------:R-:W-:Y:S01]  /*23e40*/  STG.E.U16 [R36.64], R14 ;  /* 0x0000000e24007986 */ /* 0x000fe2000c101504 */
[-C--:B------:R-:W-:Y:S02]  /*23e50*/  LEA.HI.X.SX32 R47, R13, R2.reuse, 0x1, P2 ;  /* 0x000000020d2f7211 */ /* 0x080fe400010f0eff */
[----:B------:R-:W-:Y:S01]  /*23e60*/  LEA.HI.X.SX32 R51, R17, R2, 0x1, P1 ;  /* 0x0000000211337211 */ /* 0x000fe200008f0eff */
[----:B------:R0:W-:Y:S01]  /*23e70*/  STG.E.U16 [R32.64], R16 ;  /* 0x0000001020007986 */ /* 0x0001e2000c101504 */
[----:B------:R-:W-:-:S03]  /*23e80*/  LEA R41, R93, R40, 0x1 ;  /* 0x000000285d297211 */ /* 0x000fc600078e08ff */
[----:B------:R1:W-:Y:S01]  /*23e90*/  STL.64 [R1+0x178], R50 ;  /* 0x0001783201007387 */ /* 0x0003e20000100a00 */
[----:B0-----:R-:W-:Y:S01]  /*23ea0*/  LEA R32, P2, R28, R3, 0x1 ;  /* 0x000000031c207211 */ /* 0x001fe200078408ff */
[----:B------:R-:W-:-:S03]  /*23eb0*/  IMAD R44, R93, 0x2, R41 ;  /* 0x000000025d2c7824 */ /* 0x000fc600078e0229 */
[-C--:B------:R-:W-:Y:S02]  /*23ec0*/  LEA.HI.X.SX32 R33, R28, R2.reuse, 0x1, P2 ;  /* 0x000000021c217211 */ /* 0x080fe400010f0eff */
[-C--:B-1----:R-:W-:Y:S02]  /*23ed0*/  LEA R50, P1, R45, R3.reuse, 0x1 ;  /* 0x000000032d327211 */ /* 0x082fe400078208ff */
[-C--:B------:R-:W-:Y:S02]  /*23ee0*/  LEA R8, P2, R49, R3.reuse, 0x1 ;  /* 0x0000000331087211 */ /* 0x080fe400078408ff */
[-C--:B------:R-:W-:Y:S02]  /*23ef0*/  LEA.HI.X.SX32 R51, R45, R2.reuse, 0x1, P1 ;  /* 0x000000022d337211 */ /* 0x080fe400008f0eff */
[----:B------:R-:W-:Y:S02]  /*23f00*/  LEA.HI.X.SX32 R9, R49, R2, 0x1, P2 ;  /* 0x0000000231097211 */ /* 0x000fe400010f0eff */
[----:B------:R-:W-:-:S02]  /*23f10*/  LEA R54, P1, R48, R3, 0x1 ;  /* 0x0000000330367211 */ /* 0x000fc400078208ff */
[-C--:B------:R-:W-:Y:S02]  /*23f20*/  LEA R62, P2, R53, R3.reuse, 0x1 ;  /* 0x00000003353e7211 */ /* 0x080fe400078408ff */
[----:B------:R-:W-:Y:S02]  /*23f30*/  LEA R6, R93, R44, 0x1 ;  /* 0x0000002c5d067211 */ /* 0x000fe400078e08ff */
[-C--:B------:R-:W-:Y:S02]  /*23f40*/  LEA.HI.X.SX32 R55, R48, R2.reuse, 0x1, P1 ;  /* 0x0000000230377211 */ /* 0x080fe400008f0eff */
[-C--:B------:R-:W-:Y:S02]  /*23f50*/  LEA.HI.X.SX32 R63, R53, R2.reuse, 0x1, P2 ;  /* 0x00000002353f7211 */ /* 0x080fe400010f0eff */
[-C--:B------:R-:W-:Y:S02]  /*23f60*/  LEA R58, P1, R56, R3.reuse, 0x1 ;  /* 0x00000003383a7211 */ /* 0x080fe400078208ff */
[----:B------:R-:W-:Y:S01]  /*23f70*/  LEA R66, P2, R60, R3, 0x1 ;  /* 0x000000033c427211 */ /* 0x000fe200078408ff */
[----:B------:R-:W-:Y:S01]  /*23f80*/  IMAD R73, R93, 0x2, R6 ;  /* 0x000000025d497824 */ /* 0x000fe200078e0206 */
[----:B------:R-:W-:Y:S01]  /*23f90*/  STL.64 [R1+0x170], R32 ;  /* 0x0001702001007387 */ /* 0x000fe20000100a00 */
[----:B------:R-:W-:-:S02]  /*23fa0*/  LEA.HI.X.SX32 R59, R56, R2, 0x1, P1 ;  /* 0x00000002383b7211 */ /* 0x000fc400008f0eff */
[-C--:B------:R-:W-:Y:S01]  /*23fb0*/  LEA.HI.X.SX32 R67, R60, R2.reuse, 0x1, P2 ;  /* 0x000000023c437211 */ /* 0x080fe200010f0eff */
[----:B------:R0:W-:Y:S01]  /*23fc0*/  STL.64 [R1+0x160], R8 ;  /* 0x0001600801007387 */ /* 0x0001e20000100a00 */
[----:B------:R-:W-:Y:S02]  /*23fd0*/  LEA R70, P1, R57, R3, 0x1 ;  /* 0x0000000339467211 */ /* 0x000fe400078208ff */
[----:B------:R-:W-:Y:S02]  /*23fe0*/  LEA R77, R93, R73, 0x1 ;  /* 0x000000495d4d7211 */ /* 0x000fe400078e08ff */
[----:B------:R-:W-:Y:S02]  /*23ff0*/  LEA.HI.X.SX32 R71, R57, R2, 0x1, P1 ;  /* 0x0000000239477211 */ /* 0x000fe400008f0eff */
[-C--:B------:R-:W-:Y:S02]  /*24000*/  LEA R78, P1, R64, R3.reuse, 0x1 ;  /* 0x00000003404e7211 */ /* 0x080fe400078208ff */
[----:B0-----:R-:W-:Y:S01]  /*24010*/  LEA R8, P2, R61, R3, 0x1 ;  /* 0x000000033d087211 */ /* 0x001fe200078408ff */
[----:B------:R-:W-:-:S03]  /*24020*/  IMAD R76, R93, 0x2, R77 ;  /* 0x000000025d4c7824 */ /* 0x000fc600078e024d */
[-C--:B------:R-:W-:Y:S02]  /*24030*/  LEA.HI.X.SX32 R9, R61, R2.reuse, 0x1, P2 ;  /* 0x000000023d097211 */ /* 0x080fe400010f0eff */
[-C--:B------:R-:W-:Y:S02]  /*24040*/  LEA R74, P2, R68, R3.reuse, 0x1 ;  /* 0x00000003444a7211 */ /* 0x080fe400078408ff */
[-C--:B------:R-:W-:Y:S02]  /*24050*/  LEA.HI.X.SX32 R79, R64, R2.reuse, 0x1, P1 ;  /* 0x00000002404f7211 */ /* 0x080fe400008f0eff */
[----:B------:R-:W-:Y:S02]  /*24060*/  LEA.HI.X.SX32 R75, R68, R2, 0x1, P2 ;  /* 0x00000002444b7211 */ /* 0x000fe400010f0eff */
[-C--:B------:R-:W-:Y:S02]  /*24070*/  LEA R82, P1, R65, R3.reuse, 0x1 ;  /* 0x0000000341527211 */ /* 0x080fe400078208ff */
[----:B------:R-:W-:-:S02]  /*24080*/  LEA R48, P2, R69, R3, 0x1 ;  /* 0x0000000345307211 */ /* 0x000fc400078408ff */
[----:B------:R-:W-:Y:S01]  /*24090*/  LEA R52, R93, R76, 0x1 ;  /* 0x0000004c5d347211 */ /* 0x000fe200078e08ff */
[----:B------:R0:W-:Y:S01]  /*240a0*/  STL.64 [R1+0x130], R8 ;  /* 0x0001300801007387 */ /* 0x0001e20000100a00 */
[-C--:B------:R-:W-:Y:S02]  /*240b0*/  LEA.HI.X.SX32 R83, R65, R2.reuse, 0x1, P1 ;  /* 0x0000000241537211 */ /* 0x080fe400008f0eff */
[----:B------:R-:W-:Y:S02]  /*240c0*/  LEA.HI.X.SX32 R49, R69, R2, 0x1, P2 ;  /* 0x0000000245317211 */ /* 0x000fe400010f0eff */
[C---:B------:R-:W-:Y:S02]  /*240d0*/  LOP3.LUT P5, RZ, R0.reuse, 0x200, RZ, 0xc0, !PT ;  /* 0x0000020000ff7812 */ /* 0x040fe400078ac0ff */
[C---:B------:R-:W-:Y:S02]  /*240e0*/  LOP3.LUT P6, RZ, R0.reuse, 0x400, RZ, 0xc0, !PT ;  /* 0x0000040000ff7812 */ /* 0x040fe400078cc0ff */
[----:B------:R-:W-:-:S02]  /*240f0*/  LOP3.LUT P3, RZ, R0, 0x100, RZ, 0xc0, !PT ;  /* 0x0000010000ff7812 */ /* 0x000fc4000786c0ff */
[----:B------:R-:W-:Y:S02]  /*24100*/  LOP3.LUT P4, RZ, R0, 0x80, RZ, 0xc0, !PT ;  /* 0x0000008000ff7812 */ /* 0x000fe4000788c0ff */
[-C--:B0-----:R-:W-:Y:S01]  /*24110*/  LEA R8, P1, R72, R3.reuse, 0x1 ;  /* 0x0000000348087211 */ /* 0x081fe200078208ff */
[C---:B------:R-:W-:Y:S01]  /*24120*/  IMAD R0, R93.reuse, 0x2, R52 ;  /* 0x000000025d007824 */ /* 0x040fe200078e0234 */
[-C--:B------:R-:W-:Y:S01]  /*24130*/  LEA R56, P2, R40, R3.reuse, 0x1 ;  /* 0x0000000328387211 */ /* 0x080fe200078408ff */
[----:B------:R0:W-:Y:S01]  /*24140*/  STL.64 [R1+0x110], R48 ;  /* 0x0001103001007387 */ /* 0x0001e20000100a00 */
[-C--:B------:R-:W-:Y:S02]  /*24150*/  LEA.HI.X.SX32 R9, R72, R2.reuse, 0x1, P1 ;  /* 0x0000000248097211 */ /* 0x080fe400008f0eff */
[----:B------:R-:W-:Y:S02]  /*24160*/  LEA.HI.X.SX32 R57, R40, R2, 0x1, P2 ;  /* 0x0000000228397211 */ /* 0x000fe400010f0eff */
[----:B------:R-:W-:Y:S01]  /*24170*/  LEA R24, R93, R0, 0x1 ;  /* 0x000000005d187211 */ /* 0x000fe200078e08ff */
[----:B------:R-:W-:Y:S01]  /*24180*/  STL.64 [R1+0x108], R8 ;  /* 0x0001080801007387 */ /* 0x000fe20000100a00 */
[----:B0-----:R-:W-:-:S03]  /*24190*/  LEA R48, P1, R41, R3, 0x1 ;  /* 0x0000000329307211 */ /* 0x001fc600078208ff */
[----:B------:R0:W-:Y:S01]  /*241a0*/  STL.64 [R1+0x100], R56 ;  /* 0x0001003801007387 */ /* 0x0001e20000100a00 */
[----:B------:R-:W-:Y:S01]  /*241b0*/  LEA.HI.X.SX32 R49, R41, R2, 0x1, P1 ;  /* 0x0000000229317211 */ /* 0x000fe200008f0eff */
[----:B------:R-:W-:-:S04]  /*241c0*/  IMAD R37, R93, 0x2, R24 ;  /* 0x000000025d257824 */ /* 0x000fc800078e0218 */
[----:B------:R1:W-:Y:S01]  /*241d0*/  STL.64 [R1+0xf8], R48 ;  /* 0x0000f83001007387 */ /* 0x0003e20000100a00 */
[C---:B0-----:R-:W-:Y:S02]  /*241e0*/  LEA R56, P2, R44.reuse, R3, 0x1 ;  /* 0x000000032c387211 */ /* 0x041fe400078408ff */
[----:B------:R-:W-:Y:S02]  /*241f0*/  LEA R4, R93, R37, 0x1 ;  /* 0x000000255d047211 */ /* 0x000fe400078e08ff */
[-C--:B------:R-:W-:Y:S02]  /*24200*/  LEA.HI.X.SX32 R57, R44, R2.reuse, 0x1, P2 ;  /* 0x000000022c397211 */ /* 0x080fe400010f0eff */
[CC--:B------:R-:W-:Y:S02]  /*24210*/  LEA R40, P2, R73.reuse, R3.reuse, 0x1 ;  /* 0x0000000349287211 */ /* 0x0c0fe400078408ff */
[----:B-1----:R-:W-:Y:S02]  /*24220*/  LEA R48, P1, R6, R3, 0x1 ;  /* 0x0000000306307211 */ /* 0x002fe400078208ff */
[----:B------:R-:W-:-:S02]  /*24230*/  LEA.HI.X.SX32 R41, R73, R2, 0x1, P2 ;  /* 0x0000000249297211 */ /* 0x000fc400010f0eff */
[----:B------:R-:W-:Y:S01]  /*24240*/  LEA.HI.X.SX32 R49, R6, R2, 0x1, P1 ;  /* 0x0000000206317211 */ /* 0x000fe200008f0eff */
[----:B------:R-:W-:Y:S01]  /*24250*/  IMAD R36, R93, 0x2, R4 ;  /* 0x000000025d247824 */ /* 0x000fe200078e0204 */
[----:B------:R-:W-:Y:S01]  /*24260*/  STL.64 [R1+0xf0], R56 ;  /* 0x0000f03801007387 */ /* 0x000fe20000100a00 */
[----:B------:R-:W-:-:S03]  /*24270*/  LEA R44, P1, R77, R3, 0x1 ;  /* 0x000000034d2c7211 */ /* 0x000fc600078208ff */
[----:B------:R-:W-:Y:S01]  /*24280*/  STL.64 [R1+0xe0], R48 ;  /* 0x0000e03001007387 */ /* 0x000fe20000100a00 */
[----:B------:R-:W-:-:S03]  /*24290*/  LEA R21, R93, R36, 0x1 ;  /* 0x000000245d157211 */ /* 0x000fc600078e08ff */
[----:B------:R0:W-:Y:S01]  /*242a0*/  STL.64 [R1+0xd8], R40 ;  /* 0x0000d82801007387 */ /* 0x0001e20000100a00 */
[----:B------:R-:W-:Y:S01]  /*242b0*/  LEA.HI.X.SX32 R45, R77, R2, 0x1, P1 ;  /* 0x000000024d2d7211 */ /* 0x000fe200008f0eff */
[----:B------:R-:W-:Y:S01]  /*242c0*/  IMAD R20, R93, 0x2, R21 ;  /* 0x000000025d147824 */ /* 0x000fe200078e0215 */
[----:B0-----:R-:W-:-:S03]  /*242d0*/  LEA R40, P2, R76, R3, 0x1 ;  /* 0x000000034c287211 */ /* 0x001fc600078408ff */
[----:B------:R0:W-:Y:S01]  /*242e0*/  STL.64 [R1+0xd0], R44 ;  /* 0x0000d02c01007387 */ /* 0x0001e20000100a00 */
[----:B------:R-:W-:Y:S02]  /*242f0*/  LEA.HI.X.SX32 R41, R76, R2, 0x1, P2 ;  /* 0x000000024c297211 */ /* 0x000fe400010f0eff */
[----:B------:R-:W-:-:S03]  /*24300*/  LEA R17, R93, R20, 0x1 ;  /* 0x000000145d117211 */ /* 0x000fc600078e08ff */
[----:B------:R1:W-:Y:S01]  /*24310*/  STL.64 [R1+0xc8], R40 ;  /* 0x0000c82801007387 */ /* 0x0003e20000100a00 */
[----:B0-----:R-:W-:-:S04]  /*24320*/  LEA R44, P1, R52, R3, 0x1 ;  /* 0x00000003342c7211 */ /* 0x001fc800078208ff */
[----:B------:R-:W-:Y:S02]  /*24330*/  LEA.HI.X.SX32 R45, R52, R2, 0x1, P1 ;  /* 0x00000002342d7211 */ /* 0x000fe400008f0eff */
[----:B-1----:R-:W-:Y:S01]  /*24340*/  LEA R40, P2, R0, R3, 0x1 ;  /* 0x0000000300287211 */ /* 0x002fe200078408ff */
[----:B------:R-:W-:-:S03]  /*24350*/  IMAD R33, R93, 0x2, R17 ;  /* 0x000000025d217824 */ /* 0x000fc600078e0211 */
[----:B------:R-:W-:Y:S01]  /*24360*/  LEA.HI.X.SX32 R41, R0, R2, 0x1, P2 ;  /* 0x0000000200297211 */ /* 0x000fe200010f0eff */
[----:B------:R0:W-:Y:S01]  /*24370*/  STL.64 [R1+0xc0], R44 ;  /* 0x0000c02c01007387 */ /* 0x0001e20000100a00 */
[----:B------:R-:W-:-:S03]  /*24380*/  LEA R16, R93, R33, 0x1 ;  /* 0x000000215d107211 */ /* 0x000fc600078e08ff */
[----:B------:R1:W-:Y:S01]  /*24390*/  STL.64 [R1+0xb8], R40 ;  /* 0x0000b82801007387 */ /* 0x0003e20000100a00 */
[CC--:B0-----:R-:W-:Y:S02]  /*243a0*/  LEA R44, P1, R24.reuse, R3.reuse, 0x1 ;  /* 0x00000003182c7211 */ /* 0x0c1fe400078208ff */
[C---:B-1----:R-:W-:Y:S02]  /*243b0*/  LEA R40, P2, R37.reuse, R3, 0x1 ;  /* 0x0000000325287211 */ /* 0x042fe400078408ff */
[-C--:B------:R-:W-:Y:S02]  /*243c0*/  LEA.HI.X.SX32 R45, R24, R2.reuse, 0x1, P1 ;  /* 0x00000002182d7211 */ /* 0x080fe400008f0eff */
[----:B------:R-:W-:Y:S01]  /*243d0*/  LEA.HI.X.SX32 R41, R37, R2, 0x1, P2 ;  /* 0x0000000225297211 */ /* 0x000fe200010f0eff */
[C---:B------:R-:W-:Y:S02]  /*243e0*/  IMAD R32, R93.reuse, 0x2, R16 ;  /* 0x000000025d207824 */ /* 0x040fe400078e0210 */
[----:B------:R0:W-:Y:S04]  /*243f0*/  STL.64 [R1+0xb0], R44 ;  /* 0x0000b02c01007387 */ /* 0x0001e80000100a00 */
[----:B------:R1:W-:Y:S01]  /*24400*/  STL.64 [R1+0xa8], R40 ;  /* 0x0000a82801007387 */ /* 0x0003e20000100a00 */
[----:B------:R-:W-:-:S02]  /*24410*/  LEA R13, R93, R32, 0x1 ;  /* 0x000000205d0d7211 */ /* 0x000fc400078e08ff */
[-C--:B0-----:R-:W-:Y:S02]  /*24420*/  LEA R44, P1, R4, R3.reuse, 0x1 ;  /* 0x00000003042c7211 */ /* 0x081fe400078208ff */
[----:B-1----:R-:W-:Y:S02]  /*24430*/  LEA R40, P2, R36, R3, 0x1 ;  /* 0x0000000324287211 */ /* 0x002fe400078408ff */
[-C--:B------:R-:W-:Y:S02]  /*24440*/  LEA.HI.X.SX32 R45, R4, R2.reuse, 0x1, P1 ;  /* 0x00000002042d7211 */ /* 0x080fe400008f0eff */
[----:B------:R-:W-:Y:S01]  /*24450*/  LEA.HI.X.SX32 R41, R36, R2, 0x1, P2 ;  /* 0x0000000224297211 */ /* 0x000fe200010f0eff */
[C---:B------:R-:W-:Y:S02]  /*24460*/  IMAD R12, R93.reuse, 0x2, R13 ;  /* 0x000000025d0c7824 */ /* 0x040fe400078e020d */
[----:B------:R0:W-:Y:S04]  /*24470*/  STL.64 [R1+0xa0], R44 ;  /* 0x0000a02c01007387 */ /* 0x0001e80000100a00 */
[----:B------:R1:W-:Y:S01]  /*24480*/  STL.64 [R1+0x90], R40 ;  /* 0x0000902801007387 */ /* 0x0003e20000100a00 */
[----:B------:R-:W-:-:S02]  /*24490*/  LEA R29, R93, R12, 0x1 ;  /* 0x0000000c5d1d7211 */ /* 0x000fc400078e08ff */
[CC--:B0-----:R-:W-:Y:S02]  /*244a0*/  LEA R44, P1, R21.reuse, R3.reuse, 0x1 ;  /* 0x00000003152c7211 */ /* 0x0c1fe400078208ff */
[CC--:B-1----:R-:W-:Y:S02]  /*244b0*/  LEA R40, P2, R20.reuse, R3.reuse, 0x1 ;  /* 0x0000000314287211 */ /* 0x0c2fe400078408ff */
[-C--:B------:R-:W-:Y:S02]  /*244c0*/  LEA.HI.X.SX32 R45, R21, R2.reuse, 0x1, P1 ;  /* 0x00000002152d7211 */ /* 0x080fe400008f0eff */
[----:B------:R-:W-:Y:S02]  /*244d0*/  LEA R36, P1, R17, R3, 0x1 ;  /* 0x0000000311247211 */ /* 0x000fe400078208ff */
[-C--:B------:R-:W-:Y:S01]  /*244e0*/  LEA.HI.X.SX32 R41, R20, R2.reuse, 0x1, P2 ;  /* 0x0000000214297211 */ /* 0x080fe200010f0eff */
[----:B------:R-:W-:Y:S01]  /*244f0*/  IMAD R10, R93, 0x2, R29 ;  /* 0x000000025d0a7824 */ /* 0x000fe200078e021d */
[----:B------:R-:W-:Y:S01]  /*24500*/  LEA.HI.X.SX32 R37, R17, R2, 0x1, P1 ;  /* 0x0000000211257211 */ /* 0x000fe200008f0eff */
[----:B------:R-:W-:Y:S04]  /*24510*/  STL.64 [R1+0x88], R44 ;  /* 0x0000882c01007387 */ /* 0x000fe80000100a00 */
[----:B------:R0:W-:Y:S01]  /*24520*/  STL.64 [R1+0x80], R40 ;  /* 0x0000802801007387 */ /* 0x0001e20000100a00 */
[----:B------:R-:W-:-:S03]  /*24530*/  LEA R9, R93, R10, 0x1 ;  /* 0x0000000a5d097211 */ /* 0x000fc600078e08ff */
[----:B------:R1:W-:Y:S02]  /*24540*/  STL.64 [R1+0x70], R36 ;  /* 0x0000702401007387 */ /* 0x0003e40000100a00 */
[----:B------:R-:W-:Y:S01]  /*24550*/  IMAD R28, R93, 0x2, R9 ;  /* 0x000000025d1c7824 */ /* 0x000fe200078e0209 */
[CC--:B0-----:R-:W-:Y:S02]  /*24560*/  LEA R40, P2, R33.reuse, R3.reuse, 0x1 ;  /* 0x0000000321287211 */ /* 0x0c1fe400078408ff */
[C---:B-1----:R-:W-:Y:S02]  /*24570*/  LEA R36, P1, R16.reuse, R3, 0x1 ;  /* 0x0000000310247211 */ /* 0x042fe400078208ff */
[-C--:B------:R-:W-:Y:S02]  /*24580*/  LEA.HI.X.SX32 R41, R33, R2.reuse, 0x1, P2 ;  /* 0x0000000221297211 */ /* 0x080fe400010f0eff */
[----:B------:R-:W-:-:S03]  /*24590*/  LEA.HI.X.SX32 R37, R16, R2, 0x1, P1 ;  /* 0x0000000210257211 */ /* 0x000fc600008f0eff */
        /* <DEDUP_REMOVED lines=13> */
[CC--:B-1----:R-:W-:Y:S02]  /*24670*/  LEA R36, P1, R29.reuse, R3.reuse, 0x1 ;  /* 0x000000031d247211 */ /* 0x0c2fe400078208ff */
[-C--:B------:R-:W-:Y:S02]  /*24680*/  LEA.HI.X.SX32 R41, R12, R2.reuse, 0x1, P2 ;  /* 0x000000020c297211 */ /* 0x080fe400010f0eff */
[----:B------:R-:W-:Y:S02]  /*24690*/  LEA R32, P2, R10, R3, 0x1 ;  /* 0x000000030a207211 */ /* 0x000fe400078408ff */
[----:B------:R-:W-:-:S02]  /*246a0*/  LEA.HI.X.SX32 R37, R29, R2, 0x1, P1 ;  /* 0x000000021d257211 */ /* 0x000fc400008f0eff */
[----:B------:R-:W-:Y:S01]  /*246b0*/  LEA.HI.X.SX32 R33, R10, R2, 0x1, P2 ;  /* 0x000000020a217211 */ /* 0x000fe200010f0eff */
[----:B------:R-:W-:Y:S01]  /*246c0*/  STL.64 [R1+0x48], R40 ;  /* 0x0000482801007387 */ /* 0x000fe20000100a00 */
[----:B------:R-:W-:-:S03]  /*246d0*/  LEA R0, R93, R5, 0x1 ;  /* 0x000000055d007211 */ /* 0x000fc600078e08ff */
[----:B------:R0:W-:Y:S02]  /*246e0*/  STL.64 [R1+0x40], R36 ;  /* 0x0000402401007387 */ /* 0x0001e40000100a00 */
[----:B------:R-:W-:Y:S02]  /*246f0*/  IMAD R24, R93, 0x2, R0 ;  /* 0x000000025d187824 */ /* 0x000fe400078e0200 */
[----:B------:R1:W-:Y:S01]  /*24700*/  STL.64 [R1+0x30], R32 ;  /* 0x0000302001007387 */ /* 0x0003e20000100a00 */
[CC--:B0-----:R-:W-:Y:S02]  /*24710*/  LEA R36, P1, R9.reuse, R3.reuse, 0x1 ;  /* 0x0000000309247211 */ /* 0x0c1fe400078208ff */
[C---:B-1----:R-:W-:Y:S02]  /*24720*/  LEA R32, P2, R28.reuse, R3, 0x1 ;  /* 0x000000031c207211 */ /* 0x042fe400078408ff */
[-C--:B------:R-:W-:Y:S02]  /*24730*/  LEA.HI.X.SX32 R37, R9, R2.reuse, 0x1, P1 ;  /* 0x0000000209257211 */ /* 0x080fe400008f0eff */
[----:B------:R-:W-:-:S02]  /*24740*/  LEA.HI.X.SX32 R33, R28, R2, 0x1, P2 ;  /* 0x000000021c217211 */ /* 0x000fc400010f0eff */
[C---:B------:R-:W-:Y:S01]  /*24750*/  LEA R4, R93.reuse, R24, 0x1 ;  /* 0x000000185d047211 */ /* 0x040fe200078e08ff */
[----:B------:R0:W-:Y:S04]  /*24760*/  STL.64 [R1+0x20], R36 ;  /* 0x0000202401007387 */ /* 0x0001e80000100a00 */
[----:B------:R1:W-:Y:S01]  /*24770*/  STL.64 [R1+0x10], R32 ;  /* 0x0000102001007387 */ /* 0x0003e20000100a00 */
[----:B------:R-:W-:Y:S01]  /*24780*/  IMAD R21, R93, 0x2, R4 ;  /* 0x000000025d157824 */ /* 0x000fe200078e0204 */
[-C--:B0-----:R-:W-:Y:S02]  /*24790*/  LEA R36, P1, R8, R3.reuse, 0x1 ;  /* 0x0000000308247211 */ /* 0x081fe400078208ff */
[----:B-1----:R-:W-:Y:S02]  /*247a0*/  LEA R32, P2, R6, R3, 0x1 ;  /* 0x0000000306207211 */ /* 0x002fe400078408ff */
[----:B------:R-:W-:-:S02]  /*247b0*/  LEA.HI.X.SX32 R37, R8, R2, 0x1, P1 ;  /* 0x0000000208257211 */ /* 0x000fc400008f0eff */
[-C--:B------:R-:W-:Y:S02]  /*247c0*/  LEA R124, P1, R25, R3.reuse, 0x1 ;  /* 0x00000003197c7211 */ /* 0x080fe400078208ff */
[-C--:B------:R-:W-:Y:S02]  /*247d0*/  LEA.HI.X.SX32 R33, R6, R2.reuse, 0x1, P2 ;  /* 0x0000000206217211 */ /* 0x080fe400010f0eff */
[----:B------:R-:W-:Y:S02]  /*247e0*/  LEA R120, P2, R5, R3, 0x1 ;  /* 0x0000000305787211 */ /* 0x000fe400078408ff */
[----:B------:R-:W-:Y:S02]  /*247f0*/  LEA R20, R93, R21, 0x1 ;  /* 0x000000155d147211 */ /* 0x000fe400078e08ff */
[----:B------:R-:W-:Y:S02]  /*24800*/  LEA.HI.X.SX32 R125, R25, R2, 0x1, P1 ;  /* 0x00000002197d7211 */ /* 0x000fe400008f0eff */
[----:B------:R-:W-:-:S02]  /*24810*/  LEA R118, P1, R0, R3, 0x1 ;  /* 0x0000000300767211 */ /* 0x000fc400078208ff */
[-C--:B------:R-:W-:Y:S01]  /*24820*/  LEA.HI.X.SX32 R121, R5, R2.reuse, 0x1, P2 ;  /* 0x0000000205797211 */ /* 0x080fe200010f0eff */
[----:B------:R-:W-:Y:S01]  /*24830*/  IMAD R17, R93, 0x2, R20 ;  /* 0x000000025d117824 */ /* 0x000fe200078e0214 */
[-C--:B------:R-:W-:Y:S02]  /*24840*/  LEA R116, P2, R24, R3.reuse, 0x1 ;  /* 0x0000000318747211 */ /* 0x080fe400078408ff */
[-C--:B------:R-:W-:Y:S01]  /*24850*/  LEA.HI.X.SX32 R119, R0, R2.reuse, 0x1, P1 ;  /* 0x0000000200777211 */ /* 0x080fe200008f0eff */
[----:B------:R-:W-:Y:S01]  /*24860*/  STL.64 [R1+0x8], R36 ;  /* 0x0000082401007387 */ /* 0x000fe20000100a00 */
[-C--:B------:R-:W-:Y:S02]  /*24870*/  LEA R114, P1, R4, R3.reuse, 0x1 ;  /* 0x0000000304727211 */ /* 0x080fe400078208ff */
[----:B------:R-:W-:Y:S01]  /*24880*/  LEA.HI.X.SX32 R117, R24, R2, 0x1, P2 ;  /* 0x0000000218757211 */ /* 0x000fe200010f0eff */
[----:B------:R-:W-:Y:S01]  /*24890*/  STL.64 [R1], R32 ;  /* 0x0000002001007387 */ /* 0x000fe20000100a00 */
[----:B------:R-:W-:-:S02]  /*248a0*/  LEA R112, P2, R21, R3, 0x1 ;  /* 0x0000000315707211 */ /* 0x000fc400078408ff */
[----:B------:R-:W-:Y:S01]  /*248b0*/  LEA R16, R93, R17, 0x1 ;  /* 0x000000115d107211 */ /* 0x000fe200078e08ff */
[----:B------:R-:W-:Y:S01]  /*248c0*/  STL.64 [R1+0xab8], R124 ;  /* 0x000ab87c01007387 */ /* 0x000fe20000100a00 */
[-C--:B------:R-:W-:Y:S02]  /*248d0*/  LEA.HI.X.SX32 R115, R4, R2.reuse, 0x1, P1 ;  /* 0x0000000204737211 */ /* 0x080fe400008f0eff */
[CC--:B------:R-:W-:Y:S01]  /*248e0*/  LEA R110, P1, R20.reuse, R3.reuse, 0x1 ;  /* 0x00000003146e7211 */ /* 0x0c0fe200078208ff */
[----:B------:R0:W-:Y:S01]  /*248f0*/  STL.64 [R1+0xac0], R120 ;  /* 0x000ac07801007387 */ /* 0x0001e20000100a00 */
[-C--:B------:R-:W-:Y:S01]  /*24900*/  LEA.HI.X.SX32 R113, R21, R2.reuse, 0x1, P2 ;  /* 0x0000000215717211 */ /* 0x080fe200010f0eff */
[----:B------:R-:W-:Y:S01]  /*24910*/  IMAD R13, R93, 0x2, R16 ;  /* 0x000000025d0d7824 */ /* 0x000fe200078e0210 */
[----:B------:R-:W-:Y:S02]  /*24920*/  LEA R108, P2, R17, R3, 0x1 ;  /* 0x00000003116c7211 */ /* 0x000fe400078408ff */
[----:B------:R-:W-:-:S02]  /*24930*/  LEA.HI.X.SX32 R111, R20, R2, 0x1, P1 ;  /* 0x00000002146f7211 */ /* 0x000fc400008f0eff */
[CC--:B------:R-:W-:Y:S01]  /*24940*/  LEA R106, P1, R16.reuse, R3.reuse, 0x1 ;  /* 0x00000003106a7211 */ /* 0x0c0fe200078208ff */
[----:B0-----:R-:W2:Y:S04]  /*24950*/  LDL.LU.64 R120, [R1+0x170] ;  /* 0x0001700001787983 */ /* 0x001ea80000300a00 */
[----:B------:R0:W-:Y:S01]  /*24960*/  STL.64 [R1+0xac8], R118 ;  /* 0x000ac87601007387 */ /* 0x0001e20000100a00 */
[-C--:B------:R-:W-:Y:S02]  /*24970*/  LEA.HI.X.SX32 R109, R17, R2.reuse, 0x1, P2 ;  /* 0x00000002116d7211 */ /* 0x080fe400010f0eff */
[C---:B------:R-:W-:Y:S02]  /*24980*/  LEA R104, P2, R13.reuse, R3, 0x1 ;  /* 0x000000030d687211 */ /* 0x040fe400078408ff */
[-C--:B------:R-:W-:Y:S01]  /*24990*/  LEA.HI.X.SX32 R107, R16, R2.reuse, 0x1, P1 ;  /* 0x00000002106b7211 */ /* 0x080fe200008f0eff */
[----:B0-----:R-:W3:Y:S04]  /*249a0*/  LDL.LU.64 R118, [R1+0x178] ;  /* 0x0001780001767983 */ /* 0x001ee80000300a00 */
[----:B------:R0:W-:Y:S01]  /*249b0*/  STL.64 [R1+0xad0], R116 ;  /* 0x000ad07401007387 */ /* 0x0001e20000100a00 */
[----:B------:R-:W-:-:S03]  /*249c0*/  LEA.HI.X.SX32 R105, R13, R2, 0x1, P2 ;  /* 0x000000020d697211 */ /* 0x000fc600010f0eff */
[----:B0-----:R-:W4:Y:S04]  /*249d0*/  LDL.LU.64 R116, [R1+0x1b8] ;  /* 0x0001b80001747983 */ /* 0x001f280000300a00 */
[----:B------:R0:W-:Y:S04]  /*249e0*/  STL.64 [R1+0xad8], R114 ;  /* 0x000ad87201007387 */ /* 0x0001e80000100a00 */
[----:B0-----:R-:W2:Y:S04]  /*249f0*/  LDL.LU R115, [R1+0x1e8] ;  /* 0x0001e80001737983 */ /* 0x001ea80000300800 */
[----:B------:R0:W-:Y:S04]  /*24a00*/  STL.64 [R1+0xae0], R112 ;  /* 0x000ae07001007387 */ /* 0x0001e80000100a00 */
[----:B0-----:R-:W2:Y:S04]  /*24a10*/  LDL.LU.64 R112, [R1+0x1c0] ;  /* 0x0001c00001707983 */ /* 0x001ea80000300a00 */
[----:B------:R0:W-:Y:S04]  /*24a20*/  STL.64 [R1+0xae8], R110 ;  /* 0x000ae86e01007387 */ /* 0x0001e80000100a00 */
[----:B0-----:R-:W2:Y:S04]  /*24a30*/  LDL.LU.64 R110, [R1+0x1d0] ;  /* 0x0001d000016e7983 */ /* 0x001ea80000300a00 */
[----:B------:R-:W-:Y:S04]  /*24a40*/  STL.64 [R1+0xaf0], R108 ;  /* 0x000af06c01007387 */ /* 0x000fe80000100a00 */
[----:B------:R-:W2:Y:S04]  /*24a50*/  LDL.LU R125, [R1+0x1f8] ;  /* 0x0001f800017d7983 */ /* 0x000ea80000300800 */
[----:B------:R-:W3:Y:S04]  /*24a60*/  LDL.LU R114, [R1+0x28] ;  /* 0x0000280001727983 */ /* 0x000ee80000300800 */
[----:B------:R0:W-:Y:S04]  /*24a70*/  STL.64 [R1+0xaf8], R106 ;  /* 0x000af86a01007387 */ /* 0x0001e80000100a00 */
[----:B0-----:R-:W4:Y:S04]  /*24a80*/  LDL.LU R106, [R1+0x214] ;  /* 0x00021400016a7983 */ /* 0x001f280000300800 */
[----:B------:R-:W4:Y:S04]  /*24a90*/  LDL.LU R107, [R1+0x220] ;  /* 0x00022000016b7983 */ /* 0x000f280000300800 */
[----:B------:R0:W-:Y:S04]  /*24aa0*/  STL.64 [R1+0xb00], R104 ;  /* 0x000b006801007387 */ /* 0x0001e80000100a00 */
[----:B0-----:R-:W4:Y:S01]  /*24ab0*/  LDL.LU R105, [R1+0x218] ;  /* 0x0002180001697983 */ /* 0x001f220000300800 */
        /* <DEDUP_REMOVED lines=13> */
[CC--:B------:R-:W-:Y:S01]  /*24b90*/  LEA R100, P2, R10.reuse, R3.reuse, 0x1 ;  /* 0x000000030a647211 */ /* 0x0c0fe200078408ff */
[----:B------:R-:W-:Y:S01]  /*24ba0*/  IMAD R12, R93, 0x2, R16 ;  /* 0x000000025d0c7824 */ /* 0x000fe200078e0210 */
[-C--:B------:R-:W-:Y:S02]  /*24bb0*/  LEA R98, P1, R9, R3.reuse, 0x1 ;  /* 0x0000000309627211 */ /* 0x080fe400078208ff */
[----:B------:R-:W-:Y:S02]  /*24bc0*/  LEA.HI.X.SX32 R101, R10, R2, 0x1, P2 ;  /* 0x000000020a657211 */ /* 0x000fe400010f0eff */
[----:B------:R-:W-:-:S02]  /*24bd0*/  LEA R96, P2, R8, R3, 0x1 ;  /* 0x0000000308607211 */ /* 0x000fc400078408ff */
[----:B------:R-:W-:Y:S02]  /*24be0*/  LEA R10, R93, R12, 0x1 ;  /* 0x0000000c5d0a7211 */ /* 0x000fe400078e08ff */
[-C--:B------:R-:W-:Y:S02]  /*24bf0*/  LEA.HI.X.SX32 R99, R9, R2.reuse, 0x1, P1 ;  /* 0x0000000209637211 */ /* 0x080fe400008f0eff */
[----:B------:R-:W-:Y:S01]  /*24c00*/  LEA.HI.X.SX32 R97, R8, R2, 0x1, P2 ;  /* 0x0000000208617211 */ /* 0x000fe200010f0eff */
[----:B------:R-:W-:Y:S01]  /*24c10*/  IMAD R8, R93, 0x2, R10 ;  /* 0x000000025d087824 */ /* 0x000fe200078e020a */
[----:B------:R-:W-:-:S04]  /*24c20*/  LEA R94, P1, R6, R3, 0x1 ;  /* 0x00000003065e7211 */ /* 0x000fc800078208ff */
[----:B------:R-:W-:Y:S02]  /*24c30*/  LEA.HI.X.SX32 R95, R6, R2, 0x1, P1 ;  /* 0x00000002065f7211 */ /* 0x000fe400008f0eff */
[CC--:B------:R-:W-:Y:S02]  /*24c40*/  LEA R88, P1, R0.reuse, R3.reuse, 0x1 ;  /* 0x0000000300587211 */ /* 0x0c0fe400078208ff */
[----:B------:R-:W-:Y:S02]  /*24c50*/  LEA R6, R93, R8, 0x1 ;  /* 0x000000085d067211 */ /* 0x000fe400078e08ff */
[----:B------:R-:W-:Y:S02]  /*24c60*/  LEA.HI.X.SX32 R89, R0, R2, 0x1, P1 ;  /* 0x0000000200597211 */ /* 0x000fe400008f0eff */
[----:B------:R-:W-:Y:S01]  /*24c70*/  LEA R90, P2, R5, R3, 0x1 ;  /* 0x00000003055a7211 */ /* 0x000fe200078408ff */
[----:B------:R-:W-:-:S03]  /*24c80*/  IMAD R0, R93, 0x2, R6 ;  /* 0x000000025d007824 */ /* 0x000fc600078e0206 */
[----:B------:R-:W-:Y:S02]  /*24c90*/  LEA.HI.X.SX32 R91, R5, R2, 0x1, P2 ;  /* 0x00000002055b7211 */ /* 0x000fe400010f0eff */
[CC--:B------:R-:W-:Y:S02]  /*24ca0*/  LEA R86, P2, R4.reuse, R3.reuse, 0x1 ;  /* 0x0000000304567211 */ /* 0x0c0fe400078408ff */
[----:B------:R-:W-:Y:S01]  /*24cb0*/  LEA R5, R93, R0, 0x1 ;  /* 0x000000005d057211 */ /* 0x000fe200078e08ff */
[----:B------:R-:W-:Y:S01]  /*24cc0*/  IMAD.MOV.U32 R108, RZ, RZ, R80 ;  /* 0x000000ffff6c7224 */ /* 0x000fe200078e0050 */
[----:B------:R-:W-:Y:S02]  /*24cd0*/  LEA.HI.X.SX32 R87, R4, R2, 0x1, P2 ;  /* 0x0000000204577211 */ /* 0x000fe400010f0eff */
[-C--:B------:R-:W-:Y:S01]  /*24ce0*/  LEA R84, P1, R21, R3.reuse, 0x1 ;  /* 0x0000000315547211 */ /* 0x080fe200078208ff */
[----:B------:R-:W-:Y:S01]  /*24cf0*/  IMAD R4, R93, 0x2, R5 ;  /* 0x000000025d047824 */ /* 0x000fe200078e0205 */
[----:B------:R-:W-:-:S02]  /*24d00*/  LEA R80, P2, R17, R3, 0x1 ;  /* 0x0000000311507211 */ /* 0x000fc400078408ff */
[----:B------:R-:W-:Y:S02]  /*24d10*/  MOV R109, R81 ;  /* 0x00000051006d7202 */ /* 0x000fe40000000f00 */
[-C--:B------:R-:W-:Y:S02]  /*24d20*/  LEA.HI.X.SX32 R85, R21, R2.reuse, 0x1, P1 ;  /* 0x0000000215557211 */ /* 0x080fe400008f0eff */
[----:B------:R-:W-:Y:S02]  /*24d30*/  LEA.HI.X.SX32 R81, R17, R2, 0x1, P2 ;  /* 0x0000000211517211 */ /* 0x000fe400010f0eff */
[-C--:B------:R-:W-:Y:S02]  /*24d40*/  LEA R76, P1, R16, R3.reuse, 0x1 ;  /* 0x00000003104c7211 */ /* 0x080fe400078208ff */
[----:B------:R-:W-:Y:S02]  /*24d50*/  LEA R72, P2, R12, R3, 0x1 ;  /* 0x000000030c487211 */ /* 0x000fe400078408ff */
[----:B------:R-:W-:-:S02]  /*24d60*/  LEA R13, R93, R4, 0x1 ;  /* 0x000000045d0d7211 */ /* 0x000fc400078e08ff */
[-C--:B------:R-:W-:Y:S02]  /*24d70*/  LEA.HI.X.SX32 R77, R16, R2.reuse, 0x1, P1 ;  /* 0x00000002104d7211 */ /* 0x080fe400008f0eff */
[-C--:B------:R-:W-:Y:S01]  /*24d80*/  LEA.HI.X.SX32 R73, R12, R2.reuse, 0x1, P2 ;  /* 0x000000020c497211 */ /* 0x080fe200010f0eff */
[----:B------:R-:W-:Y:S01]  /*24d90*/  IMAD R9, R93, 0x2, R13 ;  /* 0x000000025d097824 */ /* 0x000fe200078e020d */
[-C--:B------:R-:W-:Y:S02]  /*24da0*/  LEA R68, P1, R10, R3.reuse, 0x1 ;  /* 0x000000030a447211 */ /* 0x080fe400078208ff */
[----:B------:R-:W-:Y:S02]  /*24db0*/  LEA R64, P2, R8, R3, 0x1 ;  /* 0x0000000308407211 */ /* 0x000fe400078408ff */
[-C--:B------:R-:W-:Y:S02]  /*24dc0*/  LEA.HI.X.SX32 R69, R10, R2.reuse, 0x1, P1 ;  /* 0x000000020a457211 */ /* 0x080fe400008f0eff */
[----:B------:R-:W-:-:S02]  /*24dd0*/  LEA.HI.X.SX32 R65, R8, R2, 0x1, P2 ;  /* 0x0000000208417211 */ /* 0x000fc400010f0eff */
[-C--:B------:R-:W-:Y:S02]  /*24de0*/  LEA R60, P1, R6, R3.reuse, 0x1 ;  /* 0x00000003063c7211 */ /* 0x080fe400078208ff */
[----:B------:R-:W-:Y:S02]  /*24df0*/  LEA R56, P2, R0, R3, 0x1 ;  /* 0x0000000300387211 */ /* 0x000fe400078408ff */
[C---:B------:R-:W-:Y:S02]  /*24e00*/  LEA R8, R93.reuse, R9, 0x1 ;  /* 0x000000095d087211 */ /* 0x040fe400078e08ff */
[-C--:B------:R-:W-:Y:S02]  /*24e10*/  LEA.HI.X.SX32 R61, R6, R2.reuse, 0x1, P1 ;  /* 0x00000002063d7211 */ /* 0x080fe400008f0eff */
[----:B------:R-:W-:Y:S01]  /*24e20*/  LEA.HI.X.SX32 R57, R0, R2, 0x1, P2 ;  /* 0x0000000200397211 */ /* 0x000fe200010f0eff */
[----:B------:R-:W-:Y:S01]  /*24e30*/  IMAD R0, R93, 0x2, R8 ;  /* 0x000000025d007824 */ /* 0x000fe200078e0208 */
[----:B------:R-:W-:-:S02]  /*24e40*/  LEA R52, P1, R5, R3, 0x1 ;  /* 0x0000000305347211 */ /* 0x000fc400078208ff */
[CC--:B------:R-:W-:Y:S02]  /*24e50*/  LEA R48, P2, R4.reuse, R3.reuse, 0x1 ;  /* 0x0000000304307211 */ /* 0x0c0fe400078408ff */
[----:B------:R-:W-:Y:S02]  /*24e60*/  LEA.HI.X.SX32 R53, R5, R2, 0x1, P1 ;  /* 0x0000000205357211 */ /* 0x000fe400008f0eff */
[----:B------:R-:W-:Y:S02]  /*24e70*/  LEA R5, R93, R0, 0x1 ;  /* 0x000000005d057211 */ /* 0x000fe400078e08ff */
[----:B------:R-:W-:Y:S02]  /*24e80*/  LEA.HI.X.SX32 R49, R4, R2, 0x1, P2 ;  /* 0x0000000204317211 */ /* 0x000fe400010f0eff */
[-C--:B------:R-:W-:Y:S01]  /*24e90*/  LEA R40, P2, R9, R3.reuse, 0x1 ;  /* 0x0000000309287211 */ /* 0x080fe200078408ff */
[----:B------:R-:W-:Y:S01]  /*24ea0*/  IMAD R6, R93, 0x2, R5 ;  /* 0x000000025d067824 */ /* 0x000fe200078e0205 */
[----:B------:R-:W-:-:S02]  /*24eb0*/  LEA R44, P1, R13, R3, 0x1 ;  /* 0x000000030d2c7211 */ /* 0x000fc400078208ff */
[----:B------:R-:W-:Y:S02]  /*24ec0*/  LEA.HI.X.SX32 R41, R9, R2, 0x1, P2 ;  /* 0x0000000209297211 */ /* 0x000fe400010f0eff */
[CC--:B------:R-:W-:Y:S02]  /*24ed0*/  LEA R32, P2, R0.reuse, R3.reuse, 0x1 ;  /* 0x0000000300207211 */ /* 0x0c0fe400078408ff */
[----:B------:R-:W-:Y:S02]  /*24ee0*/  LEA R9, R93, R6, 0x1 ;  /* 0x000000065d097211 */ /* 0x000fe400078e08ff */
[-C--:B------:R-:W-:Y:S02]  /*24ef0*/  LEA.HI.X.SX32 R45, R13, R2.reuse, 0x1, P1 ;  /* 0x000000020d2d7211 */ /* 0x080fe400008f0eff */
[----:B------:R-:W-:Y:S01]  /*24f00*/  LEA.HI.X.SX32 R33, R0, R2, 0x1, P2 ;  /* 0x0000000200217211 */ /* 0x000fe200010f0eff */
[----:B------:R-:W-:Y:S01]  /*24f10*/  IMAD R0, R93, 0x2, R9 ;  /* 0x000000025d007824 */ /* 0x000fe200078e0209 */
[----:B------:R-:W-:-:S02]  /*24f20*/  LEA R36, P1, R8, R3, 0x1 ;  /* 0x0000000308247211 */ /* 0x000fc400078208ff */
[-C--:B------:R-:W-:Y:S02]  /*24f30*/  LEA R24, P2, R6, R3.reuse, 0x1 ;  /* 0x0000000306187211 */ /* 0x080fe400078408ff */
[----:B------:R-:W-:Y:S02]  /*24f40*/  LEA.HI.X.SX32 R37, R8, R2, 0x1, P1 ;  /* 0x0000000208257211 */ /* 0x000fe400008f0eff */
[-C--:B------:R-:W-:Y:S02]  /*24f50*/  LEA R28, P1, R5, R3.reuse, 0x1 ;  /* 0x00000003051c7211 */ /* 0x080fe400078208ff */
[----:B------:R-:W-:Y:S01]  /*24f60*/  LEA R4, R93, R0, 0x1 ;  /* 0x000000005d047211 */ /* 0x000fe200078e08ff */
[----:B------:R-:W0:Y:S01]  /*24f70*/  S2R R124, SR_TID.X ;  /* 0x00000000007c7919 */ /* 0x000e220000002100 */
[-C--:B------:R-:W-:Y:S02]  /*24f80*/  LEA.HI.X.SX32 R29, R5, R2.reuse, 0x1, P1 ;  /* 0x00000002051d7211 */ /* 0x080fe400008f0eff */
[----:B------:R-:W-:Y:S01]  /*24f90*/  LEA.HI.X.SX32 R25, R6, R2, 0x1, P2 ;  /* 0x0000000206197211 */ /* 0x000fe200010f0eff */
[----:B------:R-:W-:Y:S01]  /*24fa0*/  IMAD R5, R93, 0x2, R4 ;  /* 0x000000025d057824 */ /* 0x000fe200078e0204 */
[----:B------:R-:W-:-:S04]  /*24fb0*/  LEA R16, P2, R0, R3, 0x1 ;  /* 0x0000000300107211 */ /* 0x000fc800078408ff */
[-C--:B------:R-:W-:Y:S02]  /*24fc0*/  LEA.HI.X.SX32 R17, R0, R2.reuse, 0x1, P2 ;  /* 0x0000000200117211 */ /* 0x080fe400010f0eff */
[C---:B------:R-:W-:Y:S02]  /*24fd0*/  LEA R12, P2, R4.reuse, R3, 0x1 ;  /* 0x00000003040c7211 */ /* 0x040fe400078408ff */
[----:B------:R-:W-:Y:S02]  /*24fe0*/  LEA R0, R93, R5, 0x1 ;  /* 0x000000055d007211 */ /* 0x000fe400078e08ff */
[-C--:B------:R-:W-:Y:S02]  /*24ff0*/  LEA R20, P1, R9, R3.reuse, 0x1 ;  /* 0x0000000309147211 */ /* 0x080fe400078208ff */
[----:B------:R-:W-:Y:S01]  /*25000*/  LEA.HI.X.SX32 R13, R4, R2, 0x1, P2 ;  /* 0x00000002040d7211 */ /* 0x000fe200010f0eff */
[----:B------:R-:W-:Y:S01]  /*25010*/  IMAD R6, R93, 0x2, R0 ;  /* 0x000000025d067824 */ /* 0x000fe200078e0200 */
[----:B------:R-:W-:-:S02]  /*25020*/  LEA R8, P2, R5, R3, 0x1 ;  /* 0x0000000305087211 */ /* 0x000fc400078408ff */
[-C--:B------:R-:W-:Y:S02]  /*25030*/  LEA.HI.X.SX32 R21, R9, R2.reuse, 0x1, P1 ;  /* 0x0000000209157211 */ /* 0x080fe400008f0eff */
[-C--:B------:R-:W-:Y:S02]  /*25040*/  LEA.HI.X.SX32 R9, R5, R2.reuse, 0x1, P2 ;  /* 0x0000000205097211 */ /* 0x080fe400010f0eff */
[-C--:B------:R-:W-:Y:S01]  /*25050*/  LEA R4, P2, R6, R3.reuse, 0x1 ;  /* 0x0000000306047211 */ /* 0x080fe200078408ff */
[----:B------:R-:W-:Y:S01]  /*25060*/  STL.64 [R1+0xb08], R102 ;  /* 0x000b086601007387 */ /* 0x000fe20000100a00 */
[----:B------:R-:W-:Y:S02]  /*25070*/  FSETP.NEU.AND P1, PT, R92, RZ, PT ;  /* 0x000000ff5c00720b */ /* 0x000fe40003f2d000 */
[----:B------:R-:W-:Y:S01]  /*25080*/  LEA.HI.X.SX32 R5, R6, R2, 0x1, P2 ;  /* 0x0000000206057211 */ /* 0x000fe200010f0eff */
[----:B------:R-:W-:Y:S01]  /*25090*/  STL.64 [R1+0xb10], R100 ;  /* 0x000b106401007387 */ /* 0x000fe20000100a00 */
[----:B------:R-:W-:-:S02]  /*250a0*/  LEA R92, P2, R0, R3, 0x1 ;  /* 0x00000003005c7211 */ /* 0x000fc400078408ff */
[----:B0-----:R-:W-:Y:S01]  /*250b0*/  LOP3.LUT R124, R124, 0x18, RZ, 0xc0, !PT ;  /* 0x000000187c7c7812 */ /* 0x001fe200078ec0ff */
[----:B------:R-:W-:Y:S01]  /*250c0*/  STL.64 [R1+0xb18], R98 ;  /* 0x000b186201007387 */ /* 0x000fe20000100a00 */
[----:B------:R-:W-:-:S03]  /*250d0*/  LEA.HI.X.SX32 R93, R0, R2, 0x1, P2 ;  /* 0x00000002005d7211 */ /* 0x000fc600010f0eff */
[----:B------:R-:W-:Y:S04]  /*250e0*/  STL.64 [R1+0xb20], R96 ;  /* 0x000b206001007387 */ /* 0x000fe80000100a00 */
[----:B------:R-:W-:Y:S01]  /*250f0*/  STL.64 [R1+0xb28], R94 ;  /* 0x000b285e01007387 */ /* 0x000fe20000100a00 */
[----:B------:R-:W-:Y:S02]  /*25100*/  PRMT R14, R14, 0x7632, R14 ;  /* 0x000076320e0e7816 */ /* 0x000fe4000000000e */
[----:B------:R-:W-:Y:S02]  /*25110*/  PRMT R18, R18, 0x7632, R18 ;  /* 0x0000763212127816 */ /* 0x000fe40000000012 */
[----:B------:R-:W-:Y:S02]  /*25120*/  PRMT R22, R22, 0x7632, R22 ;  /* 0x0000763216167816 */ /* 0x000fe40000000016 */
[----:B--2---:R-:W-:-:S02]  /*25130*/  PRMT R0, R125, 0x7632, R0 ;  /* 0x000076327d007816 */ /* 0x004fc40000000000 */
[----:B---3--:R-:W-:-:S03]  /*25140*/  PRMT R2, R114, 0x7632, R2 ;  /* 0x0000763272027816 */ /* 0x008fc60000000002 */
[----:B------:R-:W-:Y:S04]  /*25150*/  STG.E.U16 [R108.64], R0 ;  /* 0x000000006c007986 */ /* 0x000fe8000c101504 */
[----:B------:R0:W-:Y:S04]  /*25160*/  STG.E.U16 [R110.64], R2 ;  /* 0x000000026e007986 */ /* 0x0001e8000c101504 */
[----:B------:R-:W-:Y:S04]  /*25170*/  STG.E.U16 [R112.64], R14 ;  /* 0x0000000e70007986 */ /* 0x000fe8000c101504 */
[----:B----4-:R-:W-:Y:S01]  /*25180*/  STG.E.U16 [R116.64], R18 ;  /* 0x0000001274007986 */ /* 0x010fe2000c101504 */
[----:B0-----:R-:W-:-:S02]  /*25190*/  PRMT R2, R115, 0x7632, R2 ;  /* 0x0000763273027816 */ /* 0x001fc40000000002 */
[----:B------:R-:W-:-:S03]  /*251a0*/  PRMT R0, R27, 0x7632, R0 ;  /* 0x000076321b007816 */ /* 0x000fc60000000000 */
[----:B------:R-:W-:Y:S01]  /*251b0*/  STG.E.U16 [R122.64], R2 ;  /* 0x000000027a007986 */ /* 0x000fe2000c101504 */
[----:B------:R-:W-:-:S05]  /*251c0*/  LEA.HI R94, R124, R105, RZ, 0x1f ;  /* 0x000000697c5e7211 */ /* 0x000fca00078ff8ff */
[----:B------:R0:W-:Y:S04]  /*251d0*/  STL [R1+0x1e0], R94 ;  /* 0x0001e05e01007387 */ /* 0x0001e80000100800 */
[----:B------:R-:W2:Y:S01]  /*251e0*/  LDL.LU.64 R124, [R1+0x160] ;  /* 0x00016000017c7983 */ /* 0x000ea20000300a00 */
[----:B0-----:R-:W-:-:S05]  /*251f0*/  FSEL R94, R106, -INF , P1 ;  /* 0xff8000006a5e7808 */ /* 0x001fca0000800000 */
[----:B------:R-:W-:Y:S04]  /*25200*/  STL [R1+0x78], R94 ;  /* 0x0000785e01007387 */ /* 0x000fe80000100800 */
[----:B------:R-:W3:Y:S04]  /*25210*/  LDL.LU R27, [R1+0xbd0] ;  /* 0x000bd000011b7983 */ /* 0x000ee80000300800 */
[----:B------:R-:W4:Y:S04]  /*25220*/  LDL.LU.64 R122, [R1+0xbc8] ;  /* 0x000bc800017a7983 */ /* 0x000f280000300a00 */
[----:B------:R0:W-:Y:S04]  /*25230*/  STG.E.U16 [R30.64], R0 ;  /* 0x000000001e007986 */ /* 0x0001e8000c101504 */
[----:B------:R1:W-:Y:S04]  /*25240*/  STG.E.U16 [R34.64], R22 ;  /* 0x0000001622007986 */ /* 0x0003e8000c101504 */
[----:B0-----:R-:W2:Y:S04]  /*25250*/  LDL.LU.64 R30, [R1+0xbc0] ;  /* 0x000bc000011e7983 */ /* 0x001ea80000300a00 */
[----:B-1----:R-:W3:Y:S01]  /*25260*/  LDL.LU.64 R34, [R1+0xbb8] ;  /* 0x000bb80001227983 */ /* 0x002ee20000300a00 */
[----:B------:R-:W-:-:S02]  /*25270*/  PRMT R26, R26, 0x7632, R26 ;  /* 0x000076321a1a7816 */ /* 0x000fc4000000001a */
[----:B------:R-:W-:Y:S02]  /*25280*/  PRMT R0, R23, 0x7632, R0 ;  /* 0x0000763217007816 */ /* 0x000fe40000000000 */
[----:B------:R-:W3:Y:S04]  /*25290*/  LDL.LU R23, [R1+0xbb0] ;  /* 0x000bb00001177983 */ /* 0x000ee80000300800 */
[----:B------:R0:W-:Y:S04]  /*252a0*/  STG.E.U16 [R38.64], R26 ;  /* 0x0000001a26007986 */ /* 0x0001e8000c101504 */
[----:B------:R1:W-:Y:S04]  /*252b0*/  STG.E.U16 [R42.64], R0 ;  /* 0x000000002a007986 */ /* 0x0003e8000c101504 */
[----:B0-----:R-:W3:Y:S04]  /*252c0*/  LDL.LU.64 R38, [R1+0xba8] ;  /* 0x000ba80001267983 */ /* 0x001ee80000300a00 */
[----:B-1----:R-:W3:Y:S01]  /*252d0*/  LDL.LU.64 R42, [R1+0xba0] ;  /* 0x000ba000012a7983 */ /* 0x002ee20000300a00 */
[----:B------:R-:W-:-:S03]  /*252e0*/  PRMT R0, R19, 0x7632, R0 ;  /* 0x0000763213007816 */ /* 0x000fc60000000000 */
[----:B------:R-:W3:Y:S01]  /*252f0*/  LDL.LU.64 R114, [R1+0x130] ;  /* 0x0001300001727983 */ /* 0x000ee20000300a00 */
[----:B----4-:R-:W-:-:S05]  /*25300*/  PRMT R122, R122, 0x7632, R122 ;  /* 0x000076327a7a7816 */ /* 0x010fca000000007a */
[----:B------:R0:W-:Y:S01]  /*25310*/  STG.E.U16 [R46.64], R122 ;  /* 0x0000007a2e007986 */ /* 0x0001e2000c101504 */
[----:B--2---:R-:W-:-:S03]  /*25320*/  PRMT R30, R30, 0x7632, R30 ;  /* 0x000076321e1e7816 */ /* 0x004fc6000000001e */
[----:B0-----:R-:W2:Y:S01]  /*25330*/  LDL.LU.64 R46, [R1+0xb98] ;  /* 0x000b9800012e7983 */ /* 0x001ea20000300a00 */
[----:B---3--:R-:W-:-:S03]  /*25340*/  PRMT R34, R34, 0x7632, R34 ;  /* 0x0000763222227816 */ /* 0x008fc60000000022 */
[----:B------:R-:W-:Y:S04]  /*25350*/  STG.E.U16 [R118.64], R30 ;  /* 0x0000001e76007986 */ /* 0x000fe8000c101504 */
[----:B------:R-:W-:Y:S04]  /*25360*/  STG.E.U16 [R120.64], R34 ;  /* 0x0000002278007986 */ /* 0x000fe8000c101504 */
[----:B------:R-:W3:Y:S04]  /*25370*/  LDL.LU R19, [R1+0xb90] ;  /* 0x000b900001137983 */ /* 0x000ee80000300800 */
[----:B------:R0:W-:Y:S04]  /*25380*/  STG.E.U16 [R50.64], R0 ;  /* 0x0000000032007986 */ /* 0x0001e8000c101504 */
[----:B0-----:R-:W4:Y:S01]  /*25390*/  LDL.LU.64 R50, [R1+0xb88] ;  /* 0x000b880001327983 */ /* 0x001f220000300a00 */
[----:B------:R-:W-:-:S02]  /*253a0*/  PRMT R38, R38, 0x7632, R38 ;  /* 0x0000763226267816 */ /* 0x000fc40000000026 */
[----:B------:R-:W-:Y:S02]  /*253b0*/  PRMT R42, R42, 0x7632, R42 ;  /* 0x000076322a2a7816 */ /* 0x000fe4000000002a */
[----:B------:R-:W-:Y:S01]  /*253c0*/  PRMT R0, R15, 0x7632, R0 ;  /* 0x000076320f007816 */ /* 0x000fe20000000000 */
[----:B------:R-:W-:Y:S04]  /*253d0*/  STG.E.U16 [R124.64], R38 ;  /* 0x000000267c007986 */ /* 0x000fe8000c101504 */
[----:B------:R0:W-:Y:S04]  /*253e0*/  STG.E.U16 [R54.64], R42 ;  /* 0x0000002a36007986 */ /* 0x0001e8000c101504 */
[----:B0-----:R-:W3:Y:S04]  /*253f0*/  LDL.LU.64 R54, [R1+0xb80] ;  /* 0x000b800001367983 */ /* 0x001ee80000300a00 */
[----:B------:R-:W3:Y:S04]  /*25400*/  LDL.LU R15, [R1+0xb78] ;  /* 0x000b7800010f7983 */ /* 0x000ee80000300800 */
[----:B------:R-:W3:Y:S01]  /*25410*/  LDL.LU.64 R96, [R1+0x110] ;  /* 0x0001100001607983 */ /* 0x000ee20000300a00 */
[----:B--2---:R-:W-:-:S05]  /*25420*/  PRMT R46, R46, 0x7632, R46 ;  /* 0x000076322e2e7816 */ /* 0x004fca000000002e */
[----:B------:R0:W-:Y:S04]  /*25430*/  STG.E.U16 [R62.64], R46 ;  /* 0x0000002e3e007986 */ /* 0x0001e8000c101504 */
[----:B------:R1:W-:Y:S04]  /*25440*/  STG.E.U16 [R58.64], R0 ;  /* 0x000000003a007986 */ /* 0x0003e8000c101504 */
[----:B0-----:R-:W2:Y:S04]  /*25450*/  LDL.LU.64 R62, [R1+0xb70] ;  /* 0x000b7000013e7983 */ /* 0x001ea80000300a00 */
[----:B------:R-:W2:Y:S04]  /*25460*/  LDL.LU.64 R116, [R1+0x108] ;  /* 0x0001080001747983 */ /* 0x000ea80000300a00 */
[----:B-1----:R-:W2:Y:S01]  /*25470*/  LDL.LU.64 R58, [R1+0xb68] ;  /* 0x000b6800013a7983 */ /* 0x002ea20000300a00 */
[----:B----4-:R-:W-:-:S03]  /*25480*/  PRMT R50, R50, 0x7632, R50 ;  /* 0x0000763232327816 */ /* 0x010fc60000000032 */
[----:B------:R-:W4:Y:S04]  /*25490*/  LDL.LU.64 R98, [R1+0x100] ;  /* 0x0001000001627983 */ /* 0x000f280000300a00 */
[----:B------:R-:W4:Y:S04]  /*254a0*/  LDL.LU.64 R100, [R1+0xf8] ;  /* 0x0000f80001647983 */ /* 0x000f280000300a00 */
[----:B------:R-:W4:Y:S04]  /*254b0*/  LDL.LU.64 R102, [R1+0xf0] ;  /* 0x0000f00001667983 */ /* 0x000f280000300a00 */
[----:B------:R-:W4:Y:S04]  /*254c0*/  LDL.LU.64 R118, [R1+0xe0] ;  /* 0x0000e00001767983 */ /* 0x000f280000300a00 */
[----:B------:R-:W4:Y:S04]  /*254d0*/  LDL.LU R125, [R1+0x20c] ;  /* 0x00020c00017d7983 */ /* 0x000f280000300800 */
[----:B------:R0:W-:Y:S04]  /*254e0*/  STG.E.U16 [R66.64], R50 ;  /* 0x0000003242007986 */ /* 0x0001e8000c101504 */
[----:B0-----:R-:W4:Y:S01]  /*254f0*/  LDL.LU.64 R66, [R1+0xb60] ;  /* 0x000b600001427983 */ /* 0x001f220000300a00 */
[----:B---3--:R-:W-:-:S02]  /*25500*/  PRMT R54, R54, 0x7632, R54 ;  /* 0x0000763236367816 */ /* 0x008fc40000000036 */
[----:B------:R-:W-:Y:S01]  /*25510*/  PRMT R0, R11, 0x7632, R0 ;  /* 0x000076320b007816 */ /* 0x000fe20000000000 */
[----:B------:R-:W3:Y:S01]  /*25520*/  LDL.LU.64 R104, [R1+0xd8] ;  /* 0x0000d80001687983 */ /* 0x000ee20000300a00 */
[----:B------:R-:W-:-:S03]  /*25530*/  FSETP.NEU.AND P1, PT, R107, RZ, PT ;  /* 0x000000ff6b00720b */ /* 0x000fc60003f2d000 */
[----:B------:R-:W3:Y:S04]  /*25540*/  LDL.LU R121, [R1+0x7c] ;  /* 0x00007c0001797983 */ /* 0x000ee80000300800 */
[----:B------:R0:W-:Y:S04]  /*25550*/  STG.E.U16 [R70.64], R54 ;  /* 0x0000003646007986 */ /* 0x0001e8000c101504 */
[----:B0-----:R-:W3:Y:S04]  /*25560*/  LDL.LU.64 R70, [R1+0xb58] ;  /* 0x000b580001467983 */ /* 0x001ee80000300a00 */
[----:B------:R-:W3:Y:S04]  /*25570*/  LDL.LU R11, [R1+0xb50] ;  /* 0x000b5000010b7983 */ /* 0x000ee80000300800 */
[----:B------:R-:W3:Y:S01]  /*25580*/  LDL.LU.64 R106, [R1+0xd0] ;  /* 0x0000d000016a7983 */ /* 0x000ee20000300a00 */
[----:B--2---:R-:W-:-:S02]  /*25590*/  PRMT R62, R62, 0x7632, R62 ;  /* 0x000076323e3e7816 */ /* 0x004fc4000000003e */
[----:B------:R-:W-:-:S05]  /*255a0*/  PRMT R58, R58, 0x7632, R58 ;  /* 0x000076323a3a7816 */ /* 0x000fca000000003a */
[----:B------:R-:W-:Y:S04]  /*255b0*/  STG.E.U16 [R114.64], R58 ;  /* 0x0000003a72007986 */ /* 0x000fe8000c101504 */
[----:B------:R0:W-:Y:S04]  /*255c0*/  STG.E.U16 [R78.64], R0 ;  /* 0x000000004e007986 */ /* 0x0001e8000c101504 */
[----:B------:R1:W-:Y:S04]  /*255d0*/  STG.E.U16 [R74.64], R62 ;  /* 0x0000003e4a007986 */ /* 0x0003e8000c101504 */
[----:B0-----:R-:W2:Y:S04]  /*255e0*/  LDL.LU.64 R78, [R1+0xb48] ;  /* 0x000b4800014e7983 */ /* 0x001ea80000300a00 */
[----:B------:R-:W2:Y:S04]  /*255f0*/  LDL.LU.64 R108, [R1+0xc8] ;  /* 0x0000c800016c7983 */ /* 0x000ea80000300a00 */
[----:B-1----:R-:W2:Y:S04]  /*25600*/  LDL.LU.64 R74, [R1+0xb40] ;  /* 0x000b4000014a7983 */ /* 0x002ea80000300a00 */
[----:B------:R-:W2:Y:S01]  /*25610*/  LDL.LU R113, [R1+0x1fc] ;  /* 0x0001fc0001717983 */ /* 0x000ea20000300800 */
[----:B----4-:R-:W-:-:S05]  /*25620*/  PRMT R66, R66, 0x7632, R66 ;  /* 0x0000763242427816 */ /* 0x010fca0000000042 */
[----:B------:R0:W-:Y:S04]  /*25630*/  STG.E.U16 [R82.64], R66 ;  /* 0x0000004252007986 */ /* 0x0001e8000c101504 */
[----:B0-----:R-:W4:Y:S01]  /*25640*/  LDL.LU.64 R82, [R1+0xb38] ;  /* 0x000b380001527983 */ /* 0x001f220000300a00 */
[----:B------:R-:W-:-:S03]  /*25650*/  PRMT R0, R7, 0x7632, R0 ;  /* 0x0000763207007816 */ /* 0x000fc60000000000 */
[----:B------:R-:W4:Y:S01]  /*25660*/  LDL.LU.64 R110, [R1+0xc0] ;  /* 0x0000c000016e7983 */ /* 0x000f220000300a00 */
[----:B---3--:R-:W-:-:S03]  /*25670*/  PRMT R70, R70, 0x7632, R70 ;  /* 0x0000763246467816 */ /* 0x008fc60000000046 */
[----:B------:R-:W3:Y:S04]  /*25680*/  LDL.LU R124, [R1+0x2c] ;  /* 0x00002c00017c7983 */ /* 0x000ee80000300800 */
[----:B------:R-:W3:Y:S04]  /*25690*/  LDL.LU R7, [R1+0xb30] ;  /* 0x000b300001077983 */ /* 0x000ee80000300800 */
[----:B------:R-:W-:Y:S04]  /*256a0*/  STG.E.U16 [R96.64], R70 ;  /* 0x0000004660007986 */ /* 0x000fe8000c101504 */
[----:B------:R0:W-:Y:S01]  /*256b0*/  STG.E.U16 [R116.64], R0 ;  /* 0x0000000074007986 */ /* 0x0001e2000c101504 */
[----:B------:R-:W-:-:S03]  /*256c0*/  PRMT R62, R125, 0x7632, R62 ;  /* 0x000076327d3e7816 */ /* 0x000fc6000000003e */
[----:B------:R-:W3:Y:S01]  /*256d0*/  LDL.LU.64 R114, [R1+0xb8] ;  /* 0x0000b80001727983 */ /* 0x000ee20000300a00 */
[----:B------:R-:W-:-:S03]  /*256e0*/  PRMT R58, R121, 0x7632, R58 ;  /* 0x00007632793a7816 */ /* 0x000fc6000000003a */
[----:B0-----:R-:W3:Y:S01]  /*256f0*/  LDL.LU.64 R116, [R1+0xb0] ;  /* 0x0000b00001747983 */ /* 0x001ee20000300a00 */
[----:B--2---:R-:W-:Y:S02]  /*25700*/  PRMT R78, R78, 0x7632, R78 ;  /* 0x000076324e4e7816 */ /* 0x004fe4000000004e */
[----:B------:R-:W-:-:S05]  /*25710*/  PRMT R74, R74, 0x7632, R74 ;  /* 0x000076324a4a7816 */ /* 0x000fca000000004a */
[----:B------:R-:W-:Y:S04]  /*25720*/  STG.E.U16 [R98.64], R74 ;  /* 0x0000004a62007986 */ /* 0x000fe8000c101504 */
[----:B------:R-:W-:Y:S01]  /*25730*/  STG.E.U16 [R100.64], R78 ;  /* 0x0000004e64007986 */ /* 0x000fe2000c101504 */
[----:B----4-:R-:W-:-:S05]  /*25740*/  PRMT R82, R82, 0x7632, R82 ;  /* 0x0000763252527816 */ /* 0x010fca0000000052 */
[----:B------:R-:W-:Y:S04]  /*25750*/  STG.E.U16 [R102.64], R82 ;  /* 0x0000005266007986 */ /* 0x000fe8000c101504 */
[----:B------:R0:W-:Y:S04]  /*25760*/  STG.E.U16 [R118.64], R125 ;  /* 0x0000007d76007986 */ /* 0x0001e8000c101504 */
[----:B------:R1:W-:Y:S04]  /*25770*/  STG.E.U16 [R104.64], R121 ;  /* 0x0000007968007986 */ /* 0x0003e8000c101504 */
[----:B0-----:R-:W2:Y:S04]  /*25780*/  LDL.LU.64 R118, [R1+0xa8] ;  /* 0x0000a80001767983 */ /* 0x001ea80000300a00 */
[----:B------:R-:W4:Y:S04]  /*25790*/  LDL.LU R125, [R1+0x1ec] ;  /* 0x0001ec00017d7983 */ /* 0x000f280000300800 */
[----:B-1----:R-:W4:Y:S04]  /*257a0*/  LDL.LU.64 R120, [R1+0xa0] ;  /* 0x0000a00001787983 */ /* 0x002f280000300a00 */
[----:B------:R-:W4:Y:S04]  /*257b0*/  LDL.LU.64 R94, [R1+0x90] ;  /* 0x00009000015e7983 */ /* 0x000f280000300a00 */
[----:B------:R-:W4:Y:S04]  /*257c0*/  LDL.LU R78, [R1+0x1c] ;  /* 0x00001c00014e7983 */ /* 0x000f280000300800 */
[----:B------:R-:W4:Y:S04]  /*257d0*/  LDL.LU.64 R96, [R1+0x88] ;  /* 0x0000880001607983 */ /* 0x000f280000300a00 */
[----:B------:R-:W4:Y:S04]  /*257e0*/  LDL.LU.64 R98, [R1+0x80] ;  /* 0x0000800001627983 */ /* 0x000f280000300a00 */
[----:B------:R-:W4:Y:S04]  /*257f0*/  LDL.LU.64 R100, [R1+0x70] ;  /* 0x0000700001647983 */ /* 0x000f280000300a00 */
[----:B------:R-:W4:Y:S04]  /*25800*/  LDL.LU R122, [R1+0x1cc] ;  /* 0x0001cc00017a7983 */ /* 0x000f280000300800 */
[----:B------:R-:W4:Y:S04]  /*25810*/  LDL.LU.64 R102, [R1+0x68] ;  /* 0x0000680001667983 */ /* 0x000f280000300a00 */
[----:B---3--:R0:W-:Y:S04]  /*25820*/  STG.E.U16 [R106.64], R7 ;  /* 0x000000076a007986 */ /* 0x0081e8000c101504 */
[----:B------:R-:W3:Y:S01]  /*25830*/  LDL.LU.64 R104, [R1+0x60] ;  /* 0x0000600001687983 */ /* 0x000ee20000300a00 */
[----:B------:R-:W-:-:S03]  /*25840*/  PRMT R46, R113, 0x7632, R46 ;  /* 0x00007632712e7816 */ /* 0x000fc6000000002e */
[----:B------:R1:W-:Y:S04]  /*25850*/  STG.E.U16 [R108.64], R11 ;  /* 0x0000000b6c007986 */ /* 0x0003e8000c101504 */
[----:B0-----:R-:W3:Y:S04]  /*25860*/  LDL.LU.64 R106, [R1+0x58] ;  /* 0x00005800016a7983 */ /* 0x001ee80000300a00 */
[----:B------:R0:W-:Y:S04]  /*25870*/  STG.E.U16 [R110.64], R113 ;  /* 0x000000716e007986 */ /* 0x0001e8000c101504 */
[----:B-1----:R-:W3:Y:S04]  /*25880*/  LDL.LU.64 R108, [R1+0x50] ;  /* 0x00005000016c7983 */ /* 0x002ee80000300a00 */
[----:B------:R-:W3:Y:S04]  /*25890*/  LDL.LU R74, [R1+0x1ac] ;  /* 0x0001ac00014a7983 */ /* 0x000ee80000300800 */
[----:B0-----:R-:W3:Y:S04]  /*258a0*/  LDL.LU.64 R110, [R1+0x48] ;  /* 0x00004800016e7983 */ /* 0x001ee80000300a00 */
[----:B------:R0:W-:Y:S04]  /*258b0*/  STG.E.U16 [R114.64], R124 ;  /* 0x0000007c72007986 */ /* 0x0001e8000c101504 */
[----:B------:R-:W3:Y:S01]  /*258c0*/  LDL.LU.64 R112, [R1+0x40] ;  /* 0x0000400001707983 */ /* 0x000ee20000300a00 */
[----:B------:R-:W-:-:S03]  /*258d0*/  PRMT R42, R124, 0x7632, R42 ;  /* 0x000076327c2a7816 */ /* 0x000fc6000000002a */
[----:B------:R1:W-:Y:S04]  /*258e0*/  STG.E.U16 [R116.64], R15 ;  /* 0x0000000f74007986 */ /* 0x0003e8000c101504 */
[----:B0-----:R-:W3:Y:S04]  /*258f0*/  LDL.LU.64 R114, [R1+0x30] ;  /* 0x0000300001727983 */ /* 0x001ee80000300a00 */
[----:B------:R-:W3:Y:S04]  /*25900*/  LDL.LU R70, [R1+0xec] ;  /* 0x0000ec0001467983 */ /* 0x000ee80000300800 */
[----:B-1----:R-:W3:Y:S04]  /*25910*/  LDL.LU.64 R116, [R1+0x20] ;  /* 0x0000200001747983 */ /* 0x002ee80000300a00 */
[----:B--2---:R0:W-:Y:S01]  /*25920*/  STG.E.U16 [R118.64], R19 ;  /* 0x0000001376007986 */ /* 0x0041e2000c101504 */
[----:B----4-:R-:W-:-:S03]  /*25930*/  PRMT R30, R125, 0x7632, R30 ;  /* 0x000076327d1e7816 */ /* 0x010fc6000000001e */
[----:B------:R1:W-:Y:S04]  /*25940*/  STG.E.U16 [R120.64], R125 ;  /* 0x0000007d78007986 */ /* 0x0003e8000c101504 */
[----:B0-----:R-:W2:Y:S04]  /*25950*/  LDL.LU.64 R118, [R1+0x10] ;  /* 0x0000100001767983 */ /* 0x001ea80000300a00 */
[----:B-1----:R-:W4:Y:S04]  /*25960*/  LDL.LU.64 R120, [R1+0x8] ;  /* 0x0000080001787983 */ /* 0x002f280000300a00 */
[----:B------:R-:W4:Y:S04]  /*25970*/  LDL.LU.64 R124, [R1] ;  /* 0x00000000017c7983 */ /* 0x000f280000300a00 */
[----:B------:R-:W4:Y:S04]  /*25980*/  LDL.LU R66, [R1+0x9c] ;  /* 0x00009c0001427983 */ /* 0x000f280000300800 */
[----:B------:R0:W-:Y:S01]  /*25990*/  STG.E.U16 [R94.64], R78 ;  /* 0x0000004e5e007986 */ /* 0x0001e2000c101504 */
[----:B------:R-:W-:-:S03]  /*259a0*/  PRMT R14, R122, 0x7632, R14 ;  /* 0x000076327a0e7816 */ /* 0x000fc6000000000e */
[----:B------:R1:W-:Y:S04]  /*259b0*/  STG.E.U16 [R96.64], R23 ;  /* 0x0000001760007986 */ /* 0x0003e8000c101504 */
[----:B------:R1:W-:Y:S04]  /*259c0*/  STG.E.U16 [R98.64], R27 ;  /* 0x0000001b62007986 */ /* 0x0003e8000c101504 */
[----:B0-----:R-:W4:Y:S04]  /*259d0*/  LDL.LU.64 R94, [R1+0xb28] ;  /* 0x000b2800015e7983 */ /* 0x001f280000300a00 */
[----:B-1----:R-:W4:Y:S04]  /*259e0*/  LDL.LU.64 R96, [R1+0xb20] ;  /* 0x000b200001607983 */ /* 0x002f280000300a00 */
[----:B------:R-:W4:Y:S04]  /*259f0*/  LDL.LU.64 R98, [R1+0xb18] ;  /* 0x000b180001627983 */ /* 0x000f280000300a00 */
[----:B------:R0:W-:Y:S04]  /*25a00*/  STG.E.U16 [R100.64], R122 ;  /* 0x0000007a64007986 */ /* 0x0001e8000c101504 */
[----:B------:R1:W-:Y:S04]  /*25a10*/  STG.E.U16 [R102.64], R123 ;  /* 0x0000007b66007986 */ /* 0x0003e8000c101504 */
[----:B---3--:R3:W-:Y:S04]  /*25a20*/  STG.E.U16 [R104.64], R31 ;  /* 0x0000001f68007986 */ /* 0x0087e8000c101504 */
[----:B0-----:R-:W4:Y:S04]  /*25a30*/  LDL.LU.64 R100, [R1+0xb10] ;  /* 0x000b100001647983 */ /* 0x001f280000300a00 */
[----:B------:R-:W4:Y:S04]  /*25a40*/  LDL.LU R122, [R1+0x3c] ;  /* 0x00003c00017a7983 */ /* 0x000f280000300800 */
[----:B-1----:R-:W4:Y:S04]  /*25a50*/  LDL.LU.64 R102, [R1+0xb08] ;  /* 0x000b080001667983 */ /* 0x002f280000300a00 */
[----:B---3--:R-:W3:Y:S04]  /*25a60*/  LDL.LU.64 R104, [R1+0xb00] ;  /* 0x000b000001687983 */ /* 0x008ee80000300a00 */
[----:B------:R0:W-:Y:S04]  /*25a70*/  STG.E.U16 [R106.64], R35 ;  /* 0x000000236a007986 */ /* 0x0001e8000c101504 */
[----:B------:R1:W-:Y:S04]  /*25a80*/  STG.E.U16 [R108.64], R74 ;  /* 0x0000004a6c007986 */ /* 0x0003e8000c101504 */
[----:B------:R1:W-:Y:S04]  /*25a90*/  STG.E.U16 [R110.64], R39 ;  /* 0x000000276e007986 */ /* 0x0003e8000c101504 */
[----:B0-----:R-:W3:Y:S04]  /*25aa0*/  LDL.LU.64 R106, [R1+0xaf8] ;  /* 0x000af800016a7983 */ /* 0x001ee80000300a00 */
[----:B-1----:R-:W3:Y:S04]  /*25ab0*/  LDL.LU.64 R108, [R1+0xaf0] ;  /* 0x000af000016c7983 */ /* 0x002ee80000300a00 */
[----:B------:R-:W3:Y:S04]  /*25ac0*/  LDL.LU.64 R110, [R1+0xae8] ;  /* 0x000ae800016e7983 */ /* 0x000ee80000300a00 */
[----:B------:R0:W-:Y:S04]  /*25ad0*/  STG.E.U16 [R112.64], R43 ;  /* 0x0000002b70007986 */ /* 0x0001e8000c101504 */
[----:B------:R1:W-:Y:S04]  /*25ae0*/  STG.E.U16 [R114.64], R47 ;  /* 0x0000002f72007986 */ /* 0x0003e8000c101504 */
[----:B------:R1:W-:Y:S04]  /*25af0*/  STG.E.U16 [R116.64], R70 ;  /* 0x0000004674007986 */ /* 0x0003e8000c101504 */
[----:B0-----:R-:W3:Y:S04]  /*25b00*/  LDL.LU.64 R112, [R1+0xae0] ;  /* 0x000ae00001707983 */ /* 0x001ee80000300a00 */
[----:B-1----:R-:W3:Y:S04]  /*25b10*/  LDL.LU.64 R114, [R1+0xad8] ;  /* 0x000ad80001727983 */ /* 0x002ee80000300a00 */
[----:B------:R-:W3:Y:S04]  /*25b20*/  LDL.LU.64 R116, [R1+0xad0] ;  /* 0x000ad00001747983 */ /* 0x000ee80000300a00 */
[----:B--2---:R0:W-:Y:S04]  /*25b30*/  STG.E.U16 [R118.64], R51 ;  /* 0x0000003376007986 */ /* 0x0041e8000c101504 */
[----:B----4-:R1:W-:Y:S04]  /*25b40*/  STG.E.U16 [R120.64], R55 ;  /* 0x0000003778007986 */ /* 0x0103e8000c101504 */
[----:B0-----:R-:W2:Y:S04]  /*25b50*/  LDL.LU.64 R118, [R1+0xac8] ;  /* 0x000ac80001767983 */ /* 0x001ea80000300a00 */
[----:B------:R0:W-:Y:S04]  /*25b60*/  STG.E.U16 [R124.64], R59 ;  /* 0x0000003b7c007986 */ /* 0x0001e8000c101504 */
[----:B-1----:R-:W4:Y:S04]  /*25b70*/  LDL.LU.64 R120, [R1+0xac0] ;  /* 0x000ac00001787983 */ /* 0x002f280000300a00 */
[----:B0-----:R-:W2:Y:S01]  /*25b80*/  LDL.LU.64 R124, [R1+0xab8] ;  /* 0x000ab800017c7983 */ /* 0x001ea20000300a00 */
[----:B------:R-:W-:-:S02]  /*25b90*/  PRMT R3, R43, 0x7632, R3 ;  /* 0x000076322b037816 */ /* 0x000fc40000000003 */
[----:B------:R-:W-:Y:S02]  /*25ba0*/  PRMT R43, R71, 0x7632, R43 ;  /* 0x00007632472b7816 */ /* 0x000fe4000000002b */
[----:B------:R-:W-:Y:S02]  /*25bb0*/  PRMT R0, R39, 0x7632, R0 ;  /* 0x0000763227007816 */ /* 0x000fe40000000000 */
[----:B------:R-:W-:Y:S02]  /*25bc0*/  PRMT R39, R67, 0x7632, R39 ;  /* 0x0000763243277816 */ /* 0x000fe40000000027 */
[----:B------:R-:W-:Y:S02]  /*25bd0*/  PRMT R6, R35, 0x7632, R6 ;  /* 0x0000763223067816 */ /* 0x000fe40000000006 */
[----:B------:R-:W-:Y:S02]  /*25be0*/  PRMT R35, R63, 0x7632, R35 ;  /* 0x000076323f237816 */ /* 0x000fe40000000023 */
        /* <DEDUP_REMOVED lines=19> */
[----:B------:R-:W-:Y:S01]  /*25d20*/  PRMT R59, R83, 0x7632, R59 ;  /* 0x00007632533b7816 */ /* 0x000fe2000000003b */
[----:B--2---:R-:W-:Y:S04]  /*25d30*/  STG.E.U16 [R124.64], R66 ;  /* 0x000000427c007986 */ /* 0x004fe8000c101504 */
[----:B----4-:R-:W-:Y:S04]  /*25d40*/  STG.E.U16 [R120.64], R63 ;  /* 0x0000003f78007986 */ /* 0x010fe8000c101504 */
[----:B------:R-:W-:Y:S04]  /*25d50*/  STG.E.U16 [R118.64], R67 ;  /* 0x0000004376007986 */ /* 0x000fe8000c101504 */
[----:B---3--:R-:W-:Y:S04]  /*25d60*/  STG.E.U16 [R116.64], R71 ;  /* 0x0000004774007986 */ /* 0x008fe8000c101504 */
[----:B------:R0:W-:Y:S04]  /*25d70*/  STG.E.U16 [R114.64], R122 ;  /* 0x0000007a72007986 */ /* 0x0001e8000c101504 */
[----:B0-----:R-:W2:Y:S04]  /*25d80*/  LDL.LU R114, [R1+0x3b4] ;  /* 0x0003b40001727983 */ /* 0x001ea80000300800 */
[----:B------:R-:W2:Y:S04]  /*25d90*/  LDL.LU R115, [R1+0x24c] ;  /* 0x00024c0001737983 */ /* 0x000ea80000300800 */
[----:B------:R-:W3:Y:S04]  /*25da0*/  LDL.LU R71, [R1+0x3b0] ;  /* 0x0003b00001477983 */ /* 0x000ee80000300800 */
        /* <DEDUP_REMOVED lines=17> */
[----:B------:R0:W-:Y:S04]  /*25ec0*/  STG.E.U16 [R112.64], R75 ;  /* 0x0000004b70007986 */ /* 0x0001e8000c101504 */
[----:B------:R1:W-:Y:S04]  /*25ed0*/  STG.E.U16 [R110.64], R79 ;  /* 0x0000004f6e007986 */ /* 0x0003e8000c101504 */
[----:B0-----:R-:W3:Y:S04]  /*25ee0*/  LDL.LU R75, [R1+0x244] ;  /* 0x00024400014b7983 */ /* 0x001ee80000300800 */
[----:B------:R-:W3:Y:S04]  /*25ef0*/  LDL.LU R112, [R1+0x3b8] ;  /* 0x0003b80001707983 */ /* 0x000ee80000300800 */
[----:B------:R-:W3:Y:S04]  /*25f00*/  LDL.LU R113, [R1+0x248] ;  /* 0x0002480001717983 */ /* 0x000ee80000300800 */
[----:B-1----:R-:W3:Y:S04]  /*25f10*/  LDL.LU R79, [R1+0x3c0] ;  /* 0x0003c000014f7983 */ /* 0x002ee80000300800 */
        /* <DEDUP_REMOVED lines=10> */
[----:B------:R-:W-:Y:S04]  /*25fc0*/  STG.E.U16 [R104.64], R58 ;  /* 0x0000003a68007986 */ /* 0x000fe8000c101504 */
[----:B------:R-:W-:Y:S04]  /*25fd0*/  STG.E.U16 [R102.64], R54 ;  /* 0x0000003666007986 */ /* 0x000fe8000c101504 */
[----:B------:R-:W-:Y:S04]  /*25fe0*/  STG.E.U16 [R100.64], R50 ;  /* 0x0000003264007986 */ /* 0x000fe8000c101504 */
[----:B------:R-:W-:Y:S04]  /*25ff0*/  STG.E.U16 [R98.64], R46 ;  /* 0x0000002e62007986 */ /* 0x000fe8000c101504 */
[----:B------:R-:W-:Y:S04]  /*26000*/  STG.E.U16 [R96.64], R42 ;  /* 0x0000002a60007986 */ /* 0x000fe8000c101504 */
[----:B------:R-:W-:Y:S04]  /*26010*/  STG.E.U16 [R94.64], R38 ;  /* 0x000000265e007986 */ /* 0x000fe8000c101504 */
[----:B------:R-:W-:Y:S04]  /*26020*/  STG.E.U16 [R90.64], R34 ;  /* 0x000000225a007986 */ /* 0x000fe8000c101504 */
[----:B------:R-:W-:Y:S04]  /*26030*/  STG.E.U16 [R88.64], R30 ;  /* 0x0000001e58007986 */ /* 0x000fe8000c101504 */
[----:B------:R2:W-:Y:S04]  /*26040*/  STG.E.U16 [R86.64], R26 ;  /* 0x0000001a56007986 */ /* 0x0005e8000c101504 */
        /* <DEDUP_REMOVED lines=8> */
[----:B------:R0:W-:Y:S04]  /*260d0*/  STG.E.U16 [R52.64], R3 ;  /* 0x0000000334007986 */ /* 0x0001e8000c101504 */
        /* <DEDUP_REMOVED lines=12> */
[----:B------:R0:W-:Y:S01]  /*261a0*/  STG.E.U16 [R4.64], R59 ;  /* 0x0000003b04007986 */ /* 0x0001e2000c101504 */
[----:B--2---:R-:W-:Y:S01]  /*261b0*/  FFMA R26, R115, 0.69314718246459960938, R114 ;  /* 0x3f317218731a7823 */ /* 0x004fe20000000072 */
[----:B----4-:R-:W-:Y:S01]  /*261c0*/  FSEL R0, R117, -INF , P4 ;  /* 0xff80000075007808 */ /* 0x010fe20002000000 */
[----:B---3--:R-:W-:-:S02]  /*261d0*/  FFMA R14, R74, 0.69314718246459960938, R120 ;  /* 0x3f3172184a0e7823 */ /* 0x008fc40000000078 */
[----:B------:R-:W2:Y:S01]  /*261e0*/  S2R R74, SR_TID.X ;  /* 0x00000000004a7919 */ /* 0x000ea20000002100 */
[----:B0-----:R-:W-:Y:S01]  /*261f0*/  FSEL R3, R121, -INF , P3 ;  /* 0xff80000079037808 */ /* 0x001fe20001800000 */
[----:B-1----:R-:W-:Y:S01]  /*26200*/  FFMA R15, R0, 0.69314718246459960938, R124 ;  /* 0x3f317218000f7823 */ /* 0x002fe2000000007c */
[----:B------:R-:W-:Y:S02]  /*26210*/  FSEL R2, R125, -INF , P5 ;  /* 0xff8000007d027808 */ /* 0x000fe40002800000 */
[----:B------:R-:W-:Y:S02]  /*26220*/  FSEL R0, R123, -INF , P6 ;  /* 0xff8000007b007808 */ /* 0x000fe40003000000 */
[----:B------:R-:W-:Y:S01]  /*26230*/  FSEL R8, R82, -INF , P1 ;  /* 0xff80000052087808 */ /* 0x000fe20000800000 */
[----:B------:R-:W-:Y:S01]  /*26240*/  FFMA R27, R116, 0.69314718246459960938, R71 ;  /* 0x3f317218741b7823 */ /* 0x000fe20000000047 */
[----:B--2---:R-:W-:Y:S01]  /*26250*/  SHF.L.U32 R74, R74, 0x2, RZ ;  /* 0x000000024a4a7819 */ /* 0x004fe200000006ff */
[----:B------:R-:W-:-:S02]  /*26260*/  FFMA R16, R3, 0.69314718246459960938, R78 ;  /* 0x3f31721803107823 */ /* 0x000fc4000000004e */
[----:B------:R-:W-:Y:S01]  /*26270*/  FFMA R12, R118, 0.69314718246459960938, R67 ;  /* 0x3f317218760c7823 */ /* 0x000fe20000000043 */
[----:B------:R-:W-:Y:S01]  /*26280*/  LOP3.LUT R3, R74, 0x70, RZ, 0xc0, !PT ;  /* 0x000000704a037812 */ /* 0x000fe200078ec0ff */
[----:B------:R-:W-:Y:S01]  /*26290*/  FFMA R13, R63, 0.69314718246459960938, R119 ;  /* 0x3f3172183f0d7823 */ /* 0x000fe20000000077 */
[----:B------:R-:W-:Y:S01]  /*262a0*/  BAR.SYNC.DEFER_BLOCKING 0x0 ;  /* 0x0000000000007b1d */ /* 0x000fe20000010000 */
[----:B------:R-:W-:Y:S02]  /*262b0*/  FFMA R17, R2, 0.69314718246459960938, R70 ;  /* 0x3f31721802117823 */ /* 0x000fe40000000046 */
[----:B------:R-:W-:Y:S02]  /*262c0*/  FFMA R18, R0, 0.69314718246459960938, R66 ;  /* 0x3f31721800127823 */ /* 0x000fe40000000042 */
[----:B------:R-:W-:Y:S02]  /*262d0*/  FFMA R19, R8, 0.69314718246459960938, R122 ;  /* 0x3f31721808137823 */ /* 0x000fe4000000007a */
[----:B------:R-:W-:Y:S01]  /*262e0*/  FFMA R25, R113, 0.69314718246459960938, R112 ;  /* 0x3f31721871197823 */ /* 0x000fe20000000070 */
[----:B------:R0:W-:Y:S01]  /*262f0*/  STS.128 [R3+0x100], R12 ;  /* 0x0001000c03007388 */ /* 0x0001e20000000c00 */
[----:B------:R-:W-:-:S02]  /*26300*/  FFMA R7, R110, 0.69314718246459960938, R79 ;  /* 0x3f3172186e077823 */ /* 0x000fc4000000004f */
[----:B------:R-:W-:Y:S01]  /*26310*/  FFMA R24, R75, 0.69314718246459960938, R111 ;  /* 0x3f3172184b187823 */ /* 0x000fe2000000006f */
[----:B------:R0:W-:Y:S04]  /*26320*/  STS.128 [R3+0x180], R16 ;  /* 0x0001801003007388 */ /* 0x0001e80000000c00 */
[----:B------:R0:W-:Y:S01]  /*26330*/  STS.128 [R3+0x80], R24 ;  /* 0x0000801803007388 */ /* 0x0001e20000000c00 */
[----:B------:R-:W-:Y:S02]  /*26340*/  FFMA R6, R109, 0.69314718246459960938, R108 ;  /* 0x3f3172186d067823 */ /* 0x000fe4000000006c */
[----:B------:R-:W-:Y:S02]  /*26350*/  FFMA R4, R106, 0.69314718246459960938, R62 ;  /* 0x3f3172186a047823 */ /* 0x000fe4000000003e */
[----:B------:R-:W-:-:S05]  /*26360*/  FFMA R5, R83, 0.69314718246459960938, R107 ;  /* 0x3f31721853057823 */ /* 0x000fca000000006b */
[----:B------:R0:W-:Y:S04]  /*26370*/  STS.128 [R3], R4 ;  /* 0x0000000403007388 */ /* 0x0001e80000000c00 */
[----:B------:R-:W-:Y:S06]  /*26380*/  BAR.SYNC.DEFER_BLOCKING 0x0 ;  /* 0x0000000000007b1d */ /* 0x000fec0000010000 */
[----:B------:R-:W-:Y:S05]  /*26390*/  @P0 EXIT ;  /* 0x000000000000094d */ /* 0x000fea0003800000 */
[----:B0-----:R-:W2:Y:S04]  /*263a0*/  LDL.LU R70, [R1+0x1e0] ;  /* 0x0001e00001467983 */ /* 0x001ea80000300800 */
[----:B------:R-:W3:Y:S04]  /*263b0*/  LDL.LU R122, [R1+0x8c4] ;  /* 0x0008c400017a7983 */ /* 0x000ee80000300800 */
[----:B------:R-:W0:Y:S02]  /*263c0*/  S2R R66, SR_CTAID.Y ;  /* 0x0000000000427919 */ /* 0x000e240000002600 */
[----:B0-----:R-:W-:-:S04]  /*263d0*/  IMAD R0, R66, c[0x0][0x1cc], RZ ;  /* 0x0000730042007a24 */ /* 0x001fc800078e02ff */
[C---:B------:R-:W-:Y:S02]  /*263e0*/  IMAD.SHL.U32 R2, R0.reuse, 0x4, RZ ;  /* 0x0000000400027824 */ /* 0x040fe400078e00ff */
[----:B------:R-:W-:Y:S01]  /*263f0*/  IMAD.HI R0, R0, 0x4, RZ ;  /* 0x0000000400007827 */ /* 0x000fe200078e02ff */
[----:B--2---:R-:W0:Y:S01]  /*26400*/  LDS R7, [R70] ;  /* 0x0000000046077984 */ /* 0x004e220000000800 */
[C---:B---3--:R-:W-:Y:S02]  /*26410*/  SHF.L.U32 R3, R122.reuse, 0x2, RZ ;  /* 0x000000027a037819 */ /* 0x048fe400000006ff */
[----:B------:R-:W-:Y:S02]  /*26420*/  IMAD.HI R5, R122, 0x4, RZ ;  /* 0x000000047a057827 */ /* 0x000fe400078e02ff */
[----:B------:R-:W-:-:S04]  /*26430*/  IADD3 R2, P0, P1, R3, c[0x0][0x180], R2 ;  /* 0x0000600003027a10 */ /* 0x000fc8000791e002 */
[----:B------:R-:W-:-:S05]  /*26440*/  IADD3.X R3, R5, c[0x0][0x184], R0, P0, P1 ;  /* 0x0000610005037a10 */ /* 0x000fca00007e2400 */
[----:B0-----:R-:W-:Y:S01]  /*26450*/  STG.E [R2.64], R7 ;  /* 0x0000000702007986 */ /* 0x001fe2000c101904 */
[----:B------:R-:W-:Y:S05]  /*26460*/  EXIT ;  /* 0x000000000000794d */ /* 0x000fea0003800000 */
.L_x_2:
[----:B------:R-:W-:-:S00]  /*26470*/  BRA `(.L_x_2) ;  /* 0xfffffff000007947 */ /* 0x000fc0000383ffff */
[----:B------:R-:W-:-:S00]  /*26480*/  NOP ;  /* 0x0000000000007918 */ /* 0x000fc00000000000 */
[----:B------:R-:W-:-:S00]  /*26490*/  NOP ;  /* 0x0000000000007918 */ /* 0x000fc00000000000 */
[----:B------:R-:W-:-:S00]  /*264a0*/  NOP ;  /* 0x0000000000007918 */ /* 0x000fc00000000000 */
[----:B------:R-:W-:-:S00]  /*264b0*/  NOP ;  /* 0x0000000000007918 */ /* 0x000fc00000000000 */
[----:B------:R-:W-:-:S00]  /*264c0*/  NOP ;  /* 0x0000000000007918 */ /* 0x000fc00000000000 */
[----:B------:R-:W-:-:S00]  /*264d0*/  NOP ;  /* 0x0000000000007918 */ /* 0x000fc00000000000 */
[----:B------:R-:W-:-:S00]  /*264e0*/  NOP ;  /* 0x0000000000007918 */ /* 0x000fc00000000000 */
[----:B------:R-:W-:-:S00]  /*264f0*/  NOP ;  /* 0x0000000000007918 */ /* 0x000fc00000000000 */
.L_x_3:


//--------------------- .nv.global.init           --------------------------
	.section	.nv.global.init,"aw",@progbits
.nv.global.init:
	.type		_$_str,@object
	.size		_$_str,(.L_0 - _$_str)
_$_str:
        /*0000*/ 	.byte	0x5f, 0x5f, 0x43, 0x55, 0x44, 0x41, 0x5f, 0x46, 0x54, 0x5a, 0x00
.L_0:


//--------------------- .nv.shared.attn_fwd       --------------------------
	.section	.nv.shared.attn_fwd,"aw",@nobits
	.sectionflags	@""
	.align	16
